//
// Generated by NVIDIA NVVM Compiler
//
// Compiler Build ID: CL-36424714
// Cuda compilation tools, release 13.0, V13.0.88
// Based on NVVM 20.0.0
//

.version 9.0
.target sm_100
.address_size 64

	// .globl	_Z25compute_sh_forward_kerneljjjPK6float3PKfPf
.const .align 4 .f32 SH_C0 = 0f3E906EBB;
.const .align 4 .f32 SH_C1 = 0f3EFA2A1C;
.const .align 4 .b8 SH_C2[20] = {161, 216, 139, 63, 161, 216, 139, 191, 1, 123, 161, 62, 161, 216, 139, 191, 161, 216, 11, 63};
.const .align 4 .b8 SH_C3[28] = {25, 13, 23, 191, 199, 255, 56, 64, 232, 1, 234, 190, 248, 16, 191, 62, 232, 1, 234, 190, 199, 255, 184, 63, 25, 13, 23, 191};
.const .align 4 .b8 SH_C4[36] = {197, 54, 32, 64, 165, 147, 226, 191, 129, 56, 114, 63, 162, 70, 43, 191, 24, 166, 216, 61, 162, 70, 43, 191, 129, 56, 242, 62, 165, 147, 226, 191, 197, 54, 32, 63};
.global .align 1 .b8 _ZN31_INTERNAL_b5318cb2_4_k_cu_SH_C04cuda3std3__433_GLOBAL__N__b5318cb2_4_k_cu_SH_C06ignoreE[1];
.global .align 1 .b8 _ZN31_INTERNAL_b5318cb2_4_k_cu_SH_C04cuda3std3__45__cpo5beginE[1];
.global .align 1 .b8 _ZN31_INTERNAL_b5318cb2_4_k_cu_SH_C04cuda3std3__45__cpo3endE[1];
.global .align 1 .b8 _ZN31_INTERNAL_b5318cb2_4_k_cu_SH_C04cuda3std3__45__cpo6cbeginE[1];
.global .align 1 .b8 _ZN31_INTERNAL_b5318cb2_4_k_cu_SH_C04cuda3std3__45__cpo4cendE[1];
.global .align 1 .b8 _ZN31_INTERNAL_b5318cb2_4_k_cu_SH_C04cuda3std3__419piecewise_constructE[1];
.global .align 1 .b8 _ZN31_INTERNAL_b5318cb2_4_k_cu_SH_C04cuda3std3__48in_placeE[1];
.global .align 1 .b8 _ZN31_INTERNAL_b5318cb2_4_k_cu_SH_C04cuda3std6ranges3__45__cpo4swapE[1];
.global .align 1 .b8 _ZN31_INTERNAL_b5318cb2_4_k_cu_SH_C04cuda3std6ranges3__45__cpo9iter_moveE[1];
.global .align 1 .b8 _ZN31_INTERNAL_b5318cb2_4_k_cu_SH_C04cuda3std6ranges3__45__cpo7advanceE[1];

.visible .entry _Z25compute_sh_forward_kerneljjjPK6float3PKfPf(
	.param .u32 _Z25compute_sh_forward_kerneljjjPK6float3PKfPf_param_0,
	.param .u32 _Z25compute_sh_forward_kerneljjjPK6float3PKfPf_param_1,
	.param .u32 _Z25compute_sh_forward_kerneljjjPK6float3PKfPf_param_2,
	.param .u64 .ptr .align 1 _Z25compute_sh_forward_kerneljjjPK6float3PKfPf_param_3,
	.param .u64 .ptr .align 1 _Z25compute_sh_forward_kerneljjjPK6float3PKfPf_param_4,
	.param .u64 .ptr .align 1 _Z25compute_sh_forward_kerneljjjPK6float3PKfPf_param_5
)
{
	.reg .pred 	%p<11>;
	.reg .b32 	%r<21>;
	.reg .b32 	%f<232>;
	.reg .b64 	%rd<32>;

	ld.param.u32 	%r3, [_Z25compute_sh_forward_kerneljjjPK6float3PKfPf_param_0];
	ld.param.u32 	%r1, [_Z25compute_sh_forward_kerneljjjPK6float3PKfPf_param_1];
	ld.param.u32 	%r2, [_Z25compute_sh_forward_kerneljjjPK6float3PKfPf_param_2];
	ld.param.u64 	%rd6, [_Z25compute_sh_forward_kerneljjjPK6float3PKfPf_param_3];
	ld.param.u64 	%rd7, [_Z25compute_sh_forward_kerneljjjPK6float3PKfPf_param_4];
	ld.param.u64 	%rd8, [_Z25compute_sh_forward_kerneljjjPK6float3PKfPf_param_5];
	mov.u32 	%r4, %ctaid.x;
	mov.u32 	%r5, %ctaid.y;
	mov.u32 	%r6, %ctaid.z;
	mov.u32 	%r7, %nctaid.x;
	mov.u32 	%r8, %nctaid.y;
	mul.lo.s32 	%r9, %r6, %r8;
	cvt.u64.u32 	%rd9, %r9;
	cvt.u64.u32 	%rd10, %r7;
	cvt.u64.u32 	%rd11, %r5;
	cvt.u64.u32 	%rd12, %r4;
	add.s64 	%rd13, %rd9, %rd11;
	mad.lo.s64 	%rd14, %rd13, %rd10, %rd12;
	mov.u32 	%r10, %ntid.x;
	mov.u32 	%r11, %ntid.y;
	mul.lo.s32 	%r12, %r10, %r11;
	mov.u32 	%r13, %ntid.z;
	mul.lo.s32 	%r14, %r12, %r13;
	cvt.u64.u32 	%rd15, %r14;
	mov.u32 	%r15, %tid.x;
	mov.u32 	%r16, %tid.y;
	mov.u32 	%r17, %tid.z;
	mad.lo.s32 	%r18, %r17, %r11, %r16;
	mad.lo.s32 	%r19, %r18, %r10, %r15;
	cvt.u64.u32 	%rd16, %r19;
	mad.lo.s64 	%rd1, %rd14, %rd15, %rd16;
	cvt.u32.u64 	%r20, %rd1;
	setp.le.u32 	%p1, %r3, %r20;
	@%p1 bra 	$L__BB0_14;
	mov.b64 	%rd31, 3;
	setp.gt.s32 	%p2, %r1, 1;
	@%p2 bra 	$L__BB0_5;
	setp.eq.s32 	%p5, %r1, 0;
	@%p5 bra 	$L__BB0_9;
	setp.eq.s32 	%p6, %r1, 1;
	@%p6 bra 	$L__BB0_4;
	bra.uni 	$L__BB0_8;
$L__BB0_4:
	mov.b64 	%rd31, 12;
	bra.uni 	$L__BB0_9;
$L__BB0_5:
	setp.eq.s32 	%p3, %r1, 2;
	@%p3 bra 	$L__BB0_15;
	setp.eq.s32 	%p4, %r1, 3;
	@%p4 bra 	$L__BB0_7;
	bra.uni 	$L__BB0_8;
$L__BB0_7:
	mov.b64 	%rd31, 48;
	bra.uni 	$L__BB0_9;
$L__BB0_8:
	mov.b64 	%rd31, 75;
$L__BB0_9:
	mul.lo.s64 	%rd22, %rd31, %rd1;
	and.b64  	%rd23, %rd1, 4294967295;
	cvta.to.global.u64 	%rd24, %rd6;
	mad.lo.s64 	%rd3, %rd23, 12, %rd24;
	cvta.to.global.u64 	%rd25, %rd7;
	shl.b64 	%rd26, %rd22, 2;
	and.b64  	%rd27, %rd26, 17179869180;
	add.s64 	%rd4, %rd25, %rd27;
	cvta.to.global.u64 	%rd28, %rd8;
	mul.lo.s64 	%rd29, %rd1, 12;
	and.b64  	%rd30, %rd29, 17179869180;
	add.s64 	%rd5, %rd28, %rd30;
	ld.global.nc.f32 	%f23, [%rd4];
	mul.f32 	%f1, %f23, 0f3E906EBB;
	st.global.f32 	[%rd5], %f1;
	ld.global.nc.f32 	%f24, [%rd4+4];
	mul.f32 	%f2, %f24, 0f3E906EBB;
	st.global.f32 	[%rd5+4], %f2;
	ld.global.nc.f32 	%f25, [%rd4+8];
	mul.f32 	%f3, %f25, 0f3E906EBB;
	st.global.f32 	[%rd5+8], %f3;
	setp.eq.s32 	%p7, %r2, 0;
	@%p7 bra 	$L__BB0_14;
	ld.global.nc.f32 	%f26, [%rd3];
	ld.global.nc.f32 	%f27, [%rd3+4];
	mul.f32 	%f28, %f27, %f27;
	fma.rn.f32 	%f29, %f26, %f26, %f28;
	ld.global.nc.f32 	%f30, [%rd3+8];
	fma.rn.f32 	%f31, %f30, %f30, %f29;
	rsqrt.approx.f32 	%f32, %f31;
	mul.f32 	%f4, %f32, %f26;
	mul.f32 	%f5, %f32, %f27;
	mul.f32 	%f6, %f32, %f30;
	ld.global.nc.f32 	%f33, [%rd4+12];
	ld.global.nc.f32 	%f34, [%rd4+24];
	mul.f32 	%f35, %f6, %f34;
	mul.f32 	%f36, %f5, %f33;
	sub.f32 	%f37, %f35, %f36;
	ld.global.nc.f32 	%f38, [%rd4+36];
	mul.f32 	%f39, %f4, %f38;
	sub.f32 	%f40, %f37, %f39;
	fma.rn.f32 	%f7, %f40, 0f3EFA2A1C, %f1;
	st.global.f32 	[%rd5], %f7;
	ld.global.nc.f32 	%f41, [%rd4+16];
	ld.global.nc.f32 	%f42, [%rd4+28];
	mul.f32 	%f43, %f6, %f42;
	mul.f32 	%f44, %f5, %f41;
	sub.f32 	%f45, %f43, %f44;
	ld.global.nc.f32 	%f46, [%rd4+40];
	mul.f32 	%f47, %f4, %f46;
	sub.f32 	%f48, %f45, %f47;
	fma.rn.f32 	%f8, %f48, 0f3EFA2A1C, %f2;
	st.global.f32 	[%rd5+4], %f8;
	ld.global.nc.f32 	%f49, [%rd4+20];
	ld.global.nc.f32 	%f50, [%rd4+32];
	mul.f32 	%f51, %f6, %f50;
	mul.f32 	%f52, %f5, %f49;
	sub.f32 	%f53, %f51, %f52;
	ld.global.nc.f32 	%f54, [%rd4+44];
	mul.f32 	%f55, %f4, %f54;
	sub.f32 	%f56, %f53, %f55;
	fma.rn.f32 	%f9, %f56, 0f3EFA2A1C, %f3;
	st.global.f32 	[%rd5+8], %f9;
	setp.eq.s32 	%p8, %r2, 1;
	@%p8 bra 	$L__BB0_14;
	mul.f32 	%f10, %f6, %f6;
	mul.f32 	%f57, %f6, 0fBF8BD8A1;
	mul.f32 	%f58, %f4, %f4;
	mul.f32 	%f59, %f5, %f5;
	sub.f32 	%f11, %f58, %f59;
	add.f32 	%f60, %f4, %f4;
	mul.f32 	%f12, %f60, %f5;
	fma.rn.f32 	%f13, %f10, 0f3F723881, 0fBEA17B01;
	mul.f32 	%f61, %f4, %f57;
	mul.f32 	%f62, %f5, %f57;
	mul.f32 	%f63, %f12, 0f3F0BD8A1;
	mul.f32 	%f64, %f11, 0f3F0BD8A1;
	ld.global.nc.f32 	%f65, [%rd4+48];
	ld.global.nc.f32 	%f66, [%rd4+60];
	mul.f32 	%f67, %f62, %f66;
	fma.rn.f32 	%f68, %f63, %f65, %f67;
	ld.global.nc.f32 	%f69, [%rd4+72];
	fma.rn.f32 	%f70, %f13, %f69, %f68;
	ld.global.nc.f32 	%f71, [%rd4+84];
	fma.rn.f32 	%f72, %f61, %f71, %f70;
	ld.global.nc.f32 	%f73, [%rd4+96];
	fma.rn.f32 	%f74, %f64, %f73, %f72;
	add.f32 	%f14, %f7, %f74;
	st.global.f32 	[%rd5], %f14;
	ld.global.nc.f32 	%f75, [%rd4+52];
	ld.global.nc.f32 	%f76, [%rd4+64];
	mul.f32 	%f77, %f62, %f76;
	fma.rn.f32 	%f78, %f63, %f75, %f77;
	ld.global.nc.f32 	%f79, [%rd4+76];
	fma.rn.f32 	%f80, %f13, %f79, %f78;
	ld.global.nc.f32 	%f81, [%rd4+88];
	fma.rn.f32 	%f82, %f61, %f81, %f80;
	ld.global.nc.f32 	%f83, [%rd4+100];
	fma.rn.f32 	%f84, %f64, %f83, %f82;
	add.f32 	%f15, %f8, %f84;
	st.global.f32 	[%rd5+4], %f15;
	ld.global.nc.f32 	%f85, [%rd4+56];
	ld.global.nc.f32 	%f86, [%rd4+68];
	mul.f32 	%f87, %f62, %f86;
	fma.rn.f32 	%f88, %f63, %f85, %f87;
	ld.global.nc.f32 	%f89, [%rd4+80];
	fma.rn.f32 	%f90, %f13, %f89, %f88;
	ld.global.nc.f32 	%f91, [%rd4+92];
	fma.rn.f32 	%f92, %f61, %f91, %f90;
	ld.global.nc.f32 	%f93, [%rd4+104];
	fma.rn.f32 	%f94, %f64, %f93, %f92;
	add.f32 	%f16, %f9, %f94;
	st.global.f32 	[%rd5+8], %f16;
	setp.lt.u32 	%p9, %r2, 3;
	@%p9 bra 	$L__BB0_14;
	fma.rn.f32 	%f95, %f10, 0fC0124131, 0f3EEA01E8;
	mul.f32 	%f96, %f6, 0f3FB8FFC7;
	mul.f32 	%f97, %f4, %f11;
	mul.f32 	%f98, %f5, %f12;
	sub.f32 	%f17, %f97, %f98;
	mul.f32 	%f99, %f5, %f11;
	fma.rn.f32 	%f18, %f4, %f12, %f99;
	fma.rn.f32 	%f100, %f10, 0f3FEED536, 0fBF8F4CBA;
	mul.f32 	%f19, %f6, %f100;
	mul.f32 	%f101, %f4, %f95;
	mul.f32 	%f102, %f5, %f95;
	mul.f32 	%f103, %f96, %f11;
	mul.f32 	%f104, %f12, %f96;
	mul.f32 	%f105, %f18, 0f3F170D19;
	mul.f32 	%f106, %f17, 0f3F170D19;
	ld.global.nc.f32 	%f107, [%rd4+108];
	mul.f32 	%f108, %f105, %f107;
	ld.global.nc.f32 	%f109, [%rd4+120];
	mul.f32 	%f110, %f104, %f109;
	sub.f32 	%f111, %f110, %f108;
	ld.global.nc.f32 	%f112, [%rd4+132];
	fma.rn.f32 	%f113, %f102, %f112, %f111;
	ld.global.nc.f32 	%f114, [%rd4+144];
	fma.rn.f32 	%f115, %f19, %f114, %f113;
	ld.global.nc.f32 	%f116, [%rd4+156];
	fma.rn.f32 	%f117, %f101, %f116, %f115;
	ld.global.nc.f32 	%f118, [%rd4+168];
	fma.rn.f32 	%f119, %f103, %f118, %f117;
	ld.global.nc.f32 	%f120, [%rd4+180];
	mul.f32 	%f121, %f106, %f120;
	sub.f32 	%f122, %f119, %f121;
	add.f32 	%f20, %f14, %f122;
	st.global.f32 	[%rd5], %f20;
	ld.global.nc.f32 	%f123, [%rd4+112];
	mul.f32 	%f124, %f105, %f123;
	ld.global.nc.f32 	%f125, [%rd4+124];
	mul.f32 	%f126, %f104, %f125;
	sub.f32 	%f127, %f126, %f124;
	ld.global.nc.f32 	%f128, [%rd4+136];
	fma.rn.f32 	%f129, %f102, %f128, %f127;
	ld.global.nc.f32 	%f130, [%rd4+148];
	fma.rn.f32 	%f131, %f19, %f130, %f129;
	ld.global.nc.f32 	%f132, [%rd4+160];
	fma.rn.f32 	%f133, %f101, %f132, %f131;
	ld.global.nc.f32 	%f134, [%rd4+172];
	fma.rn.f32 	%f135, %f103, %f134, %f133;
	ld.global.nc.f32 	%f136, [%rd4+184];
	mul.f32 	%f137, %f106, %f136;
	sub.f32 	%f138, %f135, %f137;
	add.f32 	%f21, %f15, %f138;
	st.global.f32 	[%rd5+4], %f21;
	ld.global.nc.f32 	%f139, [%rd4+116];
	mul.f32 	%f140, %f105, %f139;
	ld.global.nc.f32 	%f141, [%rd4+128];
	mul.f32 	%f142, %f104, %f141;
	sub.f32 	%f143, %f142, %f140;
	ld.global.nc.f32 	%f144, [%rd4+140];
	fma.rn.f32 	%f145, %f102, %f144, %f143;
	ld.global.nc.f32 	%f146, [%rd4+152];
	fma.rn.f32 	%f147, %f19, %f146, %f145;
	ld.global.nc.f32 	%f148, [%rd4+164];
	fma.rn.f32 	%f149, %f101, %f148, %f147;
	ld.global.nc.f32 	%f150, [%rd4+176];
	fma.rn.f32 	%f151, %f103, %f150, %f149;
	ld.global.nc.f32 	%f152, [%rd4+188];
	mul.f32 	%f153, %f106, %f152;
	sub.f32 	%f154, %f151, %f153;
	add.f32 	%f22, %f16, %f154;
	st.global.f32 	[%rd5+8], %f22;
	setp.eq.s32 	%p10, %r2, 3;
	@%p10 bra 	$L__BB0_14;
	fma.rn.f32 	%f155, %f10, 0fC095DDCE, 0f400074FA;
	mul.f32 	%f156, %f6, %f155;
	fma.rn.f32 	%f157, %f10, 0f4053F171, 0fBEF23881;
	mul.f32 	%f158, %f6, 0fBFE293A5;
	mul.f32 	%f159, %f4, %f17;
	mul.f32 	%f160, %f5, %f18;
	sub.f32 	%f161, %f159, %f160;
	mul.f32 	%f162, %f5, %f17;
	fma.rn.f32 	%f163, %f4, %f18, %f162;
	mul.f32 	%f164, %f6, 0f3FFDFDFC;
	mul.f32 	%f165, %f13, 0fBF80CC2A;
	fma.rn.f32 	%f166, %f164, %f19, %f165;
	mul.f32 	%f167, %f4, %f156;
	mul.f32 	%f168, %f5, %f156;
	mul.f32 	%f169, %f11, %f157;
	mul.f32 	%f170, %f12, %f157;
	mul.f32 	%f171, %f158, %f17;
	mul.f32 	%f172, %f158, %f18;
	mul.f32 	%f173, %f163, 0f3F2036C5;
	mul.f32 	%f174, %f161, 0f3F2036C5;
	ld.global.nc.f32 	%f175, [%rd4+192];
	ld.global.nc.f32 	%f176, [%rd4+204];
	mul.f32 	%f177, %f172, %f176;
	fma.rn.f32 	%f178, %f173, %f175, %f177;
	ld.global.nc.f32 	%f179, [%rd4+216];
	fma.rn.f32 	%f180, %f170, %f179, %f178;
	ld.global.nc.f32 	%f181, [%rd4+228];
	fma.rn.f32 	%f182, %f168, %f181, %f180;
	ld.global.nc.f32 	%f183, [%rd4+240];
	fma.rn.f32 	%f184, %f166, %f183, %f182;
	ld.global.nc.f32 	%f185, [%rd4+252];
	fma.rn.f32 	%f186, %f167, %f185, %f184;
	ld.global.nc.f32 	%f187, [%rd4+264];
	fma.rn.f32 	%f188, %f169, %f187, %f186;
	ld.global.nc.f32 	%f189, [%rd4+276];
	fma.rn.f32 	%f190, %f171, %f189, %f188;
	ld.global.nc.f32 	%f191, [%rd4+288];
	fma.rn.f32 	%f192, %f174, %f191, %f190;
	add.f32 	%f193, %f20, %f192;
	st.global.f32 	[%rd5], %f193;
	ld.global.nc.f32 	%f194, [%rd4+196];
	ld.global.nc.f32 	%f195, [%rd4+208];
	mul.f32 	%f196, %f172, %f195;
	fma.rn.f32 	%f197, %f173, %f194, %f196;
	ld.global.nc.f32 	%f198, [%rd4+220];
	fma.rn.f32 	%f199, %f170, %f198, %f197;
	ld.global.nc.f32 	%f200, [%rd4+232];
	fma.rn.f32 	%f201, %f168, %f200, %f199;
	ld.global.nc.f32 	%f202, [%rd4+244];
	fma.rn.f32 	%f203, %f166, %f202, %f201;
	ld.global.nc.f32 	%f204, [%rd4+256];
	fma.rn.f32 	%f205, %f167, %f204, %f203;
	ld.global.nc.f32 	%f206, [%rd4+268];
	fma.rn.f32 	%f207, %f169, %f206, %f205;
	ld.global.nc.f32 	%f208, [%rd4+280];
	fma.rn.f32 	%f209, %f171, %f208, %f207;
	ld.global.nc.f32 	%f210, [%rd4+292];
	fma.rn.f32 	%f211, %f174, %f210, %f209;
	add.f32 	%f212, %f21, %f211;
	st.global.f32 	[%rd5+4], %f212;
	ld.global.nc.f32 	%f213, [%rd4+200];
	ld.global.nc.f32 	%f214, [%rd4+212];
	mul.f32 	%f215, %f172, %f214;
	fma.rn.f32 	%f216, %f173, %f213, %f215;
	ld.global.nc.f32 	%f217, [%rd4+224];
	fma.rn.f32 	%f218, %f170, %f217, %f216;
	ld.global.nc.f32 	%f219, [%rd4+236];
	fma.rn.f32 	%f220, %f168, %f219, %f218;
	ld.global.nc.f32 	%f221, [%rd4+248];
	fma.rn.f32 	%f222, %f166, %f221, %f220;
	ld.global.nc.f32 	%f223, [%rd4+260];
	fma.rn.f32 	%f224, %f167, %f223, %f222;
	ld.global.nc.f32 	%f225, [%rd4+272];
	fma.rn.f32 	%f226, %f169, %f225, %f224;
	ld.global.nc.f32 	%f227, [%rd4+284];
	fma.rn.f32 	%f228, %f171, %f227, %f226;
	ld.global.nc.f32 	%f229, [%rd4+296];
	fma.rn.f32 	%f230, %f174, %f229, %f228;
	add.f32 	%f231, %f22, %f230;
	st.global.f32 	[%rd5+8], %f231;
$L__BB0_14:
	ret;
$L__BB0_15:
	mov.b64 	%rd31, 27;
	bra.uni 	$L__BB0_9;

}
	// .globl	_Z26compute_sh_backward_kerneljjjPK6float3PKfPf
.visible .entry _Z26compute_sh_backward_kerneljjjPK6float3PKfPf(
	.param .u32 _Z26compute_sh_backward_kerneljjjPK6float3PKfPf_param_0,
	.param .u32 _Z26compute_sh_backward_kerneljjjPK6float3PKfPf_param_1,
	.param .u32 _Z26compute_sh_backward_kerneljjjPK6float3PKfPf_param_2,
	.param .u64 .ptr .align 1 _Z26compute_sh_backward_kerneljjjPK6float3PKfPf_param_3,
	.param .u64 .ptr .align 1 _Z26compute_sh_backward_kerneljjjPK6float3PKfPf_param_4,
	.param .u64 .ptr .align 1 _Z26compute_sh_backward_kerneljjjPK6float3PKfPf_param_5
)
{
	.reg .pred 	%p<11>;
	.reg .b32 	%r<21>;
	.reg .b32 	%f<139>;
	.reg .b64 	%rd<32>;

	ld.param.u32 	%r3, [_Z26compute_sh_backward_kerneljjjPK6float3PKfPf_param_0];
	ld.param.u32 	%r1, [_Z26compute_sh_backward_kerneljjjPK6float3PKfPf_param_1];
	ld.param.u32 	%r2, [_Z26compute_sh_backward_kerneljjjPK6float3PKfPf_param_2];
	ld.param.u64 	%rd5, [_Z26compute_sh_backward_kerneljjjPK6float3PKfPf_param_3];
	ld.param.u64 	%rd6, [_Z26compute_sh_backward_kerneljjjPK6float3PKfPf_param_4];
	ld.param.u64 	%rd7, [_Z26compute_sh_backward_kerneljjjPK6float3PKfPf_param_5];
	mov.u32 	%r4, %ctaid.x;
	mov.u32 	%r5, %ctaid.y;
	mov.u32 	%r6, %ctaid.z;
	mov.u32 	%r7, %nctaid.x;
	mov.u32 	%r8, %nctaid.y;
	mul.lo.s32 	%r9, %r6, %r8;
	cvt.u64.u32 	%rd8, %r9;
	cvt.u64.u32 	%rd9, %r7;
	cvt.u64.u32 	%rd10, %r5;
	cvt.u64.u32 	%rd11, %r4;
	add.s64 	%rd12, %rd8, %rd10;
	mad.lo.s64 	%rd13, %rd12, %rd9, %rd11;
	mov.u32 	%r10, %ntid.x;
	mov.u32 	%r11, %ntid.y;
	mul.lo.s32 	%r12, %r10, %r11;
	mov.u32 	%r13, %ntid.z;
	mul.lo.s32 	%r14, %r12, %r13;
	cvt.u64.u32 	%rd14, %r14;
	mov.u32 	%r15, %tid.x;
	mov.u32 	%r16, %tid.y;
	mov.u32 	%r17, %tid.z;
	mad.lo.s32 	%r18, %r17, %r11, %r16;
	mad.lo.s32 	%r19, %r18, %r10, %r15;
	cvt.u64.u32 	%rd15, %r19;
	mad.lo.s64 	%rd1, %rd13, %rd14, %rd15;
	cvt.u32.u64 	%r20, %rd1;
	setp.le.u32 	%p1, %r3, %r20;
	@%p1 bra 	$L__BB1_14;
	mov.b64 	%rd31, 3;
	setp.gt.s32 	%p2, %r1, 1;
	@%p2 bra 	$L__BB1_5;
	setp.eq.s32 	%p5, %r1, 0;
	@%p5 bra 	$L__BB1_9;
	setp.eq.s32 	%p6, %r1, 1;
	@%p6 bra 	$L__BB1_4;
	bra.uni 	$L__BB1_8;
$L__BB1_4:
	mov.b64 	%rd31, 12;
	bra.uni 	$L__BB1_9;
$L__BB1_5:
	setp.eq.s32 	%p3, %r1, 2;
	@%p3 bra 	$L__BB1_15;
	setp.eq.s32 	%p4, %r1, 3;
	@%p4 bra 	$L__BB1_7;
	bra.uni 	$L__BB1_8;
$L__BB1_7:
	mov.b64 	%rd31, 48;
	bra.uni 	$L__BB1_9;
$L__BB1_8:
	mov.b64 	%rd31, 75;
$L__BB1_9:
	mul.lo.s64 	%rd21, %rd31, %rd1;
	and.b64  	%rd22, %rd1, 4294967295;
	cvta.to.global.u64 	%rd23, %rd5;
	mad.lo.s64 	%rd3, %rd22, 12, %rd23;
	cvta.to.global.u64 	%rd24, %rd6;
	mul.lo.s64 	%rd25, %rd1, 12;
	and.b64  	%rd26, %rd25, 17179869180;
	add.s64 	%rd27, %rd24, %rd26;
	cvta.to.global.u64 	%rd28, %rd7;
	shl.b64 	%rd29, %rd21, 2;
	and.b64  	%rd30, %rd29, 17179869180;
	add.s64 	%rd4, %rd28, %rd30;
	ld.global.nc.f32 	%f1, [%rd27];
	mul.f32 	%f14, %f1, 0f3E906EBB;
	st.global.f32 	[%rd4], %f14;
	ld.global.nc.f32 	%f2, [%rd27+4];
	mul.f32 	%f15, %f2, 0f3E906EBB;
	st.global.f32 	[%rd4+4], %f15;
	ld.global.nc.f32 	%f3, [%rd27+8];
	mul.f32 	%f16, %f3, 0f3E906EBB;
	st.global.f32 	[%rd4+8], %f16;
	setp.eq.s32 	%p7, %r2, 0;
	@%p7 bra 	$L__BB1_14;
	ld.global.nc.f32 	%f17, [%rd3];
	ld.global.nc.f32 	%f18, [%rd3+4];
	mul.f32 	%f19, %f18, %f18;
	fma.rn.f32 	%f20, %f17, %f17, %f19;
	ld.global.nc.f32 	%f21, [%rd3+8];
	fma.rn.f32 	%f22, %f21, %f21, %f20;
	rsqrt.approx.f32 	%f23, %f22;
	mul.f32 	%f4, %f23, %f17;
	mul.f32 	%f5, %f23, %f18;
	mul.f32 	%f6, %f23, %f21;
	mul.f32 	%f24, %f4, 0fBEFA2A1C;
	mul.f32 	%f25, %f6, 0f3EFA2A1C;
	mul.f32 	%f26, %f5, 0fBEFA2A1C;
	mul.f32 	%f27, %f26, %f1;
	st.global.f32 	[%rd4+12], %f27;
	mul.f32 	%f28, %f25, %f1;
	st.global.f32 	[%rd4+24], %f28;
	mul.f32 	%f29, %f24, %f1;
	st.global.f32 	[%rd4+36], %f29;
	mul.f32 	%f30, %f26, %f2;
	st.global.f32 	[%rd4+16], %f30;
	mul.f32 	%f31, %f25, %f2;
	st.global.f32 	[%rd4+28], %f31;
	mul.f32 	%f32, %f24, %f2;
	st.global.f32 	[%rd4+40], %f32;
	mul.f32 	%f33, %f26, %f3;
	st.global.f32 	[%rd4+20], %f33;
	mul.f32 	%f34, %f25, %f3;
	st.global.f32 	[%rd4+32], %f34;
	mul.f32 	%f35, %f24, %f3;
	st.global.f32 	[%rd4+44], %f35;
	setp.eq.s32 	%p8, %r2, 1;
	@%p8 bra 	$L__BB1_14;
	mul.f32 	%f7, %f6, %f6;
	mul.f32 	%f36, %f6, 0fBF8BD8A1;
	mul.f32 	%f37, %f4, %f4;
	mul.f32 	%f38, %f5, %f5;
	sub.f32 	%f8, %f37, %f38;
	add.f32 	%f39, %f4, %f4;
	mul.f32 	%f9, %f39, %f5;
	fma.rn.f32 	%f10, %f7, 0f3F723881, 0fBEA17B01;
	mul.f32 	%f40, %f4, %f36;
	mul.f32 	%f41, %f5, %f36;
	mul.f32 	%f42, %f9, 0f3F0BD8A1;
	mul.f32 	%f43, %f8, 0f3F0BD8A1;
	mul.f32 	%f44, %f42, %f1;
	st.global.f32 	[%rd4+48], %f44;
	mul.f32 	%f45, %f41, %f1;
	st.global.f32 	[%rd4+60], %f45;
	mul.f32 	%f46, %f10, %f1;
	st.global.f32 	[%rd4+72], %f46;
	mul.f32 	%f47, %f40, %f1;
	st.global.f32 	[%rd4+84], %f47;
	mul.f32 	%f48, %f43, %f1;
	st.global.f32 	[%rd4+96], %f48;
	mul.f32 	%f49, %f42, %f2;
	st.global.f32 	[%rd4+52], %f49;
	mul.f32 	%f50, %f41, %f2;
	st.global.f32 	[%rd4+64], %f50;
	mul.f32 	%f51, %f10, %f2;
	st.global.f32 	[%rd4+76], %f51;
	mul.f32 	%f52, %f40, %f2;
	st.global.f32 	[%rd4+88], %f52;
	mul.f32 	%f53, %f43, %f2;
	st.global.f32 	[%rd4+100], %f53;
	mul.f32 	%f54, %f42, %f3;
	st.global.f32 	[%rd4+56], %f54;
	mul.f32 	%f55, %f41, %f3;
	st.global.f32 	[%rd4+68], %f55;
	mul.f32 	%f56, %f10, %f3;
	st.global.f32 	[%rd4+80], %f56;
	mul.f32 	%f57, %f40, %f3;
	st.global.f32 	[%rd4+92], %f57;
	mul.f32 	%f58, %f43, %f3;
	st.global.f32 	[%rd4+104], %f58;
	setp.lt.u32 	%p9, %r2, 3;
	@%p9 bra 	$L__BB1_14;
	fma.rn.f32 	%f59, %f7, 0fC0124131, 0f3EEA01E8;
	mul.f32 	%f60, %f6, 0f3FB8FFC7;
	mul.f32 	%f61, %f4, %f8;
	mul.f32 	%f62, %f5, %f9;
	sub.f32 	%f11, %f61, %f62;
	mul.f32 	%f63, %f5, %f8;
	fma.rn.f32 	%f12, %f4, %f9, %f63;
	fma.rn.f32 	%f64, %f7, 0f3FEED536, 0fBF8F4CBA;
	mul.f32 	%f13, %f6, %f64;
	mul.f32 	%f65, %f4, %f59;
	mul.f32 	%f66, %f5, %f59;
	mul.f32 	%f67, %f60, %f8;
	mul.f32 	%f68, %f9, %f60;
	mul.f32 	%f69, %f12, 0fBF170D19;
	mul.f32 	%f70, %f11, 0fBF170D19;
	mul.f32 	%f71, %f69, %f1;
	st.global.f32 	[%rd4+108], %f71;
	mul.f32 	%f72, %f68, %f1;
	st.global.f32 	[%rd4+120], %f72;
	mul.f32 	%f73, %f66, %f1;
	st.global.f32 	[%rd4+132], %f73;
	mul.f32 	%f74, %f13, %f1;
	st.global.f32 	[%rd4+144], %f74;
	mul.f32 	%f75, %f65, %f1;
	st.global.f32 	[%rd4+156], %f75;
	mul.f32 	%f76, %f67, %f1;
	st.global.f32 	[%rd4+168], %f76;
	mul.f32 	%f77, %f70, %f1;
	st.global.f32 	[%rd4+180], %f77;
	mul.f32 	%f78, %f69, %f2;
	st.global.f32 	[%rd4+112], %f78;
	mul.f32 	%f79, %f68, %f2;
	st.global.f32 	[%rd4+124], %f79;
	mul.f32 	%f80, %f66, %f2;
	st.global.f32 	[%rd4+136], %f80;
	mul.f32 	%f81, %f13, %f2;
	st.global.f32 	[%rd4+148], %f81;
	mul.f32 	%f82, %f65, %f2;
	st.global.f32 	[%rd4+160], %f82;
	mul.f32 	%f83, %f67, %f2;
	st.global.f32 	[%rd4+172], %f83;
	mul.f32 	%f84, %f70, %f2;
	st.global.f32 	[%rd4+184], %f84;
	mul.f32 	%f85, %f69, %f3;
	st.global.f32 	[%rd4+116], %f85;
	mul.f32 	%f86, %f68, %f3;
	st.global.f32 	[%rd4+128], %f86;
	mul.f32 	%f87, %f66, %f3;
	st.global.f32 	[%rd4+140], %f87;
	mul.f32 	%f88, %f13, %f3;
	st.global.f32 	[%rd4+152], %f88;
	mul.f32 	%f89, %f65, %f3;
	st.global.f32 	[%rd4+164], %f89;
	mul.f32 	%f90, %f67, %f3;
	st.global.f32 	[%rd4+176], %f90;
	mul.f32 	%f91, %f70, %f3;
	st.global.f32 	[%rd4+188], %f91;
	setp.eq.s32 	%p10, %r2, 3;
	@%p10 bra 	$L__BB1_14;
	fma.rn.f32 	%f92, %f7, 0fC095DDCE, 0f400074FA;
	mul.f32 	%f93, %f6, %f92;
	fma.rn.f32 	%f94, %f7, 0f4053F171, 0fBEF23881;
	mul.f32 	%f95, %f6, 0fBFE293A5;
	mul.f32 	%f96, %f4, %f11;
	mul.f32 	%f97, %f5, %f12;
	sub.f32 	%f98, %f96, %f97;
	mul.f32 	%f99, %f5, %f11;
	fma.rn.f32 	%f100, %f4, %f12, %f99;
	mul.f32 	%f101, %f6, 0f3FFDFDFC;
	mul.f32 	%f102, %f10, 0fBF80CC2A;
	fma.rn.f32 	%f103, %f101, %f13, %f102;
	mul.f32 	%f104, %f4, %f93;
	mul.f32 	%f105, %f5, %f93;
	mul.f32 	%f106, %f8, %f94;
	mul.f32 	%f107, %f9, %f94;
	mul.f32 	%f108, %f95, %f11;
	mul.f32 	%f109, %f95, %f12;
	mul.f32 	%f110, %f100, 0f3F2036C5;
	mul.f32 	%f111, %f98, 0f3F2036C5;
	mul.f32 	%f112, %f110, %f1;
	st.global.f32 	[%rd4+192], %f112;
	mul.f32 	%f113, %f109, %f1;
	st.global.f32 	[%rd4+204], %f113;
	mul.f32 	%f114, %f107, %f1;
	st.global.f32 	[%rd4+216], %f114;
	mul.f32 	%f115, %f105, %f1;
	st.global.f32 	[%rd4+228], %f115;
	mul.f32 	%f116, %f103, %f1;
	st.global.f32 	[%rd4+240], %f116;
	mul.f32 	%f117, %f104, %f1;
	st.global.f32 	[%rd4+252], %f117;
	mul.f32 	%f118, %f106, %f1;
	st.global.f32 	[%rd4+264], %f118;
	mul.f32 	%f119, %f108, %f1;
	st.global.f32 	[%rd4+276], %f119;
	mul.f32 	%f120, %f111, %f1;
	st.global.f32 	[%rd4+288], %f120;
	mul.f32 	%f121, %f110, %f2;
	st.global.f32 	[%rd4+196], %f121;
	mul.f32 	%f122, %f109, %f2;
	st.global.f32 	[%rd4+208], %f122;
	mul.f32 	%f123, %f107, %f2;
	st.global.f32 	[%rd4+220], %f123;
	mul.f32 	%f124, %f105, %f2;
	st.global.f32 	[%rd4+232], %f124;
	mul.f32 	%f125, %f103, %f2;
	st.global.f32 	[%rd4+244], %f125;
	mul.f32 	%f126, %f104, %f2;
	st.global.f32 	[%rd4+256], %f126;
	mul.f32 	%f127, %f106, %f2;
	st.global.f32 	[%rd4+268], %f127;
	mul.f32 	%f128, %f108, %f2;
	st.global.f32 	[%rd4+280], %f128;
	mul.f32 	%f129, %f111, %f2;
	st.global.f32 	[%rd4+292], %f129;
	mul.f32 	%f130, %f110, %f3;
	st.global.f32 	[%rd4+200], %f130;
	mul.f32 	%f131, %f109, %f3;
	st.global.f32 	[%rd4+212], %f131;
	mul.f32 	%f132, %f107, %f3;
	st.global.f32 	[%rd4+224], %f132;
	mul.f32 	%f133, %f105, %f3;
	st.global.f32 	[%rd4+236], %f133;
	mul.f32 	%f134, %f103, %f3;
	st.global.f32 	[%rd4+248], %f134;
	mul.f32 	%f135, %f104, %f3;
	st.global.f32 	[%rd4+260], %f135;
	mul.f32 	%f136, %f106, %f3;
	st.global.f32 	[%rd4+272], %f136;
	mul.f32 	%f137, %f108, %f3;
	st.global.f32 	[%rd4+284], %f137;
	mul.f32 	%f138, %f111, %f3;
	st.global.f32 	[%rd4+296], %f138;
$L__BB1_14:
	ret;
$L__BB1_15:
	mov.b64 	%rd31, 27;
	bra.uni 	$L__BB1_9;

}
	// .globl	_Z32sparse_compute_sh_forward_kerneljjjPK6float3PKfPf
.visible .entry _Z32sparse_compute_sh_forward_kerneljjjPK6float3PKfPf(
	.param .u32 _Z32sparse_compute_sh_forward_kerneljjjPK6float3PKfPf_param_0,
	.param .u32 _Z32sparse_compute_sh_forward_kerneljjjPK6float3PKfPf_param_1,
	.param .u32 _Z32sparse_compute_sh_forward_kerneljjjPK6float3PKfPf_param_2,
	.param .u64 .ptr .align 1 _Z32sparse_compute_sh_forward_kerneljjjPK6float3PKfPf_param_3,
	.param .u64 .ptr .align 1 _Z32sparse_compute_sh_forward_kerneljjjPK6float3PKfPf_param_4,
	.param .u64 .ptr .align 1 _Z32sparse_compute_sh_forward_kerneljjjPK6float3PKfPf_param_5
)
{
	.reg .pred 	%p<13>;
	.reg .b32 	%r<44>;
	.reg .b32 	%f<962>;
	.reg .b64 	%rd<82>;

	ld.param.u32 	%r3, [_Z32sparse_compute_sh_forward_kerneljjjPK6float3PKfPf_param_0];
	ld.param.u32 	%r4, [_Z32sparse_compute_sh_forward_kerneljjjPK6float3PKfPf_param_1];
	ld.param.u64 	%rd9, [_Z32sparse_compute_sh_forward_kerneljjjPK6float3PKfPf_param_3];
	ld.param.u64 	%rd10, [_Z32sparse_compute_sh_forward_kerneljjjPK6float3PKfPf_param_4];
	ld.param.u64 	%rd11, [_Z32sparse_compute_sh_forward_kerneljjjPK6float3PKfPf_param_5];
	cvta.to.global.u64 	%rd1, %rd11;
	cvta.to.global.u64 	%rd2, %rd10;
	mov.u32 	%r6, %ctaid.x;
	mov.u32 	%r7, %ctaid.y;
	mov.u32 	%r8, %ctaid.z;
	mov.u32 	%r9, %nctaid.x;
	mov.u32 	%r10, %nctaid.y;
	mul.lo.s32 	%r11, %r8, %r10;
	cvt.u64.u32 	%rd12, %r11;
	cvt.u64.u32 	%rd13, %r9;
	cvt.u64.u32 	%rd14, %r7;
	cvt.u64.u32 	%rd15, %r6;
	add.s64 	%rd16, %rd12, %rd14;
	mad.lo.s64 	%rd17, %rd16, %rd13, %rd15;
	mov.u32 	%r12, %ntid.x;
	mov.u32 	%r13, %ntid.y;
	mul.lo.s32 	%r14, %r12, %r13;
	mov.u32 	%r15, %ntid.z;
	mul.lo.s32 	%r16, %r14, %r15;
	cvt.u64.u32 	%rd18, %r16;
	mov.u32 	%r17, %tid.x;
	mov.u32 	%r18, %tid.y;
	mov.u32 	%r19, %tid.z;
	mad.lo.s32 	%r20, %r19, %r13, %r18;
	mad.lo.s32 	%r21, %r20, %r12, %r17;
	cvt.u64.u32 	%rd19, %r21;
	mad.lo.s64 	%rd3, %rd17, %rd18, %rd19;
	cvt.u32.u64 	%r1, %rd3;
	setp.le.u32 	%p1, %r3, %r1;
	@%p1 bra 	$L__BB2_21;
	mov.b64 	%rd81, 3;
	setp.gt.s32 	%p2, %r4, 1;
	@%p2 bra 	$L__BB2_5;
	setp.eq.s32 	%p5, %r4, 0;
	@%p5 bra 	$L__BB2_9;
	setp.eq.s32 	%p6, %r4, 1;
	@%p6 bra 	$L__BB2_4;
	bra.uni 	$L__BB2_8;
$L__BB2_4:
	mov.b64 	%rd81, 12;
	bra.uni 	$L__BB2_9;
$L__BB2_5:
	setp.eq.s32 	%p3, %r4, 2;
	@%p3 bra 	$L__BB2_22;
	setp.eq.s32 	%p4, %r4, 3;
	@%p4 bra 	$L__BB2_7;
	bra.uni 	$L__BB2_8;
$L__BB2_7:
	mov.b64 	%rd81, 48;
	bra.uni 	$L__BB2_9;
$L__BB2_8:
	mov.b64 	%rd81, 75;
$L__BB2_9:
	ld.param.u32 	%r38, [_Z32sparse_compute_sh_forward_kerneljjjPK6float3PKfPf_param_2];
	and.b64  	%rd25, %rd3, 4294967295;
	cvta.to.global.u64 	%rd26, %rd9;
	mad.lo.s64 	%rd27, %rd25, 12, %rd26;
	ld.global.nc.f32 	%f1, [%rd27];
	ld.global.nc.f32 	%f2, [%rd27+4];
	ld.global.nc.f32 	%f3, [%rd27+8];
	mul.f32 	%f32, %f2, %f2;
	fma.rn.f32 	%f33, %f1, %f1, %f32;
	fma.rn.f32 	%f4, %f3, %f3, %f33;
	setp.eq.s32 	%p7, %r38, 1;
	@%p7 bra 	$L__BB2_12;
	ld.param.u32 	%r39, [_Z32sparse_compute_sh_forward_kerneljjjPK6float3PKfPf_param_2];
	setp.ne.s32 	%p8, %r39, 0;
	@%p8 bra 	$L__BB2_13;
	ld.global.nc.f32 	%f137, [%rd2];
	mul.f32 	%f138, %f137, 0f3E906EBB;
	mul.lo.s64 	%rd38, %rd3, 12;
	and.b64  	%rd39, %rd38, 17179869180;
	add.s64 	%rd40, %rd1, %rd39;
	st.global.f32 	[%rd40], %f138;
	ld.global.nc.f32 	%f139, [%rd2+4];
	mul.f32 	%f140, %f139, 0f3E906EBB;
	st.global.f32 	[%rd40+4], %f140;
	ld.global.nc.f32 	%f141, [%rd2+8];
	mul.f32 	%f142, %f141, 0f3E906EBB;
	st.global.f32 	[%rd40+8], %f142;
	add.s32 	%r26, %r3, %r1;
	mul.lo.s32 	%r27, %r26, 3;
	shl.b64 	%rd41, %rd81, 2;
	add.s64 	%rd42, %rd2, %rd41;
	ld.global.nc.f32 	%f143, [%rd42];
	mul.f32 	%f144, %f143, 0f3E906EBB;
	mul.wide.u32 	%rd43, %r27, 4;
	add.s64 	%rd44, %rd1, %rd43;
	st.global.f32 	[%rd44], %f144;
	ld.global.nc.f32 	%f145, [%rd42+4];
	mul.f32 	%f146, %f145, 0f3E906EBB;
	st.global.f32 	[%rd44+4], %f146;
	ld.global.nc.f32 	%f147, [%rd42+8];
	mul.f32 	%f148, %f147, 0f3E906EBB;
	st.global.f32 	[%rd44+8], %f148;
	add.s32 	%r28, %r26, %r3;
	mul.lo.s32 	%r29, %r28, 3;
	add.s64 	%rd45, %rd42, %rd41;
	ld.global.nc.f32 	%f149, [%rd45];
	mul.f32 	%f150, %f149, 0f3E906EBB;
	mul.wide.u32 	%rd46, %r29, 4;
	add.s64 	%rd47, %rd1, %rd46;
	st.global.f32 	[%rd47], %f150;
	ld.global.nc.f32 	%f151, [%rd45+4];
	mul.f32 	%f152, %f151, 0f3E906EBB;
	st.global.f32 	[%rd47+4], %f152;
	ld.global.nc.f32 	%f153, [%rd45+8];
	mul.f32 	%f154, %f153, 0f3E906EBB;
	st.global.f32 	[%rd47+8], %f154;
	bra.uni 	$L__BB2_21;
$L__BB2_12:
	mul.lo.s64 	%rd28, %rd3, 12;
	and.b64  	%rd29, %rd28, 17179869180;
	add.s64 	%rd30, %rd1, %rd29;
	ld.global.nc.f32 	%f34, [%rd2];
	ld.global.nc.f32 	%f35, [%rd2+4];
	ld.global.nc.f32 	%f36, [%rd2+8];
	rsqrt.approx.f32 	%f37, %f4;
	mul.f32 	%f38, %f1, %f37;
	mul.f32 	%f39, %f2, %f37;
	mul.f32 	%f40, %f3, %f37;
	ld.global.nc.f32 	%f41, [%rd2+12];
	ld.global.nc.f32 	%f42, [%rd2+24];
	mul.f32 	%f43, %f40, %f42;
	mul.f32 	%f44, %f39, %f41;
	sub.f32 	%f45, %f43, %f44;
	ld.global.nc.f32 	%f46, [%rd2+36];
	mul.f32 	%f47, %f38, %f46;
	sub.f32 	%f48, %f45, %f47;
	mul.f32 	%f49, %f48, 0f3EFA2A1C;
	fma.rn.f32 	%f50, %f34, 0f3E906EBB, %f49;
	st.global.f32 	[%rd30], %f50;
	ld.global.nc.f32 	%f51, [%rd2+16];
	ld.global.nc.f32 	%f52, [%rd2+28];
	mul.f32 	%f53, %f40, %f52;
	mul.f32 	%f54, %f39, %f51;
	sub.f32 	%f55, %f53, %f54;
	ld.global.nc.f32 	%f56, [%rd2+40];
	mul.f32 	%f57, %f38, %f56;
	sub.f32 	%f58, %f55, %f57;
	mul.f32 	%f59, %f58, 0f3EFA2A1C;
	fma.rn.f32 	%f60, %f35, 0f3E906EBB, %f59;
	st.global.f32 	[%rd30+4], %f60;
	ld.global.nc.f32 	%f61, [%rd2+20];
	ld.global.nc.f32 	%f62, [%rd2+32];
	mul.f32 	%f63, %f40, %f62;
	mul.f32 	%f64, %f39, %f61;
	sub.f32 	%f65, %f63, %f64;
	ld.global.nc.f32 	%f66, [%rd2+44];
	mul.f32 	%f67, %f38, %f66;
	sub.f32 	%f68, %f65, %f67;
	mul.f32 	%f69, %f68, 0f3EFA2A1C;
	fma.rn.f32 	%f70, %f36, 0f3E906EBB, %f69;
	st.global.f32 	[%rd30+8], %f70;
	shl.b64 	%rd31, %rd81, 2;
	add.s64 	%rd32, %rd2, %rd31;
	add.s32 	%r22, %r3, %r1;
	mul.lo.s32 	%r23, %r22, 3;
	mul.wide.u32 	%rd33, %r23, 4;
	add.s64 	%rd34, %rd1, %rd33;
	ld.global.nc.f32 	%f71, [%rd32];
	ld.global.nc.f32 	%f72, [%rd32+4];
	ld.global.nc.f32 	%f73, [%rd32+8];
	ld.global.nc.f32 	%f74, [%rd32+12];
	ld.global.nc.f32 	%f75, [%rd32+24];
	mul.f32 	%f76, %f40, %f75;
	mul.f32 	%f77, %f39, %f74;
	sub.f32 	%f78, %f76, %f77;
	ld.global.nc.f32 	%f79, [%rd32+36];
	mul.f32 	%f80, %f38, %f79;
	sub.f32 	%f81, %f78, %f80;
	mul.f32 	%f82, %f81, 0f3EFA2A1C;
	fma.rn.f32 	%f83, %f71, 0f3E906EBB, %f82;
	st.global.f32 	[%rd34], %f83;
	ld.global.nc.f32 	%f84, [%rd32+16];
	ld.global.nc.f32 	%f85, [%rd32+28];
	mul.f32 	%f86, %f40, %f85;
	mul.f32 	%f87, %f39, %f84;
	sub.f32 	%f88, %f86, %f87;
	ld.global.nc.f32 	%f89, [%rd32+40];
	mul.f32 	%f90, %f38, %f89;
	sub.f32 	%f91, %f88, %f90;
	mul.f32 	%f92, %f91, 0f3EFA2A1C;
	fma.rn.f32 	%f93, %f72, 0f3E906EBB, %f92;
	st.global.f32 	[%rd34+4], %f93;
	ld.global.nc.f32 	%f94, [%rd32+20];
	ld.global.nc.f32 	%f95, [%rd32+32];
	mul.f32 	%f96, %f40, %f95;
	mul.f32 	%f97, %f39, %f94;
	sub.f32 	%f98, %f96, %f97;
	ld.global.nc.f32 	%f99, [%rd32+44];
	mul.f32 	%f100, %f38, %f99;
	sub.f32 	%f101, %f98, %f100;
	mul.f32 	%f102, %f101, 0f3EFA2A1C;
	fma.rn.f32 	%f103, %f73, 0f3E906EBB, %f102;
	st.global.f32 	[%rd34+8], %f103;
	add.s64 	%rd35, %rd32, %rd31;
	add.s32 	%r24, %r22, %r3;
	mul.lo.s32 	%r25, %r24, 3;
	mul.wide.u32 	%rd36, %r25, 4;
	add.s64 	%rd37, %rd1, %rd36;
	ld.global.nc.f32 	%f104, [%rd35];
	ld.global.nc.f32 	%f105, [%rd35+4];
	ld.global.nc.f32 	%f106, [%rd35+8];
	ld.global.nc.f32 	%f107, [%rd35+12];
	ld.global.nc.f32 	%f108, [%rd35+24];
	mul.f32 	%f109, %f40, %f108;
	mul.f32 	%f110, %f39, %f107;
	sub.f32 	%f111, %f109, %f110;
	ld.global.nc.f32 	%f112, [%rd35+36];
	mul.f32 	%f113, %f38, %f112;
	sub.f32 	%f114, %f111, %f113;
	mul.f32 	%f115, %f114, 0f3EFA2A1C;
	fma.rn.f32 	%f116, %f104, 0f3E906EBB, %f115;
	st.global.f32 	[%rd37], %f116;
	ld.global.nc.f32 	%f117, [%rd35+16];
	ld.global.nc.f32 	%f118, [%rd35+28];
	mul.f32 	%f119, %f40, %f118;
	mul.f32 	%f120, %f39, %f117;
	sub.f32 	%f121, %f119, %f120;
	ld.global.nc.f32 	%f122, [%rd35+40];
	mul.f32 	%f123, %f38, %f122;
	sub.f32 	%f124, %f121, %f123;
	mul.f32 	%f125, %f124, 0f3EFA2A1C;
	fma.rn.f32 	%f126, %f105, 0f3E906EBB, %f125;
	st.global.f32 	[%rd37+4], %f126;
	ld.global.nc.f32 	%f127, [%rd35+20];
	ld.global.nc.f32 	%f128, [%rd35+32];
	mul.f32 	%f129, %f40, %f128;
	mul.f32 	%f130, %f39, %f127;
	sub.f32 	%f131, %f129, %f130;
	ld.global.nc.f32 	%f132, [%rd35+44];
	mul.f32 	%f133, %f38, %f132;
	sub.f32 	%f134, %f131, %f133;
	mul.f32 	%f135, %f134, 0f3EFA2A1C;
	fma.rn.f32 	%f136, %f106, 0f3E906EBB, %f135;
	st.global.f32 	[%rd37+8], %f136;
	bra.uni 	$L__BB2_21;
$L__BB2_13:
	ld.param.u32 	%r40, [_Z32sparse_compute_sh_forward_kerneljjjPK6float3PKfPf_param_2];
	setp.gt.u32 	%p9, %r40, 2;
	@%p9 bra 	$L__BB2_15;
	mul.lo.s64 	%rd64, %rd3, 12;
	and.b64  	%rd65, %rd64, 17179869180;
	add.s64 	%rd66, %rd1, %rd65;
	ld.global.nc.f32 	%f748, [%rd2];
	ld.global.nc.f32 	%f749, [%rd2+4];
	ld.global.nc.f32 	%f750, [%rd2+8];
	rsqrt.approx.f32 	%f751, %f4;
	mul.f32 	%f752, %f1, %f751;
	mul.f32 	%f753, %f2, %f751;
	mul.f32 	%f754, %f3, %f751;
	ld.global.nc.f32 	%f755, [%rd2+12];
	ld.global.nc.f32 	%f756, [%rd2+24];
	mul.f32 	%f757, %f754, %f756;
	mul.f32 	%f758, %f753, %f755;
	sub.f32 	%f759, %f757, %f758;
	ld.global.nc.f32 	%f760, [%rd2+36];
	mul.f32 	%f761, %f752, %f760;
	sub.f32 	%f762, %f759, %f761;
	mul.f32 	%f763, %f762, 0f3EFA2A1C;
	fma.rn.f32 	%f764, %f748, 0f3E906EBB, %f763;
	ld.global.nc.f32 	%f765, [%rd2+16];
	ld.global.nc.f32 	%f766, [%rd2+28];
	mul.f32 	%f767, %f754, %f766;
	mul.f32 	%f768, %f753, %f765;
	sub.f32 	%f769, %f767, %f768;
	ld.global.nc.f32 	%f770, [%rd2+40];
	mul.f32 	%f771, %f752, %f770;
	sub.f32 	%f772, %f769, %f771;
	mul.f32 	%f773, %f772, 0f3EFA2A1C;
	fma.rn.f32 	%f774, %f749, 0f3E906EBB, %f773;
	ld.global.nc.f32 	%f775, [%rd2+20];
	ld.global.nc.f32 	%f776, [%rd2+32];
	mul.f32 	%f777, %f754, %f776;
	mul.f32 	%f778, %f753, %f775;
	sub.f32 	%f779, %f777, %f778;
	ld.global.nc.f32 	%f780, [%rd2+44];
	mul.f32 	%f781, %f752, %f780;
	sub.f32 	%f782, %f779, %f781;
	mul.f32 	%f783, %f782, 0f3EFA2A1C;
	fma.rn.f32 	%f784, %f750, 0f3E906EBB, %f783;
	mul.f32 	%f785, %f754, 0fBF8BD8A1;
	mul.f32 	%f786, %f752, %f752;
	mul.f32 	%f787, %f753, %f753;
	sub.f32 	%f788, %f786, %f787;
	add.f32 	%f789, %f752, %f752;
	mul.f32 	%f790, %f753, %f789;
	mul.f32 	%f791, %f752, %f785;
	mul.f32 	%f792, %f753, %f785;
	mul.f32 	%f793, %f790, 0f3F0BD8A1;
	mul.f32 	%f794, %f788, 0f3F0BD8A1;
	mul.f32 	%f795, %f754, %f754;
	fma.rn.f32 	%f796, %f795, 0f3F723881, 0fBEA17B01;
	ld.global.nc.f32 	%f797, [%rd2+48];
	ld.global.nc.f32 	%f798, [%rd2+60];
	mul.f32 	%f799, %f792, %f798;
	fma.rn.f32 	%f800, %f793, %f797, %f799;
	ld.global.nc.f32 	%f801, [%rd2+72];
	fma.rn.f32 	%f802, %f796, %f801, %f800;
	ld.global.nc.f32 	%f803, [%rd2+84];
	fma.rn.f32 	%f804, %f791, %f803, %f802;
	ld.global.nc.f32 	%f805, [%rd2+96];
	fma.rn.f32 	%f806, %f794, %f805, %f804;
	add.f32 	%f807, %f764, %f806;
	st.global.f32 	[%rd66], %f807;
	ld.global.nc.f32 	%f808, [%rd2+52];
	ld.global.nc.f32 	%f809, [%rd2+64];
	mul.f32 	%f810, %f792, %f809;
	fma.rn.f32 	%f811, %f793, %f808, %f810;
	ld.global.nc.f32 	%f812, [%rd2+76];
	fma.rn.f32 	%f813, %f796, %f812, %f811;
	ld.global.nc.f32 	%f814, [%rd2+88];
	fma.rn.f32 	%f815, %f791, %f814, %f813;
	ld.global.nc.f32 	%f816, [%rd2+100];
	fma.rn.f32 	%f817, %f794, %f816, %f815;
	add.f32 	%f818, %f774, %f817;
	st.global.f32 	[%rd66+4], %f818;
	ld.global.nc.f32 	%f819, [%rd2+56];
	ld.global.nc.f32 	%f820, [%rd2+68];
	mul.f32 	%f821, %f792, %f820;
	fma.rn.f32 	%f822, %f793, %f819, %f821;
	ld.global.nc.f32 	%f823, [%rd2+80];
	fma.rn.f32 	%f824, %f796, %f823, %f822;
	ld.global.nc.f32 	%f825, [%rd2+92];
	fma.rn.f32 	%f826, %f791, %f825, %f824;
	ld.global.nc.f32 	%f827, [%rd2+104];
	fma.rn.f32 	%f828, %f794, %f827, %f826;
	add.f32 	%f829, %f784, %f828;
	st.global.f32 	[%rd66+8], %f829;
	shl.b64 	%rd67, %rd81, 2;
	add.s64 	%rd68, %rd2, %rd67;
	add.s32 	%r34, %r3, %r1;
	mul.lo.s32 	%r35, %r34, 3;
	mul.wide.u32 	%rd69, %r35, 4;
	add.s64 	%rd70, %rd1, %rd69;
	ld.global.nc.f32 	%f830, [%rd68];
	ld.global.nc.f32 	%f831, [%rd68+4];
	ld.global.nc.f32 	%f832, [%rd68+8];
	ld.global.nc.f32 	%f833, [%rd68+12];
	ld.global.nc.f32 	%f834, [%rd68+24];
	mul.f32 	%f835, %f754, %f834;
	mul.f32 	%f836, %f753, %f833;
	sub.f32 	%f837, %f835, %f836;
	ld.global.nc.f32 	%f838, [%rd68+36];
	mul.f32 	%f839, %f752, %f838;
	sub.f32 	%f840, %f837, %f839;
	mul.f32 	%f841, %f840, 0f3EFA2A1C;
	fma.rn.f32 	%f842, %f830, 0f3E906EBB, %f841;
	ld.global.nc.f32 	%f843, [%rd68+16];
	ld.global.nc.f32 	%f844, [%rd68+28];
	mul.f32 	%f845, %f754, %f844;
	mul.f32 	%f846, %f753, %f843;
	sub.f32 	%f847, %f845, %f846;
	ld.global.nc.f32 	%f848, [%rd68+40];
	mul.f32 	%f849, %f752, %f848;
	sub.f32 	%f850, %f847, %f849;
	mul.f32 	%f851, %f850, 0f3EFA2A1C;
	fma.rn.f32 	%f852, %f831, 0f3E906EBB, %f851;
	ld.global.nc.f32 	%f853, [%rd68+20];
	ld.global.nc.f32 	%f854, [%rd68+32];
	mul.f32 	%f855, %f754, %f854;
	mul.f32 	%f856, %f753, %f853;
	sub.f32 	%f857, %f855, %f856;
	ld.global.nc.f32 	%f858, [%rd68+44];
	mul.f32 	%f859, %f752, %f858;
	sub.f32 	%f860, %f857, %f859;
	mul.f32 	%f861, %f860, 0f3EFA2A1C;
	fma.rn.f32 	%f862, %f832, 0f3E906EBB, %f861;
	ld.global.nc.f32 	%f863, [%rd68+48];
	ld.global.nc.f32 	%f864, [%rd68+60];
	mul.f32 	%f865, %f792, %f864;
	fma.rn.f32 	%f866, %f793, %f863, %f865;
	ld.global.nc.f32 	%f867, [%rd68+72];
	fma.rn.f32 	%f868, %f796, %f867, %f866;
	ld.global.nc.f32 	%f869, [%rd68+84];
	fma.rn.f32 	%f870, %f791, %f869, %f868;
	ld.global.nc.f32 	%f871, [%rd68+96];
	fma.rn.f32 	%f872, %f794, %f871, %f870;
	add.f32 	%f873, %f842, %f872;
	st.global.f32 	[%rd70], %f873;
	ld.global.nc.f32 	%f874, [%rd68+52];
	ld.global.nc.f32 	%f875, [%rd68+64];
	mul.f32 	%f876, %f792, %f875;
	fma.rn.f32 	%f877, %f793, %f874, %f876;
	ld.global.nc.f32 	%f878, [%rd68+76];
	fma.rn.f32 	%f879, %f796, %f878, %f877;
	ld.global.nc.f32 	%f880, [%rd68+88];
	fma.rn.f32 	%f881, %f791, %f880, %f879;
	ld.global.nc.f32 	%f882, [%rd68+100];
	fma.rn.f32 	%f883, %f794, %f882, %f881;
	add.f32 	%f884, %f852, %f883;
	st.global.f32 	[%rd70+4], %f884;
	ld.global.nc.f32 	%f885, [%rd68+56];
	ld.global.nc.f32 	%f886, [%rd68+68];
	mul.f32 	%f887, %f792, %f886;
	fma.rn.f32 	%f888, %f793, %f885, %f887;
	ld.global.nc.f32 	%f889, [%rd68+80];
	fma.rn.f32 	%f890, %f796, %f889, %f888;
	ld.global.nc.f32 	%f891, [%rd68+92];
	fma.rn.f32 	%f892, %f791, %f891, %f890;
	ld.global.nc.f32 	%f893, [%rd68+104];
	fma.rn.f32 	%f894, %f794, %f893, %f892;
	add.f32 	%f895, %f862, %f894;
	st.global.f32 	[%rd70+8], %f895;
	add.s64 	%rd71, %rd68, %rd67;
	add.s32 	%r36, %r34, %r3;
	mul.lo.s32 	%r37, %r36, 3;
	mul.wide.u32 	%rd72, %r37, 4;
	add.s64 	%rd73, %rd1, %rd72;
	ld.global.nc.f32 	%f896, [%rd71];
	ld.global.nc.f32 	%f897, [%rd71+4];
	ld.global.nc.f32 	%f898, [%rd71+8];
	ld.global.nc.f32 	%f899, [%rd71+12];
	ld.global.nc.f32 	%f900, [%rd71+24];
	mul.f32 	%f901, %f754, %f900;
	mul.f32 	%f902, %f753, %f899;
	sub.f32 	%f903, %f901, %f902;
	ld.global.nc.f32 	%f904, [%rd71+36];
	mul.f32 	%f905, %f752, %f904;
	sub.f32 	%f906, %f903, %f905;
	mul.f32 	%f907, %f906, 0f3EFA2A1C;
	fma.rn.f32 	%f908, %f896, 0f3E906EBB, %f907;
	ld.global.nc.f32 	%f909, [%rd71+16];
	ld.global.nc.f32 	%f910, [%rd71+28];
	mul.f32 	%f911, %f754, %f910;
	mul.f32 	%f912, %f753, %f909;
	sub.f32 	%f913, %f911, %f912;
	ld.global.nc.f32 	%f914, [%rd71+40];
	mul.f32 	%f915, %f752, %f914;
	sub.f32 	%f916, %f913, %f915;
	mul.f32 	%f917, %f916, 0f3EFA2A1C;
	fma.rn.f32 	%f918, %f897, 0f3E906EBB, %f917;
	ld.global.nc.f32 	%f919, [%rd71+20];
	ld.global.nc.f32 	%f920, [%rd71+32];
	mul.f32 	%f921, %f754, %f920;
	mul.f32 	%f922, %f753, %f919;
	sub.f32 	%f923, %f921, %f922;
	ld.global.nc.f32 	%f924, [%rd71+44];
	mul.f32 	%f925, %f752, %f924;
	sub.f32 	%f926, %f923, %f925;
	mul.f32 	%f927, %f926, 0f3EFA2A1C;
	fma.rn.f32 	%f928, %f898, 0f3E906EBB, %f927;
	ld.global.nc.f32 	%f929, [%rd71+48];
	ld.global.nc.f32 	%f930, [%rd71+60];
	mul.f32 	%f931, %f792, %f930;
	fma.rn.f32 	%f932, %f793, %f929, %f931;
	ld.global.nc.f32 	%f933, [%rd71+72];
	fma.rn.f32 	%f934, %f796, %f933, %f932;
	ld.global.nc.f32 	%f935, [%rd71+84];
	fma.rn.f32 	%f936, %f791, %f935, %f934;
	ld.global.nc.f32 	%f937, [%rd71+96];
	fma.rn.f32 	%f938, %f794, %f937, %f936;
	add.f32 	%f939, %f908, %f938;
	st.global.f32 	[%rd73], %f939;
	ld.global.nc.f32 	%f940, [%rd71+52];
	ld.global.nc.f32 	%f941, [%rd71+64];
	mul.f32 	%f942, %f792, %f941;
	fma.rn.f32 	%f943, %f793, %f940, %f942;
	ld.global.nc.f32 	%f944, [%rd71+76];
	fma.rn.f32 	%f945, %f796, %f944, %f943;
	ld.global.nc.f32 	%f946, [%rd71+88];
	fma.rn.f32 	%f947, %f791, %f946, %f945;
	ld.global.nc.f32 	%f948, [%rd71+100];
	fma.rn.f32 	%f949, %f794, %f948, %f947;
	add.f32 	%f950, %f918, %f949;
	st.global.f32 	[%rd73+4], %f950;
	ld.global.nc.f32 	%f951, [%rd71+56];
	ld.global.nc.f32 	%f952, [%rd71+68];
	mul.f32 	%f953, %f792, %f952;
	fma.rn.f32 	%f954, %f793, %f951, %f953;
	ld.global.nc.f32 	%f955, [%rd71+80];
	fma.rn.f32 	%f956, %f796, %f955, %f954;
	ld.global.nc.f32 	%f957, [%rd71+92];
	fma.rn.f32 	%f958, %f791, %f957, %f956;
	ld.global.nc.f32 	%f959, [%rd71+104];
	fma.rn.f32 	%f960, %f794, %f959, %f958;
	add.f32 	%f961, %f928, %f960;
	st.global.f32 	[%rd73+8], %f961;
	bra.uni 	$L__BB2_21;
$L__BB2_15:
	ld.param.u64 	%rd77, [_Z32sparse_compute_sh_forward_kerneljjjPK6float3PKfPf_param_5];
	ld.param.u64 	%rd74, [_Z32sparse_compute_sh_forward_kerneljjjPK6float3PKfPf_param_4];
	ld.param.u32 	%r41, [_Z32sparse_compute_sh_forward_kerneljjjPK6float3PKfPf_param_2];
	setp.eq.s32 	%p10, %r41, 3;
	cvta.to.global.u64 	%rd48, %rd77;
	mul.lo.s64 	%rd49, %rd3, 12;
	and.b64  	%rd50, %rd49, 17179869180;
	add.s64 	%rd5, %rd48, %rd50;
	cvta.to.global.u64 	%rd51, %rd74;
	ld.global.nc.f32 	%f155, [%rd51];
	ld.global.nc.f32 	%f156, [%rd51+4];
	ld.global.nc.f32 	%f157, [%rd51+8];
	rsqrt.approx.f32 	%f161, %f4;
	mul.f32 	%f5, %f1, %f161;
	mul.f32 	%f6, %f2, %f161;
	mul.f32 	%f7, %f3, %f161;
	ld.global.nc.f32 	%f162, [%rd51+12];
	ld.global.nc.f32 	%f163, [%rd51+24];
	mul.f32 	%f164, %f7, %f163;
	mul.f32 	%f165, %f6, %f162;
	sub.f32 	%f166, %f164, %f165;
	ld.global.nc.f32 	%f167, [%rd51+36];
	mul.f32 	%f168, %f5, %f167;
	sub.f32 	%f169, %f166, %f168;
	mul.f32 	%f170, %f169, 0f3EFA2A1C;
	fma.rn.f32 	%f171, %f155, 0f3E906EBB, %f170;
	ld.global.nc.f32 	%f172, [%rd51+16];
	ld.global.nc.f32 	%f173, [%rd51+28];
	mul.f32 	%f174, %f7, %f173;
	mul.f32 	%f175, %f6, %f172;
	sub.f32 	%f176, %f174, %f175;
	ld.global.nc.f32 	%f177, [%rd51+40];
	mul.f32 	%f178, %f5, %f177;
	sub.f32 	%f179, %f176, %f178;
	mul.f32 	%f180, %f179, 0f3EFA2A1C;
	fma.rn.f32 	%f181, %f156, 0f3E906EBB, %f180;
	ld.global.nc.f32 	%f182, [%rd51+20];
	ld.global.nc.f32 	%f183, [%rd51+32];
	mul.f32 	%f184, %f7, %f183;
	mul.f32 	%f185, %f6, %f182;
	sub.f32 	%f186, %f184, %f185;
	ld.global.nc.f32 	%f187, [%rd51+44];
	mul.f32 	%f188, %f5, %f187;
	sub.f32 	%f189, %f186, %f188;
	mul.f32 	%f190, %f189, 0f3EFA2A1C;
	fma.rn.f32 	%f191, %f157, 0f3E906EBB, %f190;
	mul.f32 	%f8, %f7, %f7;
	mul.f32 	%f192, %f7, 0fBF8BD8A1;
	mul.f32 	%f193, %f5, %f5;
	mul.f32 	%f194, %f6, %f6;
	sub.f32 	%f9, %f193, %f194;
	add.f32 	%f195, %f5, %f5;
	mul.f32 	%f10, %f6, %f195;
	fma.rn.f32 	%f11, %f8, 0f3F723881, 0fBEA17B01;
	mul.f32 	%f12, %f5, %f192;
	mul.f32 	%f13, %f6, %f192;
	mul.f32 	%f14, %f10, 0f3F0BD8A1;
	mul.f32 	%f196, %f9, 0f3F0BD8A1;
	ld.global.nc.f32 	%f197, [%rd51+48];
	ld.global.nc.f32 	%f198, [%rd51+60];
	mul.f32 	%f199, %f13, %f198;
	fma.rn.f32 	%f200, %f14, %f197, %f199;
	ld.global.nc.f32 	%f201, [%rd51+72];
	fma.rn.f32 	%f202, %f11, %f201, %f200;
	ld.global.nc.f32 	%f203, [%rd51+84];
	fma.rn.f32 	%f204, %f12, %f203, %f202;
	ld.global.nc.f32 	%f205, [%rd51+96];
	fma.rn.f32 	%f206, %f196, %f205, %f204;
	add.f32 	%f207, %f171, %f206;
	ld.global.nc.f32 	%f208, [%rd51+52];
	ld.global.nc.f32 	%f209, [%rd51+64];
	mul.f32 	%f210, %f13, %f209;
	fma.rn.f32 	%f211, %f14, %f208, %f210;
	ld.global.nc.f32 	%f212, [%rd51+76];
	fma.rn.f32 	%f213, %f11, %f212, %f211;
	ld.global.nc.f32 	%f214, [%rd51+88];
	fma.rn.f32 	%f215, %f12, %f214, %f213;
	ld.global.nc.f32 	%f216, [%rd51+100];
	fma.rn.f32 	%f217, %f196, %f216, %f215;
	add.f32 	%f218, %f181, %f217;
	ld.global.nc.f32 	%f219, [%rd51+56];
	ld.global.nc.f32 	%f220, [%rd51+68];
	mul.f32 	%f221, %f13, %f220;
	fma.rn.f32 	%f222, %f14, %f219, %f221;
	ld.global.nc.f32 	%f223, [%rd51+80];
	fma.rn.f32 	%f224, %f11, %f223, %f222;
	ld.global.nc.f32 	%f225, [%rd51+92];
	fma.rn.f32 	%f226, %f12, %f225, %f224;
	ld.global.nc.f32 	%f227, [%rd51+104];
	fma.rn.f32 	%f228, %f196, %f227, %f226;
	add.f32 	%f229, %f191, %f228;
	fma.rn.f32 	%f230, %f8, 0fC0124131, 0f3EEA01E8;
	mul.f32 	%f231, %f7, 0f3FB8FFC7;
	mul.f32 	%f232, %f5, %f9;
	mul.f32 	%f233, %f6, %f10;
	sub.f32 	%f15, %f232, %f233;
	mul.f32 	%f234, %f6, %f9;
	fma.rn.f32 	%f16, %f5, %f10, %f234;
	fma.rn.f32 	%f235, %f8, 0f3FEED536, 0fBF8F4CBA;
	mul.f32 	%f17, %f7, %f235;
	mul.f32 	%f18, %f5, %f230;
	mul.f32 	%f19, %f6, %f230;
	mul.f32 	%f20, %f231, %f9;
	mul.f32 	%f21, %f231, %f10;
	mul.f32 	%f22, %f16, 0f3F170D19;
	mul.f32 	%f236, %f15, 0f3F170D19;
	ld.global.nc.f32 	%f237, [%rd51+108];
	mul.f32 	%f238, %f22, %f237;
	ld.global.nc.f32 	%f239, [%rd51+120];
	mul.f32 	%f240, %f21, %f239;
	sub.f32 	%f241, %f240, %f238;
	ld.global.nc.f32 	%f242, [%rd51+132];
	fma.rn.f32 	%f243, %f19, %f242, %f241;
	ld.global.nc.f32 	%f244, [%rd51+144];
	fma.rn.f32 	%f245, %f17, %f244, %f243;
	ld.global.nc.f32 	%f246, [%rd51+156];
	fma.rn.f32 	%f247, %f18, %f246, %f245;
	ld.global.nc.f32 	%f248, [%rd51+168];
	fma.rn.f32 	%f249, %f20, %f248, %f247;
	ld.global.nc.f32 	%f250, [%rd51+180];
	mul.f32 	%f251, %f236, %f250;
	sub.f32 	%f252, %f249, %f251;
	add.f32 	%f23, %f207, %f252;
	st.global.f32 	[%rd5], %f23;
	ld.global.nc.f32 	%f253, [%rd51+112];
	mul.f32 	%f254, %f22, %f253;
	ld.global.nc.f32 	%f255, [%rd51+124];
	mul.f32 	%f256, %f21, %f255;
	sub.f32 	%f257, %f256, %f254;
	ld.global.nc.f32 	%f258, [%rd51+136];
	fma.rn.f32 	%f259, %f19, %f258, %f257;
	ld.global.nc.f32 	%f260, [%rd51+148];
	fma.rn.f32 	%f261, %f17, %f260, %f259;
	ld.global.nc.f32 	%f262, [%rd51+160];
	fma.rn.f32 	%f263, %f18, %f262, %f261;
	ld.global.nc.f32 	%f264, [%rd51+172];
	fma.rn.f32 	%f265, %f20, %f264, %f263;
	ld.global.nc.f32 	%f266, [%rd51+184];
	mul.f32 	%f267, %f236, %f266;
	sub.f32 	%f268, %f265, %f267;
	add.f32 	%f24, %f218, %f268;
	st.global.f32 	[%rd5+4], %f24;
	ld.global.nc.f32 	%f269, [%rd51+116];
	mul.f32 	%f270, %f22, %f269;
	ld.global.nc.f32 	%f271, [%rd51+128];
	mul.f32 	%f272, %f21, %f271;
	sub.f32 	%f273, %f272, %f270;
	ld.global.nc.f32 	%f274, [%rd51+140];
	fma.rn.f32 	%f275, %f19, %f274, %f273;
	ld.global.nc.f32 	%f276, [%rd51+152];
	fma.rn.f32 	%f277, %f17, %f276, %f275;
	ld.global.nc.f32 	%f278, [%rd51+164];
	fma.rn.f32 	%f279, %f18, %f278, %f277;
	ld.global.nc.f32 	%f280, [%rd51+176];
	fma.rn.f32 	%f281, %f20, %f280, %f279;
	ld.global.nc.f32 	%f282, [%rd51+188];
	mul.f32 	%f283, %f236, %f282;
	sub.f32 	%f284, %f281, %f283;
	add.f32 	%f25, %f229, %f284;
	st.global.f32 	[%rd5+8], %f25;
	@%p10 bra 	$L__BB2_17;
	ld.param.u64 	%rd75, [_Z32sparse_compute_sh_forward_kerneljjjPK6float3PKfPf_param_4];
	fma.rn.f32 	%f285, %f8, 0fC095DDCE, 0f400074FA;
	mul.f32 	%f286, %f7, %f285;
	fma.rn.f32 	%f287, %f8, 0f4053F171, 0fBEF23881;
	mul.f32 	%f288, %f7, 0fBFE293A5;
	mul.f32 	%f289, %f5, %f15;
	mul.f32 	%f290, %f6, %f16;
	sub.f32 	%f291, %f289, %f290;
	mul.f32 	%f292, %f6, %f15;
	fma.rn.f32 	%f293, %f5, %f16, %f292;
	mul.f32 	%f294, %f7, 0f3FFDFDFC;
	mul.f32 	%f295, %f11, 0fBF80CC2A;
	fma.rn.f32 	%f296, %f294, %f17, %f295;
	mul.f32 	%f297, %f5, %f286;
	mul.f32 	%f298, %f6, %f286;
	mul.f32 	%f299, %f9, %f287;
	mul.f32 	%f300, %f10, %f287;
	mul.f32 	%f301, %f288, %f15;
	mul.f32 	%f302, %f288, %f16;
	mul.f32 	%f303, %f293, 0f3F2036C5;
	mul.f32 	%f304, %f291, 0f3F2036C5;
	cvta.to.global.u64 	%rd52, %rd75;
	ld.global.nc.f32 	%f305, [%rd52+192];
	ld.global.nc.f32 	%f306, [%rd52+204];
	mul.f32 	%f307, %f302, %f306;
	fma.rn.f32 	%f308, %f303, %f305, %f307;
	ld.global.nc.f32 	%f309, [%rd52+216];
	fma.rn.f32 	%f310, %f300, %f309, %f308;
	ld.global.nc.f32 	%f311, [%rd52+228];
	fma.rn.f32 	%f312, %f298, %f311, %f310;
	ld.global.nc.f32 	%f313, [%rd52+240];
	fma.rn.f32 	%f314, %f296, %f313, %f312;
	ld.global.nc.f32 	%f315, [%rd52+252];
	fma.rn.f32 	%f316, %f297, %f315, %f314;
	ld.global.nc.f32 	%f317, [%rd52+264];
	fma.rn.f32 	%f318, %f299, %f317, %f316;
	ld.global.nc.f32 	%f319, [%rd52+276];
	fma.rn.f32 	%f320, %f301, %f319, %f318;
	ld.global.nc.f32 	%f321, [%rd52+288];
	fma.rn.f32 	%f322, %f304, %f321, %f320;
	add.f32 	%f323, %f23, %f322;
	st.global.f32 	[%rd5], %f323;
	ld.global.nc.f32 	%f324, [%rd52+196];
	ld.global.nc.f32 	%f325, [%rd52+208];
	mul.f32 	%f326, %f302, %f325;
	fma.rn.f32 	%f327, %f303, %f324, %f326;
	ld.global.nc.f32 	%f328, [%rd52+220];
	fma.rn.f32 	%f329, %f300, %f328, %f327;
	ld.global.nc.f32 	%f330, [%rd52+232];
	fma.rn.f32 	%f331, %f298, %f330, %f329;
	ld.global.nc.f32 	%f332, [%rd52+244];
	fma.rn.f32 	%f333, %f296, %f332, %f331;
	ld.global.nc.f32 	%f334, [%rd52+256];
	fma.rn.f32 	%f335, %f297, %f334, %f333;
	ld.global.nc.f32 	%f336, [%rd52+268];
	fma.rn.f32 	%f337, %f299, %f336, %f335;
	ld.global.nc.f32 	%f338, [%rd52+280];
	fma.rn.f32 	%f339, %f301, %f338, %f337;
	ld.global.nc.f32 	%f340, [%rd52+292];
	fma.rn.f32 	%f341, %f304, %f340, %f339;
	add.f32 	%f342, %f24, %f341;
	st.global.f32 	[%rd5+4], %f342;
	ld.global.nc.f32 	%f343, [%rd52+200];
	ld.global.nc.f32 	%f344, [%rd52+212];
	mul.f32 	%f345, %f302, %f344;
	fma.rn.f32 	%f346, %f303, %f343, %f345;
	ld.global.nc.f32 	%f347, [%rd52+224];
	fma.rn.f32 	%f348, %f300, %f347, %f346;
	ld.global.nc.f32 	%f349, [%rd52+236];
	fma.rn.f32 	%f350, %f298, %f349, %f348;
	ld.global.nc.f32 	%f351, [%rd52+248];
	fma.rn.f32 	%f352, %f296, %f351, %f350;
	ld.global.nc.f32 	%f353, [%rd52+260];
	fma.rn.f32 	%f354, %f297, %f353, %f352;
	ld.global.nc.f32 	%f355, [%rd52+272];
	fma.rn.f32 	%f356, %f299, %f355, %f354;
	ld.global.nc.f32 	%f357, [%rd52+284];
	fma.rn.f32 	%f358, %f301, %f357, %f356;
	ld.global.nc.f32 	%f359, [%rd52+296];
	fma.rn.f32 	%f360, %f304, %f359, %f358;
	add.f32 	%f361, %f25, %f360;
	st.global.f32 	[%rd5+8], %f361;
$L__BB2_17:
	ld.param.u64 	%rd78, [_Z32sparse_compute_sh_forward_kerneljjjPK6float3PKfPf_param_5];
	ld.param.u64 	%rd76, [_Z32sparse_compute_sh_forward_kerneljjjPK6float3PKfPf_param_4];
	ld.param.u32 	%r42, [_Z32sparse_compute_sh_forward_kerneljjjPK6float3PKfPf_param_2];
	setp.eq.s32 	%p11, %r42, 3;
	cvta.to.global.u64 	%rd53, %rd76;
	shl.b64 	%rd54, %rd81, 2;
	add.s64 	%rd6, %rd53, %rd54;
	add.s32 	%r2, %r3, %r1;
	mul.lo.s32 	%r30, %r2, 3;
	cvta.to.global.u64 	%rd55, %rd78;
	mul.wide.u32 	%rd56, %r30, 4;
	add.s64 	%rd57, %rd55, %rd56;
	ld.global.nc.f32 	%f362, [%rd6];
	ld.global.nc.f32 	%f363, [%rd6+4];
	ld.global.nc.f32 	%f364, [%rd6+8];
	ld.global.nc.f32 	%f365, [%rd6+12];
	ld.global.nc.f32 	%f366, [%rd6+24];
	mul.f32 	%f367, %f7, %f366;
	mul.f32 	%f368, %f6, %f365;
	sub.f32 	%f369, %f367, %f368;
	ld.global.nc.f32 	%f370, [%rd6+36];
	mul.f32 	%f371, %f5, %f370;
	sub.f32 	%f372, %f369, %f371;
	mul.f32 	%f373, %f372, 0f3EFA2A1C;
	fma.rn.f32 	%f374, %f362, 0f3E906EBB, %f373;
	ld.global.nc.f32 	%f375, [%rd6+16];
	ld.global.nc.f32 	%f376, [%rd6+28];
	mul.f32 	%f377, %f7, %f376;
	mul.f32 	%f378, %f6, %f375;
	sub.f32 	%f379, %f377, %f378;
	ld.global.nc.f32 	%f380, [%rd6+40];
	mul.f32 	%f381, %f5, %f380;
	sub.f32 	%f382, %f379, %f381;
	mul.f32 	%f383, %f382, 0f3EFA2A1C;
	fma.rn.f32 	%f384, %f363, 0f3E906EBB, %f383;
	ld.global.nc.f32 	%f385, [%rd6+20];
	ld.global.nc.f32 	%f386, [%rd6+32];
	mul.f32 	%f387, %f7, %f386;
	mul.f32 	%f388, %f6, %f385;
	sub.f32 	%f389, %f387, %f388;
	ld.global.nc.f32 	%f390, [%rd6+44];
	mul.f32 	%f391, %f5, %f390;
	sub.f32 	%f392, %f389, %f391;
	mul.f32 	%f393, %f392, 0f3EFA2A1C;
	fma.rn.f32 	%f394, %f364, 0f3E906EBB, %f393;
	ld.global.nc.f32 	%f395, [%rd6+48];
	ld.global.nc.f32 	%f396, [%rd6+60];
	mul.f32 	%f397, %f13, %f396;
	fma.rn.f32 	%f398, %f14, %f395, %f397;
	ld.global.nc.f32 	%f399, [%rd6+72];
	fma.rn.f32 	%f400, %f11, %f399, %f398;
	ld.global.nc.f32 	%f401, [%rd6+84];
	fma.rn.f32 	%f402, %f12, %f401, %f400;
	ld.global.nc.f32 	%f403, [%rd6+96];
	mul.f32 	%f404, %f9, 0f3F0BD8A1;
	fma.rn.f32 	%f405, %f404, %f403, %f402;
	add.f32 	%f406, %f374, %f405;
	ld.global.nc.f32 	%f407, [%rd6+52];
	ld.global.nc.f32 	%f408, [%rd6+64];
	mul.f32 	%f409, %f13, %f408;
	fma.rn.f32 	%f410, %f14, %f407, %f409;
	ld.global.nc.f32 	%f411, [%rd6+76];
	fma.rn.f32 	%f412, %f11, %f411, %f410;
	ld.global.nc.f32 	%f413, [%rd6+88];
	fma.rn.f32 	%f414, %f12, %f413, %f412;
	ld.global.nc.f32 	%f415, [%rd6+100];
	fma.rn.f32 	%f416, %f404, %f415, %f414;
	add.f32 	%f417, %f384, %f416;
	ld.global.nc.f32 	%f418, [%rd6+56];
	ld.global.nc.f32 	%f419, [%rd6+68];
	mul.f32 	%f420, %f13, %f419;
	fma.rn.f32 	%f421, %f14, %f418, %f420;
	ld.global.nc.f32 	%f422, [%rd6+80];
	fma.rn.f32 	%f423, %f11, %f422, %f421;
	ld.global.nc.f32 	%f424, [%rd6+92];
	fma.rn.f32 	%f425, %f12, %f424, %f423;
	ld.global.nc.f32 	%f426, [%rd6+104];
	fma.rn.f32 	%f427, %f404, %f426, %f425;
	add.f32 	%f428, %f394, %f427;
	ld.global.nc.f32 	%f429, [%rd6+108];
	mul.f32 	%f430, %f22, %f429;
	ld.global.nc.f32 	%f431, [%rd6+120];
	mul.f32 	%f432, %f21, %f431;
	sub.f32 	%f433, %f432, %f430;
	ld.global.nc.f32 	%f434, [%rd6+132];
	fma.rn.f32 	%f435, %f19, %f434, %f433;
	ld.global.nc.f32 	%f436, [%rd6+144];
	fma.rn.f32 	%f437, %f17, %f436, %f435;
	ld.global.nc.f32 	%f438, [%rd6+156];
	fma.rn.f32 	%f439, %f18, %f438, %f437;
	ld.global.nc.f32 	%f440, [%rd6+168];
	fma.rn.f32 	%f441, %f20, %f440, %f439;
	ld.global.nc.f32 	%f442, [%rd6+180];
	mul.f32 	%f443, %f15, 0f3F170D19;
	mul.f32 	%f444, %f443, %f442;
	sub.f32 	%f445, %f441, %f444;
	add.f32 	%f26, %f406, %f445;
	st.global.f32 	[%rd57], %f26;
	ld.global.nc.f32 	%f446, [%rd6+112];
	mul.f32 	%f447, %f22, %f446;
	ld.global.nc.f32 	%f448, [%rd6+124];
	mul.f32 	%f449, %f21, %f448;
	sub.f32 	%f450, %f449, %f447;
	ld.global.nc.f32 	%f451, [%rd6+136];
	fma.rn.f32 	%f452, %f19, %f451, %f450;
	ld.global.nc.f32 	%f453, [%rd6+148];
	fma.rn.f32 	%f454, %f17, %f453, %f452;
	ld.global.nc.f32 	%f455, [%rd6+160];
	fma.rn.f32 	%f456, %f18, %f455, %f454;
	ld.global.nc.f32 	%f457, [%rd6+172];
	fma.rn.f32 	%f458, %f20, %f457, %f456;
	ld.global.nc.f32 	%f459, [%rd6+184];
	mul.f32 	%f460, %f443, %f459;
	sub.f32 	%f461, %f458, %f460;
	add.f32 	%f27, %f417, %f461;
	st.global.f32 	[%rd57+4], %f27;
	ld.global.nc.f32 	%f462, [%rd6+116];
	mul.f32 	%f463, %f22, %f462;
	ld.global.nc.f32 	%f464, [%rd6+128];
	mul.f32 	%f465, %f21, %f464;
	sub.f32 	%f466, %f465, %f463;
	ld.global.nc.f32 	%f467, [%rd6+140];
	fma.rn.f32 	%f468, %f19, %f467, %f466;
	ld.global.nc.f32 	%f469, [%rd6+152];
	fma.rn.f32 	%f470, %f17, %f469, %f468;
	ld.global.nc.f32 	%f471, [%rd6+164];
	fma.rn.f32 	%f472, %f18, %f471, %f470;
	ld.global.nc.f32 	%f473, [%rd6+176];
	fma.rn.f32 	%f474, %f20, %f473, %f472;
	ld.global.nc.f32 	%f475, [%rd6+188];
	mul.f32 	%f476, %f443, %f475;
	sub.f32 	%f477, %f474, %f476;
	add.f32 	%f28, %f428, %f477;
	st.global.f32 	[%rd57+8], %f28;
	@%p11 bra 	$L__BB2_19;
	ld.param.u64 	%rd79, [_Z32sparse_compute_sh_forward_kerneljjjPK6float3PKfPf_param_5];
	fma.rn.f32 	%f478, %f8, 0fC095DDCE, 0f400074FA;
	mul.f32 	%f479, %f7, %f478;
	fma.rn.f32 	%f480, %f8, 0f4053F171, 0fBEF23881;
	mul.f32 	%f481, %f7, 0fBFE293A5;
	mul.f32 	%f482, %f5, %f15;
	mul.f32 	%f483, %f6, %f16;
	sub.f32 	%f484, %f482, %f483;
	mul.f32 	%f485, %f6, %f15;
	fma.rn.f32 	%f486, %f5, %f16, %f485;
	mul.f32 	%f487, %f7, 0f3FFDFDFC;
	mul.f32 	%f488, %f11, 0fBF80CC2A;
	fma.rn.f32 	%f489, %f487, %f17, %f488;
	mul.f32 	%f490, %f5, %f479;
	mul.f32 	%f491, %f6, %f479;
	mul.f32 	%f492, %f9, %f480;
	mul.f32 	%f493, %f10, %f480;
	mul.f32 	%f494, %f481, %f15;
	mul.f32 	%f495, %f481, %f16;
	mul.f32 	%f496, %f486, 0f3F2036C5;
	mul.f32 	%f497, %f484, 0f3F2036C5;
	ld.global.nc.f32 	%f498, [%rd6+192];
	ld.global.nc.f32 	%f499, [%rd6+204];
	mul.f32 	%f500, %f495, %f499;
	fma.rn.f32 	%f501, %f496, %f498, %f500;
	ld.global.nc.f32 	%f502, [%rd6+216];
	fma.rn.f32 	%f503, %f493, %f502, %f501;
	ld.global.nc.f32 	%f504, [%rd6+228];
	fma.rn.f32 	%f505, %f491, %f504, %f503;
	ld.global.nc.f32 	%f506, [%rd6+240];
	fma.rn.f32 	%f507, %f489, %f506, %f505;
	ld.global.nc.f32 	%f508, [%rd6+252];
	fma.rn.f32 	%f509, %f490, %f508, %f507;
	ld.global.nc.f32 	%f510, [%rd6+264];
	fma.rn.f32 	%f511, %f492, %f510, %f509;
	ld.global.nc.f32 	%f512, [%rd6+276];
	fma.rn.f32 	%f513, %f494, %f512, %f511;
	ld.global.nc.f32 	%f514, [%rd6+288];
	fma.rn.f32 	%f515, %f497, %f514, %f513;
	add.f32 	%f516, %f26, %f515;
	mul.lo.s32 	%r31, %r2, 3;
	cvta.to.global.u64 	%rd58, %rd79;
	mul.wide.u32 	%rd59, %r31, 4;
	add.s64 	%rd60, %rd58, %rd59;
	st.global.f32 	[%rd60], %f516;
	ld.global.nc.f32 	%f517, [%rd6+196];
	ld.global.nc.f32 	%f518, [%rd6+208];
	mul.f32 	%f519, %f495, %f518;
	fma.rn.f32 	%f520, %f496, %f517, %f519;
	ld.global.nc.f32 	%f521, [%rd6+220];
	fma.rn.f32 	%f522, %f493, %f521, %f520;
	ld.global.nc.f32 	%f523, [%rd6+232];
	fma.rn.f32 	%f524, %f491, %f523, %f522;
	ld.global.nc.f32 	%f525, [%rd6+244];
	fma.rn.f32 	%f526, %f489, %f525, %f524;
	ld.global.nc.f32 	%f527, [%rd6+256];
	fma.rn.f32 	%f528, %f490, %f527, %f526;
	ld.global.nc.f32 	%f529, [%rd6+268];
	fma.rn.f32 	%f530, %f492, %f529, %f528;
	ld.global.nc.f32 	%f531, [%rd6+280];
	fma.rn.f32 	%f532, %f494, %f531, %f530;
	ld.global.nc.f32 	%f533, [%rd6+292];
	fma.rn.f32 	%f534, %f497, %f533, %f532;
	add.f32 	%f535, %f27, %f534;
	st.global.f32 	[%rd60+4], %f535;
	ld.global.nc.f32 	%f536, [%rd6+200];
	ld.global.nc.f32 	%f537, [%rd6+212];
	mul.f32 	%f538, %f495, %f537;
	fma.rn.f32 	%f539, %f496, %f536, %f538;
	ld.global.nc.f32 	%f540, [%rd6+224];
	fma.rn.f32 	%f541, %f493, %f540, %f539;
	ld.global.nc.f32 	%f542, [%rd6+236];
	fma.rn.f32 	%f543, %f491, %f542, %f541;
	ld.global.nc.f32 	%f544, [%rd6+248];
	fma.rn.f32 	%f545, %f489, %f544, %f543;
	ld.global.nc.f32 	%f546, [%rd6+260];
	fma.rn.f32 	%f547, %f490, %f546, %f545;
	ld.global.nc.f32 	%f548, [%rd6+272];
	fma.rn.f32 	%f549, %f492, %f548, %f547;
	ld.global.nc.f32 	%f550, [%rd6+284];
	fma.rn.f32 	%f551, %f494, %f550, %f549;
	ld.global.nc.f32 	%f552, [%rd6+296];
	fma.rn.f32 	%f553, %f497, %f552, %f551;
	add.f32 	%f554, %f28, %f553;
	st.global.f32 	[%rd60+8], %f554;
$L__BB2_19:
	ld.param.u64 	%rd80, [_Z32sparse_compute_sh_forward_kerneljjjPK6float3PKfPf_param_5];
	ld.param.u32 	%r43, [_Z32sparse_compute_sh_forward_kerneljjjPK6float3PKfPf_param_2];
	setp.eq.s32 	%p12, %r43, 3;
	add.s64 	%rd7, %rd6, %rd54;
	add.s32 	%r32, %r2, %r3;
	mul.lo.s32 	%r33, %r32, 3;
	cvta.to.global.u64 	%rd62, %rd80;
	mul.wide.u32 	%rd63, %r33, 4;
	add.s64 	%rd8, %rd62, %rd63;
	ld.global.nc.f32 	%f555, [%rd7];
	ld.global.nc.f32 	%f556, [%rd7+4];
	ld.global.nc.f32 	%f557, [%rd7+8];
	ld.global.nc.f32 	%f558, [%rd7+12];
	ld.global.nc.f32 	%f559, [%rd7+24];
	mul.f32 	%f560, %f7, %f559;
	mul.f32 	%f561, %f6, %f558;
	sub.f32 	%f562, %f560, %f561;
	ld.global.nc.f32 	%f563, [%rd7+36];
	mul.f32 	%f564, %f5, %f563;
	sub.f32 	%f565, %f562, %f564;
	mul.f32 	%f566, %f565, 0f3EFA2A1C;
	fma.rn.f32 	%f567, %f555, 0f3E906EBB, %f566;
	ld.global.nc.f32 	%f568, [%rd7+16];
	ld.global.nc.f32 	%f569, [%rd7+28];
	mul.f32 	%f570, %f7, %f569;
	mul.f32 	%f571, %f6, %f568;
	sub.f32 	%f572, %f570, %f571;
	ld.global.nc.f32 	%f573, [%rd7+40];
	mul.f32 	%f574, %f5, %f573;
	sub.f32 	%f575, %f572, %f574;
	mul.f32 	%f576, %f575, 0f3EFA2A1C;
	fma.rn.f32 	%f577, %f556, 0f3E906EBB, %f576;
	ld.global.nc.f32 	%f578, [%rd7+20];
	ld.global.nc.f32 	%f579, [%rd7+32];
	mul.f32 	%f580, %f7, %f579;
	mul.f32 	%f581, %f6, %f578;
	sub.f32 	%f582, %f580, %f581;
	ld.global.nc.f32 	%f583, [%rd7+44];
	mul.f32 	%f584, %f5, %f583;
	sub.f32 	%f585, %f582, %f584;
	mul.f32 	%f586, %f585, 0f3EFA2A1C;
	fma.rn.f32 	%f587, %f557, 0f3E906EBB, %f586;
	ld.global.nc.f32 	%f588, [%rd7+48];
	ld.global.nc.f32 	%f589, [%rd7+60];
	mul.f32 	%f590, %f13, %f589;
	fma.rn.f32 	%f591, %f14, %f588, %f590;
	ld.global.nc.f32 	%f592, [%rd7+72];
	fma.rn.f32 	%f593, %f11, %f592, %f591;
	ld.global.nc.f32 	%f594, [%rd7+84];
	fma.rn.f32 	%f595, %f12, %f594, %f593;
	ld.global.nc.f32 	%f596, [%rd7+96];
	mul.f32 	%f597, %f9, 0f3F0BD8A1;
	fma.rn.f32 	%f598, %f597, %f596, %f595;
	add.f32 	%f599, %f567, %f598;
	ld.global.nc.f32 	%f600, [%rd7+52];
	ld.global.nc.f32 	%f601, [%rd7+64];
	mul.f32 	%f602, %f13, %f601;
	fma.rn.f32 	%f603, %f14, %f600, %f602;
	ld.global.nc.f32 	%f604, [%rd7+76];
	fma.rn.f32 	%f605, %f11, %f604, %f603;
	ld.global.nc.f32 	%f606, [%rd7+88];
	fma.rn.f32 	%f607, %f12, %f606, %f605;
	ld.global.nc.f32 	%f608, [%rd7+100];
	fma.rn.f32 	%f609, %f597, %f608, %f607;
	add.f32 	%f610, %f577, %f609;
	ld.global.nc.f32 	%f611, [%rd7+56];
	ld.global.nc.f32 	%f612, [%rd7+68];
	mul.f32 	%f613, %f13, %f612;
	fma.rn.f32 	%f614, %f14, %f611, %f613;
	ld.global.nc.f32 	%f615, [%rd7+80];
	fma.rn.f32 	%f616, %f11, %f615, %f614;
	ld.global.nc.f32 	%f617, [%rd7+92];
	fma.rn.f32 	%f618, %f12, %f617, %f616;
	ld.global.nc.f32 	%f619, [%rd7+104];
	fma.rn.f32 	%f620, %f597, %f619, %f618;
	add.f32 	%f621, %f587, %f620;
	ld.global.nc.f32 	%f622, [%rd7+108];
	mul.f32 	%f623, %f22, %f622;
	ld.global.nc.f32 	%f624, [%rd7+120];
	mul.f32 	%f625, %f21, %f624;
	sub.f32 	%f626, %f625, %f623;
	ld.global.nc.f32 	%f627, [%rd7+132];
	fma.rn.f32 	%f628, %f19, %f627, %f626;
	ld.global.nc.f32 	%f629, [%rd7+144];
	fma.rn.f32 	%f630, %f17, %f629, %f628;
	ld.global.nc.f32 	%f631, [%rd7+156];
	fma.rn.f32 	%f632, %f18, %f631, %f630;
	ld.global.nc.f32 	%f633, [%rd7+168];
	fma.rn.f32 	%f634, %f20, %f633, %f632;
	ld.global.nc.f32 	%f635, [%rd7+180];
	mul.f32 	%f636, %f15, 0f3F170D19;
	mul.f32 	%f637, %f636, %f635;
	sub.f32 	%f638, %f634, %f637;
	add.f32 	%f29, %f599, %f638;
	st.global.f32 	[%rd8], %f29;
	ld.global.nc.f32 	%f639, [%rd7+112];
	mul.f32 	%f640, %f22, %f639;
	ld.global.nc.f32 	%f641, [%rd7+124];
	mul.f32 	%f642, %f21, %f641;
	sub.f32 	%f643, %f642, %f640;
	ld.global.nc.f32 	%f644, [%rd7+136];
	fma.rn.f32 	%f645, %f19, %f644, %f643;
	ld.global.nc.f32 	%f646, [%rd7+148];
	fma.rn.f32 	%f647, %f17, %f646, %f645;
	ld.global.nc.f32 	%f648, [%rd7+160];
	fma.rn.f32 	%f649, %f18, %f648, %f647;
	ld.global.nc.f32 	%f650, [%rd7+172];
	fma.rn.f32 	%f651, %f20, %f650, %f649;
	ld.global.nc.f32 	%f652, [%rd7+184];
	mul.f32 	%f653, %f636, %f652;
	sub.f32 	%f654, %f651, %f653;
	add.f32 	%f30, %f610, %f654;
	st.global.f32 	[%rd8+4], %f30;
	ld.global.nc.f32 	%f655, [%rd7+116];
	mul.f32 	%f656, %f22, %f655;
	ld.global.nc.f32 	%f657, [%rd7+128];
	mul.f32 	%f658, %f21, %f657;
	sub.f32 	%f659, %f658, %f656;
	ld.global.nc.f32 	%f660, [%rd7+140];
	fma.rn.f32 	%f661, %f19, %f660, %f659;
	ld.global.nc.f32 	%f662, [%rd7+152];
	fma.rn.f32 	%f663, %f17, %f662, %f661;
	ld.global.nc.f32 	%f664, [%rd7+164];
	fma.rn.f32 	%f665, %f18, %f664, %f663;
	ld.global.nc.f32 	%f666, [%rd7+176];
	fma.rn.f32 	%f667, %f20, %f666, %f665;
	ld.global.nc.f32 	%f668, [%rd7+188];
	mul.f32 	%f669, %f636, %f668;
	sub.f32 	%f670, %f667, %f669;
	add.f32 	%f31, %f621, %f670;
	st.global.f32 	[%rd8+8], %f31;
	@%p12 bra 	$L__BB2_21;
	fma.rn.f32 	%f671, %f8, 0fC095DDCE, 0f400074FA;
	mul.f32 	%f672, %f7, %f671;
	fma.rn.f32 	%f673, %f8, 0f4053F171, 0fBEF23881;
	mul.f32 	%f674, %f7, 0fBFE293A5;
	mul.f32 	%f675, %f5, %f15;
	mul.f32 	%f676, %f6, %f16;
	sub.f32 	%f677, %f675, %f676;
	mul.f32 	%f678, %f6, %f15;
	fma.rn.f32 	%f679, %f5, %f16, %f678;
	mul.f32 	%f680, %f7, 0f3FFDFDFC;
	mul.f32 	%f681, %f11, 0fBF80CC2A;
	fma.rn.f32 	%f682, %f680, %f17, %f681;
	mul.f32 	%f683, %f5, %f672;
	mul.f32 	%f684, %f6, %f672;
	mul.f32 	%f685, %f9, %f673;
	mul.f32 	%f686, %f10, %f673;
	mul.f32 	%f687, %f674, %f15;
	mul.f32 	%f688, %f674, %f16;
	mul.f32 	%f689, %f679, 0f3F2036C5;
	mul.f32 	%f690, %f677, 0f3F2036C5;
	ld.global.nc.f32 	%f691, [%rd7+192];
	ld.global.nc.f32 	%f692, [%rd7+204];
	mul.f32 	%f693, %f688, %f692;
	fma.rn.f32 	%f694, %f689, %f691, %f693;
	ld.global.nc.f32 	%f695, [%rd7+216];
	fma.rn.f32 	%f696, %f686, %f695, %f694;
	ld.global.nc.f32 	%f697, [%rd7+228];
	fma.rn.f32 	%f698, %f684, %f697, %f696;
	ld.global.nc.f32 	%f699, [%rd7+240];
	fma.rn.f32 	%f700, %f682, %f699, %f698;
	ld.global.nc.f32 	%f701, [%rd7+252];
	fma.rn.f32 	%f702, %f683, %f701, %f700;
	ld.global.nc.f32 	%f703, [%rd7+264];
	fma.rn.f32 	%f704, %f685, %f703, %f702;
	ld.global.nc.f32 	%f705, [%rd7+276];
	fma.rn.f32 	%f706, %f687, %f705, %f704;
	ld.global.nc.f32 	%f707, [%rd7+288];
	fma.rn.f32 	%f708, %f690, %f707, %f706;
	add.f32 	%f709, %f29, %f708;
	st.global.f32 	[%rd8], %f709;
	ld.global.nc.f32 	%f710, [%rd7+196];
	ld.global.nc.f32 	%f711, [%rd7+208];
	mul.f32 	%f712, %f688, %f711;
	fma.rn.f32 	%f713, %f689, %f710, %f712;
	ld.global.nc.f32 	%f714, [%rd7+220];
	fma.rn.f32 	%f715, %f686, %f714, %f713;
	ld.global.nc.f32 	%f716, [%rd7+232];
	fma.rn.f32 	%f717, %f684, %f716, %f715;
	ld.global.nc.f32 	%f718, [%rd7+244];
	fma.rn.f32 	%f719, %f682, %f718, %f717;
	ld.global.nc.f32 	%f720, [%rd7+256];
	fma.rn.f32 	%f721, %f683, %f720, %f719;
	ld.global.nc.f32 	%f722, [%rd7+268];
	fma.rn.f32 	%f723, %f685, %f722, %f721;
	ld.global.nc.f32 	%f724, [%rd7+280];
	fma.rn.f32 	%f725, %f687, %f724, %f723;
	ld.global.nc.f32 	%f726, [%rd7+292];
	fma.rn.f32 	%f727, %f690, %f726, %f725;
	add.f32 	%f728, %f30, %f727;
	st.global.f32 	[%rd8+4], %f728;
	ld.global.nc.f32 	%f729, [%rd7+200];
	ld.global.nc.f32 	%f730, [%rd7+212];
	mul.f32 	%f731, %f688, %f730;
	fma.rn.f32 	%f732, %f689, %f729, %f731;
	ld.global.nc.f32 	%f733, [%rd7+224];
	fma.rn.f32 	%f734, %f686, %f733, %f732;
	ld.global.nc.f32 	%f735, [%rd7+236];
	fma.rn.f32 	%f736, %f684, %f735, %f734;
	ld.global.nc.f32 	%f737, [%rd7+248];
	fma.rn.f32 	%f738, %f682, %f737, %f736;
	ld.global.nc.f32 	%f739, [%rd7+260];
	fma.rn.f32 	%f740, %f683, %f739, %f738;
	ld.global.nc.f32 	%f741, [%rd7+272];
	fma.rn.f32 	%f742, %f685, %f741, %f740;
	ld.global.nc.f32 	%f743, [%rd7+284];
	fma.rn.f32 	%f744, %f687, %f743, %f742;
	ld.global.nc.f32 	%f745, [%rd7+296];
	fma.rn.f32 	%f746, %f690, %f745, %f744;
	add.f32 	%f747, %f31, %f746;
	st.global.f32 	[%rd8+8], %f747;
$L__BB2_21:
	ret;
$L__BB2_22:
	mov.b64 	%rd81, 27;
	bra.uni 	$L__BB2_9;

}
	// .globl	_Z33sparse_compute_sh_backward_kerneljjjPK6float3PKfPf
.visible .entry _Z33sparse_compute_sh_backward_kerneljjjPK6float3PKfPf(
	.param .u32 _Z33sparse_compute_sh_backward_kerneljjjPK6float3PKfPf_param_0,
	.param .u32 _Z33sparse_compute_sh_backward_kerneljjjPK6float3PKfPf_param_1,
	.param .u32 _Z33sparse_compute_sh_backward_kerneljjjPK6float3PKfPf_param_2,
	.param .u64 .ptr .align 1 _Z33sparse_compute_sh_backward_kerneljjjPK6float3PKfPf_param_3,
	.param .u64 .ptr .align 1 _Z33sparse_compute_sh_backward_kerneljjjPK6float3PKfPf_param_4,
	.param .u64 .ptr .align 1 _Z33sparse_compute_sh_backward_kerneljjjPK6float3PKfPf_param_5
)
{
	.reg .pred 	%p<6792>;
	.reg .b32 	%r<11314>;
	.reg .b32 	%f<13444>;
	.reg .b64 	%rd<701>;

	ld.param.u32 	%r10, [_Z33sparse_compute_sh_backward_kerneljjjPK6float3PKfPf_param_0];
	ld.param.u32 	%r11, [_Z33sparse_compute_sh_backward_kerneljjjPK6float3PKfPf_param_1];
	ld.param.u32 	%r12, [_Z33sparse_compute_sh_backward_kerneljjjPK6float3PKfPf_param_2];
	ld.param.u64 	%rd12, [_Z33sparse_compute_sh_backward_kerneljjjPK6float3PKfPf_param_3];
	ld.param.u64 	%rd13, [_Z33sparse_compute_sh_backward_kerneljjjPK6float3PKfPf_param_4];
	ld.param.u64 	%rd14, [_Z33sparse_compute_sh_backward_kerneljjjPK6float3PKfPf_param_5];
	cvta.to.global.u64 	%rd1, %rd13;
	cvta.to.global.u64 	%rd2, %rd14;
	mov.u32 	%r13, %ctaid.x;
	mov.u32 	%r14, %ctaid.y;
	mov.u32 	%r15, %ctaid.z;
	mov.u32 	%r16, %nctaid.x;
	mov.u32 	%r17, %nctaid.y;
	mul.lo.s32 	%r18, %r15, %r17;
	cvt.u64.u32 	%rd15, %r18;
	cvt.u64.u32 	%rd16, %r16;
	cvt.u64.u32 	%rd17, %r14;
	cvt.u64.u32 	%rd18, %r13;
	add.s64 	%rd19, %rd15, %rd17;
	mad.lo.s64 	%rd20, %rd19, %rd16, %rd18;
	mov.u32 	%r19, %ntid.x;
	mov.u32 	%r20, %ntid.y;
	mul.lo.s32 	%r21, %r19, %r20;
	mov.u32 	%r22, %ntid.z;
	mul.lo.s32 	%r23, %r21, %r22;
	cvt.u64.u32 	%rd21, %r23;
	mov.u32 	%r24, %tid.x;
	mov.u32 	%r25, %tid.y;
	mov.u32 	%r26, %tid.z;
	mad.lo.s32 	%r27, %r26, %r20, %r25;
	mad.lo.s32 	%r1, %r27, %r19, %r24;
	cvt.u64.u32 	%rd22, %r1;
	mad.lo.s64 	%rd3, %rd20, %rd21, %rd22;
	cvt.u32.u64 	%r2, %rd3;
	setp.le.u32 	%p9, %r10, %r2;
	@%p9 bra 	$L__BB3_2451;
	mov.b32 	%r11313, 3;
	setp.gt.s32 	%p10, %r11, 1;
	@%p10 bra 	$L__BB3_5;
	setp.eq.s32 	%p13, %r11, 0;
	@%p13 bra 	$L__BB3_9;
	setp.eq.s32 	%p14, %r11, 1;
	@%p14 bra 	$L__BB3_4;
	bra.uni 	$L__BB3_8;
$L__BB3_4:
	mov.b32 	%r11313, 12;
	bra.uni 	$L__BB3_9;
$L__BB3_5:
	setp.eq.s32 	%p11, %r11, 2;
	@%p11 bra 	$L__BB3_2452;
	setp.eq.s32 	%p12, %r11, 3;
	@%p12 bra 	$L__BB3_7;
	bra.uni 	$L__BB3_8;
$L__BB3_7:
	mov.b32 	%r11313, 48;
	bra.uni 	$L__BB3_9;
$L__BB3_8:
	mov.b32 	%r11313, 75;
$L__BB3_9:
	mov.pred 	%p6788, -1;
	mov.pred 	%p6784, 0;
	setp.gt.s32 	%p17, %r12, 1;
	@%p17 bra 	$L__BB3_13;
	setp.eq.s32 	%p20, %r12, 0;
	mov.pred 	%p6785, %p6784;
	mov.pred 	%p6786, %p6784;
	mov.pred 	%p6787, %p6784;
	mov.pred 	%p6789, %p6784;
	mov.pred 	%p6790, %p6784;
	mov.pred 	%p6791, %p6784;
	@%p20 bra 	$L__BB3_17;
	setp.eq.s32 	%p21, %r12, 1;
	@%p21 bra 	$L__BB3_12;
	bra.uni 	$L__BB3_16;
$L__BB3_12:
	mov.pred 	%p6785, 0;
	mov.pred 	%p6784, -1;
	mov.pred 	%p6786, %p6785;
	mov.pred 	%p6787, %p6785;
	mov.pred 	%p6788, %p6785;
	mov.pred 	%p6789, %p6784;
	mov.pred 	%p6790, %p6785;
	mov.pred 	%p6791, %p6785;
	bra.uni 	$L__BB3_17;
$L__BB3_13:
	setp.eq.s32 	%p18, %r12, 2;
	@%p18 bra 	$L__BB3_2453;
	setp.eq.s32 	%p19, %r12, 3;
	@%p19 bra 	$L__BB3_15;
	bra.uni 	$L__BB3_16;
$L__BB3_15:
	mov.pred 	%p6787, 0;
	mov.pred 	%p6784, -1;
	mov.pred 	%p6785, %p6784;
	mov.pred 	%p6786, %p6784;
	mov.pred 	%p6788, %p6787;
	mov.pred 	%p6789, %p6787;
	mov.pred 	%p6790, %p6787;
	mov.pred 	%p6791, %p6784;
	bra.uni 	$L__BB3_17;
$L__BB3_16:
	mov.pred 	%p6788, 0;
	mov.pred 	%p6784, -1;
	mov.pred 	%p6785, %p6784;
	mov.pred 	%p6786, %p6784;
	mov.pred 	%p6787, %p6784;
	mov.pred 	%p6789, %p6788;
	mov.pred 	%p6790, %p6788;
	mov.pred 	%p6791, %p6788;
$L__BB3_17:
	and.b64  	%rd23, %rd3, 4294967295;
	cvta.to.global.u64 	%rd24, %rd12;
	mad.lo.s64 	%rd25, %rd23, 12, %rd24;
	ld.global.nc.f32 	%f1617, [%rd25];
	ld.global.nc.f32 	%f1618, [%rd25+4];
	ld.global.nc.f32 	%f1619, [%rd25+8];
	mul.f32 	%f1620, %f1618, %f1618;
	fma.rn.f32 	%f1621, %f1617, %f1617, %f1620;
	fma.rn.f32 	%f1622, %f1619, %f1619, %f1621;
	rsqrt.approx.f32 	%f1623, %f1622;
	mul.f32 	%f1624, %f1617, %f1623;
	mul.f32 	%f1625, %f1618, %f1623;
	mul.f32 	%f1626, %f1619, %f1623;
	mul.f32 	%f1, %f1625, 0fBEFA2A1C;
	mul.f32 	%f2, %f1626, 0f3EFA2A1C;
	mul.f32 	%f3, %f1624, 0fBEFA2A1C;
	mul.f32 	%f1627, %f1626, %f1626;
	mul.f32 	%f1628, %f1626, 0fBF8BD8A1;
	mul.f32 	%f1629, %f1624, %f1624;
	mul.f32 	%f1630, %f1625, %f1625;
	sub.f32 	%f1631, %f1629, %f1630;
	add.f32 	%f1632, %f1624, %f1624;
	mul.f32 	%f1633, %f1625, %f1632;
	fma.rn.f32 	%f4, %f1627, 0f3F723881, 0fBEA17B01;
	mul.f32 	%f5, %f1624, %f1628;
	mul.f32 	%f6, %f1625, %f1628;
	mul.f32 	%f7, %f1631, 0f3F0BD8A1;
	mul.f32 	%f8, %f1633, 0f3F0BD8A1;
	fma.rn.f32 	%f1634, %f1627, 0fC0124131, 0f3EEA01E8;
	mul.f32 	%f1635, %f1626, 0f3FB8FFC7;
	mul.f32 	%f1636, %f1624, %f1631;
	mul.f32 	%f1637, %f1625, %f1633;
	sub.f32 	%f1638, %f1636, %f1637;
	mul.f32 	%f1639, %f1625, %f1631;
	fma.rn.f32 	%f1640, %f1624, %f1633, %f1639;
	fma.rn.f32 	%f1641, %f1627, 0f3FEED536, 0fBF8F4CBA;
	mul.f32 	%f9, %f1626, %f1641;
	mul.f32 	%f10, %f1624, %f1634;
	mul.f32 	%f11, %f1625, %f1634;
	mul.f32 	%f12, %f1635, %f1631;
	mul.f32 	%f13, %f1635, %f1633;
	mul.f32 	%f14, %f1638, 0fBF170D19;
	mul.f32 	%f15, %f1640, 0fBF170D19;
	fma.rn.f32 	%f1642, %f1627, 0fC095DDCE, 0f400074FA;
	mul.f32 	%f1643, %f1626, %f1642;
	fma.rn.f32 	%f1644, %f1627, 0f4053F171, 0fBEF23881;
	mul.f32 	%f1645, %f1626, 0fBFE293A5;
	mul.f32 	%f1646, %f1624, %f1638;
	mul.f32 	%f1647, %f1625, %f1640;
	sub.f32 	%f1648, %f1646, %f1647;
	mul.f32 	%f1649, %f1625, %f1638;
	fma.rn.f32 	%f1650, %f1624, %f1640, %f1649;
	mul.f32 	%f1651, %f1626, 0f3FFDFDFC;
	mul.f32 	%f1652, %f4, 0fBF80CC2A;
	fma.rn.f32 	%f16, %f1651, %f9, %f1652;
	mul.f32 	%f17, %f1624, %f1643;
	mul.f32 	%f18, %f1625, %f1643;
	mul.f32 	%f19, %f1631, %f1644;
	mul.f32 	%f20, %f1633, %f1644;
	mul.f32 	%f21, %f1645, %f1638;
	mul.f32 	%f22, %f1645, %f1640;
	mul.f32 	%f23, %f1648, 0f3F2036C5;
	mul.f32 	%f24, %f1650, 0f3F2036C5;
	and.b32  	%r4, %r1, 31;
	not.pred 	%p30, %p6784;
	@%p30 bra 	$L__BB3_1965;
	not.pred 	%p1381, %p6785;
	@%p1381 bra 	$L__BB3_1479;
	not.pred 	%p2732, %p6786;
	@%p2732 bra 	$L__BB3_993;
	not.pred 	%p4083, %p6787;
	@%p4083 bra 	$L__BB3_507;
	setp.ne.s32 	%p5434, %r4, 0;
	mul.lo.s64 	%rd526, %rd3, 12;
	and.b64  	%rd527, %rd526, 17179869180;
	add.s64 	%rd528, %rd1, %rd527;
	ld.global.nc.f32 	%f25, [%rd528];
	mul.f32 	%f10549, %f25, 0f3E906EBB;
	ld.global.nc.f32 	%f26, [%rd528+4];
	ld.global.nc.f32 	%f27, [%rd528+8];
	mov.b32 	%r9049, %f10549;
	shfl.sync.bfly.b32	%r9050|%p5435, %r9049, 16, 31, -1;
	mov.b32 	%f10550, %r9050;
	add.f32 	%f10551, %f10549, %f10550;
	mov.b32 	%r9051, %f10551;
	shfl.sync.bfly.b32	%r9052|%p5436, %r9051, 8, 31, -1;
	mov.b32 	%f10552, %r9052;
	add.f32 	%f10553, %f10551, %f10552;
	mov.b32 	%r9053, %f10553;
	shfl.sync.bfly.b32	%r9054|%p5437, %r9053, 4, 31, -1;
	mov.b32 	%f10554, %r9054;
	add.f32 	%f10555, %f10553, %f10554;
	mov.b32 	%r9055, %f10555;
	shfl.sync.bfly.b32	%r9056|%p5438, %r9055, 2, 31, -1;
	mov.b32 	%f10556, %r9056;
	add.f32 	%f10557, %f10555, %f10556;
	mov.b32 	%r9057, %f10557;
	shfl.sync.bfly.b32	%r9058|%p5439, %r9057, 1, 31, -1;
	mov.b32 	%f10558, %r9058;
	add.f32 	%f28, %f10557, %f10558;
	@%p5434 bra 	$L__BB3_23;
	atom.global.add.f32 	%f10559, [%rd2], %f28;
$L__BB3_23:
	@%p6788 bra 	$L__BB3_75;
	mul.f32 	%f10560, %f1, %f25;
	setp.ne.s32 	%p5440, %r4, 0;
	mov.b32 	%r9059, %f10560;
	shfl.sync.bfly.b32	%r9060|%p5441, %r9059, 16, 31, -1;
	mov.b32 	%f10561, %r9060;
	add.f32 	%f10562, %f10560, %f10561;
	mov.b32 	%r9061, %f10562;
	shfl.sync.bfly.b32	%r9062|%p5442, %r9061, 8, 31, -1;
	mov.b32 	%f10563, %r9062;
	add.f32 	%f10564, %f10562, %f10563;
	mov.b32 	%r9063, %f10564;
	shfl.sync.bfly.b32	%r9064|%p5443, %r9063, 4, 31, -1;
	mov.b32 	%f10565, %r9064;
	add.f32 	%f10566, %f10564, %f10565;
	mov.b32 	%r9065, %f10566;
	shfl.sync.bfly.b32	%r9066|%p5444, %r9065, 2, 31, -1;
	mov.b32 	%f10567, %r9066;
	add.f32 	%f10568, %f10566, %f10567;
	mov.b32 	%r9067, %f10568;
	shfl.sync.bfly.b32	%r9068|%p5445, %r9067, 1, 31, -1;
	mov.b32 	%f10569, %r9068;
	add.f32 	%f29, %f10568, %f10569;
	@%p5440 bra 	$L__BB3_26;
	atom.global.add.f32 	%f10570, [%rd2+12], %f29;
$L__BB3_26:
	mul.f32 	%f10571, %f2, %f25;
	setp.ne.s32 	%p5446, %r4, 0;
	mov.b32 	%r9069, %f10571;
	shfl.sync.bfly.b32	%r9070|%p5447, %r9069, 16, 31, -1;
	mov.b32 	%f10572, %r9070;
	add.f32 	%f10573, %f10571, %f10572;
	mov.b32 	%r9071, %f10573;
	shfl.sync.bfly.b32	%r9072|%p5448, %r9071, 8, 31, -1;
	mov.b32 	%f10574, %r9072;
	add.f32 	%f10575, %f10573, %f10574;
	mov.b32 	%r9073, %f10575;
	shfl.sync.bfly.b32	%r9074|%p5449, %r9073, 4, 31, -1;
	mov.b32 	%f10576, %r9074;
	add.f32 	%f10577, %f10575, %f10576;
	mov.b32 	%r9075, %f10577;
	shfl.sync.bfly.b32	%r9076|%p5450, %r9075, 2, 31, -1;
	mov.b32 	%f10578, %r9076;
	add.f32 	%f10579, %f10577, %f10578;
	mov.b32 	%r9077, %f10579;
	shfl.sync.bfly.b32	%r9078|%p5451, %r9077, 1, 31, -1;
	mov.b32 	%f10580, %r9078;
	add.f32 	%f30, %f10579, %f10580;
	@%p5446 bra 	$L__BB3_28;
	atom.global.add.f32 	%f10581, [%rd2+24], %f30;
$L__BB3_28:
	mul.f32 	%f10582, %f3, %f25;
	setp.ne.s32 	%p5452, %r4, 0;
	mov.b32 	%r9079, %f10582;
	shfl.sync.bfly.b32	%r9080|%p5453, %r9079, 16, 31, -1;
	mov.b32 	%f10583, %r9080;
	add.f32 	%f10584, %f10582, %f10583;
	mov.b32 	%r9081, %f10584;
	shfl.sync.bfly.b32	%r9082|%p5454, %r9081, 8, 31, -1;
	mov.b32 	%f10585, %r9082;
	add.f32 	%f10586, %f10584, %f10585;
	mov.b32 	%r9083, %f10586;
	shfl.sync.bfly.b32	%r9084|%p5455, %r9083, 4, 31, -1;
	mov.b32 	%f10587, %r9084;
	add.f32 	%f10588, %f10586, %f10587;
	mov.b32 	%r9085, %f10588;
	shfl.sync.bfly.b32	%r9086|%p5456, %r9085, 2, 31, -1;
	mov.b32 	%f10589, %r9086;
	add.f32 	%f10590, %f10588, %f10589;
	mov.b32 	%r9087, %f10590;
	shfl.sync.bfly.b32	%r9088|%p5457, %r9087, 1, 31, -1;
	mov.b32 	%f10591, %r9088;
	add.f32 	%f31, %f10590, %f10591;
	@%p5452 bra 	$L__BB3_30;
	atom.global.add.f32 	%f10592, [%rd2+36], %f31;
$L__BB3_30:
	@%p6789 bra 	$L__BB3_75;
	mul.f32 	%f10593, %f8, %f25;
	setp.ne.s32 	%p5458, %r4, 0;
	mov.b32 	%r9089, %f10593;
	shfl.sync.bfly.b32	%r9090|%p5459, %r9089, 16, 31, -1;
	mov.b32 	%f10594, %r9090;
	add.f32 	%f10595, %f10593, %f10594;
	mov.b32 	%r9091, %f10595;
	shfl.sync.bfly.b32	%r9092|%p5460, %r9091, 8, 31, -1;
	mov.b32 	%f10596, %r9092;
	add.f32 	%f10597, %f10595, %f10596;
	mov.b32 	%r9093, %f10597;
	shfl.sync.bfly.b32	%r9094|%p5461, %r9093, 4, 31, -1;
	mov.b32 	%f10598, %r9094;
	add.f32 	%f10599, %f10597, %f10598;
	mov.b32 	%r9095, %f10599;
	shfl.sync.bfly.b32	%r9096|%p5462, %r9095, 2, 31, -1;
	mov.b32 	%f10600, %r9096;
	add.f32 	%f10601, %f10599, %f10600;
	mov.b32 	%r9097, %f10601;
	shfl.sync.bfly.b32	%r9098|%p5463, %r9097, 1, 31, -1;
	mov.b32 	%f10602, %r9098;
	add.f32 	%f32, %f10601, %f10602;
	@%p5458 bra 	$L__BB3_33;
	atom.global.add.f32 	%f10603, [%rd2+48], %f32;
$L__BB3_33:
	mul.f32 	%f10604, %f6, %f25;
	setp.ne.s32 	%p5464, %r4, 0;
	mov.b32 	%r9099, %f10604;
	shfl.sync.bfly.b32	%r9100|%p5465, %r9099, 16, 31, -1;
	mov.b32 	%f10605, %r9100;
	add.f32 	%f10606, %f10604, %f10605;
	mov.b32 	%r9101, %f10606;
	shfl.sync.bfly.b32	%r9102|%p5466, %r9101, 8, 31, -1;
	mov.b32 	%f10607, %r9102;
	add.f32 	%f10608, %f10606, %f10607;
	mov.b32 	%r9103, %f10608;
	shfl.sync.bfly.b32	%r9104|%p5467, %r9103, 4, 31, -1;
	mov.b32 	%f10609, %r9104;
	add.f32 	%f10610, %f10608, %f10609;
	mov.b32 	%r9105, %f10610;
	shfl.sync.bfly.b32	%r9106|%p5468, %r9105, 2, 31, -1;
	mov.b32 	%f10611, %r9106;
	add.f32 	%f10612, %f10610, %f10611;
	mov.b32 	%r9107, %f10612;
	shfl.sync.bfly.b32	%r9108|%p5469, %r9107, 1, 31, -1;
	mov.b32 	%f10613, %r9108;
	add.f32 	%f33, %f10612, %f10613;
	@%p5464 bra 	$L__BB3_35;
	atom.global.add.f32 	%f10614, [%rd2+60], %f33;
$L__BB3_35:
	mul.f32 	%f10615, %f4, %f25;
	setp.ne.s32 	%p5470, %r4, 0;
	mov.b32 	%r9109, %f10615;
	shfl.sync.bfly.b32	%r9110|%p5471, %r9109, 16, 31, -1;
	mov.b32 	%f10616, %r9110;
	add.f32 	%f10617, %f10615, %f10616;
	mov.b32 	%r9111, %f10617;
	shfl.sync.bfly.b32	%r9112|%p5472, %r9111, 8, 31, -1;
	mov.b32 	%f10618, %r9112;
	add.f32 	%f10619, %f10617, %f10618;
	mov.b32 	%r9113, %f10619;
	shfl.sync.bfly.b32	%r9114|%p5473, %r9113, 4, 31, -1;
	mov.b32 	%f10620, %r9114;
	add.f32 	%f10621, %f10619, %f10620;
	mov.b32 	%r9115, %f10621;
	shfl.sync.bfly.b32	%r9116|%p5474, %r9115, 2, 31, -1;
	mov.b32 	%f10622, %r9116;
	add.f32 	%f10623, %f10621, %f10622;
	mov.b32 	%r9117, %f10623;
	shfl.sync.bfly.b32	%r9118|%p5475, %r9117, 1, 31, -1;
	mov.b32 	%f10624, %r9118;
	add.f32 	%f34, %f10623, %f10624;
	@%p5470 bra 	$L__BB3_37;
	atom.global.add.f32 	%f10625, [%rd2+72], %f34;
$L__BB3_37:
	mul.f32 	%f10626, %f5, %f25;
	setp.ne.s32 	%p5476, %r4, 0;
	mov.b32 	%r9119, %f10626;
	shfl.sync.bfly.b32	%r9120|%p5477, %r9119, 16, 31, -1;
	mov.b32 	%f10627, %r9120;
	add.f32 	%f10628, %f10626, %f10627;
	mov.b32 	%r9121, %f10628;
	shfl.sync.bfly.b32	%r9122|%p5478, %r9121, 8, 31, -1;
	mov.b32 	%f10629, %r9122;
	add.f32 	%f10630, %f10628, %f10629;
	mov.b32 	%r9123, %f10630;
	shfl.sync.bfly.b32	%r9124|%p5479, %r9123, 4, 31, -1;
	mov.b32 	%f10631, %r9124;
	add.f32 	%f10632, %f10630, %f10631;
	mov.b32 	%r9125, %f10632;
	shfl.sync.bfly.b32	%r9126|%p5480, %r9125, 2, 31, -1;
	mov.b32 	%f10633, %r9126;
	add.f32 	%f10634, %f10632, %f10633;
	mov.b32 	%r9127, %f10634;
	shfl.sync.bfly.b32	%r9128|%p5481, %r9127, 1, 31, -1;
	mov.b32 	%f10635, %r9128;
	add.f32 	%f35, %f10634, %f10635;
	@%p5476 bra 	$L__BB3_39;
	atom.global.add.f32 	%f10636, [%rd2+84], %f35;
$L__BB3_39:
	mul.f32 	%f10637, %f7, %f25;
	setp.ne.s32 	%p5482, %r4, 0;
	mov.b32 	%r9129, %f10637;
	shfl.sync.bfly.b32	%r9130|%p5483, %r9129, 16, 31, -1;
	mov.b32 	%f10638, %r9130;
	add.f32 	%f10639, %f10637, %f10638;
	mov.b32 	%r9131, %f10639;
	shfl.sync.bfly.b32	%r9132|%p5484, %r9131, 8, 31, -1;
	mov.b32 	%f10640, %r9132;
	add.f32 	%f10641, %f10639, %f10640;
	mov.b32 	%r9133, %f10641;
	shfl.sync.bfly.b32	%r9134|%p5485, %r9133, 4, 31, -1;
	mov.b32 	%f10642, %r9134;
	add.f32 	%f10643, %f10641, %f10642;
	mov.b32 	%r9135, %f10643;
	shfl.sync.bfly.b32	%r9136|%p5486, %r9135, 2, 31, -1;
	mov.b32 	%f10644, %r9136;
	add.f32 	%f10645, %f10643, %f10644;
	mov.b32 	%r9137, %f10645;
	shfl.sync.bfly.b32	%r9138|%p5487, %r9137, 1, 31, -1;
	mov.b32 	%f10646, %r9138;
	add.f32 	%f36, %f10645, %f10646;
	@%p5482 bra 	$L__BB3_41;
	atom.global.add.f32 	%f10647, [%rd2+96], %f36;
$L__BB3_41:
	@%p6790 bra 	$L__BB3_75;
	mul.f32 	%f10648, %f15, %f25;
	setp.ne.s32 	%p5488, %r4, 0;
	mov.b32 	%r9139, %f10648;
	shfl.sync.bfly.b32	%r9140|%p5489, %r9139, 16, 31, -1;
	mov.b32 	%f10649, %r9140;
	add.f32 	%f10650, %f10648, %f10649;
	mov.b32 	%r9141, %f10650;
	shfl.sync.bfly.b32	%r9142|%p5490, %r9141, 8, 31, -1;
	mov.b32 	%f10651, %r9142;
	add.f32 	%f10652, %f10650, %f10651;
	mov.b32 	%r9143, %f10652;
	shfl.sync.bfly.b32	%r9144|%p5491, %r9143, 4, 31, -1;
	mov.b32 	%f10653, %r9144;
	add.f32 	%f10654, %f10652, %f10653;
	mov.b32 	%r9145, %f10654;
	shfl.sync.bfly.b32	%r9146|%p5492, %r9145, 2, 31, -1;
	mov.b32 	%f10655, %r9146;
	add.f32 	%f10656, %f10654, %f10655;
	mov.b32 	%r9147, %f10656;
	shfl.sync.bfly.b32	%r9148|%p5493, %r9147, 1, 31, -1;
	mov.b32 	%f10657, %r9148;
	add.f32 	%f37, %f10656, %f10657;
	@%p5488 bra 	$L__BB3_44;
	atom.global.add.f32 	%f10658, [%rd2+108], %f37;
$L__BB3_44:
	mul.f32 	%f10659, %f13, %f25;
	setp.ne.s32 	%p5494, %r4, 0;
	mov.b32 	%r9149, %f10659;
	shfl.sync.bfly.b32	%r9150|%p5495, %r9149, 16, 31, -1;
	mov.b32 	%f10660, %r9150;
	add.f32 	%f10661, %f10659, %f10660;
	mov.b32 	%r9151, %f10661;
	shfl.sync.bfly.b32	%r9152|%p5496, %r9151, 8, 31, -1;
	mov.b32 	%f10662, %r9152;
	add.f32 	%f10663, %f10661, %f10662;
	mov.b32 	%r9153, %f10663;
	shfl.sync.bfly.b32	%r9154|%p5497, %r9153, 4, 31, -1;
	mov.b32 	%f10664, %r9154;
	add.f32 	%f10665, %f10663, %f10664;
	mov.b32 	%r9155, %f10665;
	shfl.sync.bfly.b32	%r9156|%p5498, %r9155, 2, 31, -1;
	mov.b32 	%f10666, %r9156;
	add.f32 	%f10667, %f10665, %f10666;
	mov.b32 	%r9157, %f10667;
	shfl.sync.bfly.b32	%r9158|%p5499, %r9157, 1, 31, -1;
	mov.b32 	%f10668, %r9158;
	add.f32 	%f38, %f10667, %f10668;
	@%p5494 bra 	$L__BB3_46;
	atom.global.add.f32 	%f10669, [%rd2+120], %f38;
$L__BB3_46:
	mul.f32 	%f10670, %f11, %f25;
	setp.ne.s32 	%p5500, %r4, 0;
	mov.b32 	%r9159, %f10670;
	shfl.sync.bfly.b32	%r9160|%p5501, %r9159, 16, 31, -1;
	mov.b32 	%f10671, %r9160;
	add.f32 	%f10672, %f10670, %f10671;
	mov.b32 	%r9161, %f10672;
	shfl.sync.bfly.b32	%r9162|%p5502, %r9161, 8, 31, -1;
	mov.b32 	%f10673, %r9162;
	add.f32 	%f10674, %f10672, %f10673;
	mov.b32 	%r9163, %f10674;
	shfl.sync.bfly.b32	%r9164|%p5503, %r9163, 4, 31, -1;
	mov.b32 	%f10675, %r9164;
	add.f32 	%f10676, %f10674, %f10675;
	mov.b32 	%r9165, %f10676;
	shfl.sync.bfly.b32	%r9166|%p5504, %r9165, 2, 31, -1;
	mov.b32 	%f10677, %r9166;
	add.f32 	%f10678, %f10676, %f10677;
	mov.b32 	%r9167, %f10678;
	shfl.sync.bfly.b32	%r9168|%p5505, %r9167, 1, 31, -1;
	mov.b32 	%f10679, %r9168;
	add.f32 	%f39, %f10678, %f10679;
	@%p5500 bra 	$L__BB3_48;
	atom.global.add.f32 	%f10680, [%rd2+132], %f39;
$L__BB3_48:
	mul.f32 	%f10681, %f9, %f25;
	setp.ne.s32 	%p5506, %r4, 0;
	mov.b32 	%r9169, %f10681;
	shfl.sync.bfly.b32	%r9170|%p5507, %r9169, 16, 31, -1;
	mov.b32 	%f10682, %r9170;
	add.f32 	%f10683, %f10681, %f10682;
	mov.b32 	%r9171, %f10683;
	shfl.sync.bfly.b32	%r9172|%p5508, %r9171, 8, 31, -1;
	mov.b32 	%f10684, %r9172;
	add.f32 	%f10685, %f10683, %f10684;
	mov.b32 	%r9173, %f10685;
	shfl.sync.bfly.b32	%r9174|%p5509, %r9173, 4, 31, -1;
	mov.b32 	%f10686, %r9174;
	add.f32 	%f10687, %f10685, %f10686;
	mov.b32 	%r9175, %f10687;
	shfl.sync.bfly.b32	%r9176|%p5510, %r9175, 2, 31, -1;
	mov.b32 	%f10688, %r9176;
	add.f32 	%f10689, %f10687, %f10688;
	mov.b32 	%r9177, %f10689;
	shfl.sync.bfly.b32	%r9178|%p5511, %r9177, 1, 31, -1;
	mov.b32 	%f10690, %r9178;
	add.f32 	%f40, %f10689, %f10690;
	@%p5506 bra 	$L__BB3_50;
	atom.global.add.f32 	%f10691, [%rd2+144], %f40;
$L__BB3_50:
	mul.f32 	%f10692, %f10, %f25;
	setp.ne.s32 	%p5512, %r4, 0;
	mov.b32 	%r9179, %f10692;
	shfl.sync.bfly.b32	%r9180|%p5513, %r9179, 16, 31, -1;
	mov.b32 	%f10693, %r9180;
	add.f32 	%f10694, %f10692, %f10693;
	mov.b32 	%r9181, %f10694;
	shfl.sync.bfly.b32	%r9182|%p5514, %r9181, 8, 31, -1;
	mov.b32 	%f10695, %r9182;
	add.f32 	%f10696, %f10694, %f10695;
	mov.b32 	%r9183, %f10696;
	shfl.sync.bfly.b32	%r9184|%p5515, %r9183, 4, 31, -1;
	mov.b32 	%f10697, %r9184;
	add.f32 	%f10698, %f10696, %f10697;
	mov.b32 	%r9185, %f10698;
	shfl.sync.bfly.b32	%r9186|%p5516, %r9185, 2, 31, -1;
	mov.b32 	%f10699, %r9186;
	add.f32 	%f10700, %f10698, %f10699;
	mov.b32 	%r9187, %f10700;
	shfl.sync.bfly.b32	%r9188|%p5517, %r9187, 1, 31, -1;
	mov.b32 	%f10701, %r9188;
	add.f32 	%f41, %f10700, %f10701;
	@%p5512 bra 	$L__BB3_52;
	atom.global.add.f32 	%f10702, [%rd2+156], %f41;
$L__BB3_52:
	mul.f32 	%f10703, %f12, %f25;
	setp.ne.s32 	%p5518, %r4, 0;
	mov.b32 	%r9189, %f10703;
	shfl.sync.bfly.b32	%r9190|%p5519, %r9189, 16, 31, -1;
	mov.b32 	%f10704, %r9190;
	add.f32 	%f10705, %f10703, %f10704;
	mov.b32 	%r9191, %f10705;
	shfl.sync.bfly.b32	%r9192|%p5520, %r9191, 8, 31, -1;
	mov.b32 	%f10706, %r9192;
	add.f32 	%f10707, %f10705, %f10706;
	mov.b32 	%r9193, %f10707;
	shfl.sync.bfly.b32	%r9194|%p5521, %r9193, 4, 31, -1;
	mov.b32 	%f10708, %r9194;
	add.f32 	%f10709, %f10707, %f10708;
	mov.b32 	%r9195, %f10709;
	shfl.sync.bfly.b32	%r9196|%p5522, %r9195, 2, 31, -1;
	mov.b32 	%f10710, %r9196;
	add.f32 	%f10711, %f10709, %f10710;
	mov.b32 	%r9197, %f10711;
	shfl.sync.bfly.b32	%r9198|%p5523, %r9197, 1, 31, -1;
	mov.b32 	%f10712, %r9198;
	add.f32 	%f42, %f10711, %f10712;
	@%p5518 bra 	$L__BB3_54;
	atom.global.add.f32 	%f10713, [%rd2+168], %f42;
$L__BB3_54:
	mul.f32 	%f10714, %f14, %f25;
	setp.ne.s32 	%p5524, %r4, 0;
	mov.b32 	%r9199, %f10714;
	shfl.sync.bfly.b32	%r9200|%p5525, %r9199, 16, 31, -1;
	mov.b32 	%f10715, %r9200;
	add.f32 	%f10716, %f10714, %f10715;
	mov.b32 	%r9201, %f10716;
	shfl.sync.bfly.b32	%r9202|%p5526, %r9201, 8, 31, -1;
	mov.b32 	%f10717, %r9202;
	add.f32 	%f10718, %f10716, %f10717;
	mov.b32 	%r9203, %f10718;
	shfl.sync.bfly.b32	%r9204|%p5527, %r9203, 4, 31, -1;
	mov.b32 	%f10719, %r9204;
	add.f32 	%f10720, %f10718, %f10719;
	mov.b32 	%r9205, %f10720;
	shfl.sync.bfly.b32	%r9206|%p5528, %r9205, 2, 31, -1;
	mov.b32 	%f10721, %r9206;
	add.f32 	%f10722, %f10720, %f10721;
	mov.b32 	%r9207, %f10722;
	shfl.sync.bfly.b32	%r9208|%p5529, %r9207, 1, 31, -1;
	mov.b32 	%f10723, %r9208;
	add.f32 	%f43, %f10722, %f10723;
	@%p5524 bra 	$L__BB3_56;
	atom.global.add.f32 	%f10724, [%rd2+180], %f43;
$L__BB3_56:
	@%p6791 bra 	$L__BB3_75;
	mul.f32 	%f10725, %f24, %f25;
	setp.ne.s32 	%p5530, %r4, 0;
	mov.b32 	%r9209, %f10725;
	shfl.sync.bfly.b32	%r9210|%p5531, %r9209, 16, 31, -1;
	mov.b32 	%f10726, %r9210;
	add.f32 	%f10727, %f10725, %f10726;
	mov.b32 	%r9211, %f10727;
	shfl.sync.bfly.b32	%r9212|%p5532, %r9211, 8, 31, -1;
	mov.b32 	%f10728, %r9212;
	add.f32 	%f10729, %f10727, %f10728;
	mov.b32 	%r9213, %f10729;
	shfl.sync.bfly.b32	%r9214|%p5533, %r9213, 4, 31, -1;
	mov.b32 	%f10730, %r9214;
	add.f32 	%f10731, %f10729, %f10730;
	mov.b32 	%r9215, %f10731;
	shfl.sync.bfly.b32	%r9216|%p5534, %r9215, 2, 31, -1;
	mov.b32 	%f10732, %r9216;
	add.f32 	%f10733, %f10731, %f10732;
	mov.b32 	%r9217, %f10733;
	shfl.sync.bfly.b32	%r9218|%p5535, %r9217, 1, 31, -1;
	mov.b32 	%f10734, %r9218;
	add.f32 	%f44, %f10733, %f10734;
	@%p5530 bra 	$L__BB3_59;
	atom.global.add.f32 	%f10735, [%rd2+192], %f44;
$L__BB3_59:
	mul.f32 	%f10736, %f22, %f25;
	setp.ne.s32 	%p5536, %r4, 0;
	mov.b32 	%r9219, %f10736;
	shfl.sync.bfly.b32	%r9220|%p5537, %r9219, 16, 31, -1;
	mov.b32 	%f10737, %r9220;
	add.f32 	%f10738, %f10736, %f10737;
	mov.b32 	%r9221, %f10738;
	shfl.sync.bfly.b32	%r9222|%p5538, %r9221, 8, 31, -1;
	mov.b32 	%f10739, %r9222;
	add.f32 	%f10740, %f10738, %f10739;
	mov.b32 	%r9223, %f10740;
	shfl.sync.bfly.b32	%r9224|%p5539, %r9223, 4, 31, -1;
	mov.b32 	%f10741, %r9224;
	add.f32 	%f10742, %f10740, %f10741;
	mov.b32 	%r9225, %f10742;
	shfl.sync.bfly.b32	%r9226|%p5540, %r9225, 2, 31, -1;
	mov.b32 	%f10743, %r9226;
	add.f32 	%f10744, %f10742, %f10743;
	mov.b32 	%r9227, %f10744;
	shfl.sync.bfly.b32	%r9228|%p5541, %r9227, 1, 31, -1;
	mov.b32 	%f10745, %r9228;
	add.f32 	%f45, %f10744, %f10745;
	@%p5536 bra 	$L__BB3_61;
	atom.global.add.f32 	%f10746, [%rd2+204], %f45;
$L__BB3_61:
	mul.f32 	%f10747, %f20, %f25;
	setp.ne.s32 	%p5542, %r4, 0;
	mov.b32 	%r9229, %f10747;
	shfl.sync.bfly.b32	%r9230|%p5543, %r9229, 16, 31, -1;
	mov.b32 	%f10748, %r9230;
	add.f32 	%f10749, %f10747, %f10748;
	mov.b32 	%r9231, %f10749;
	shfl.sync.bfly.b32	%r9232|%p5544, %r9231, 8, 31, -1;
	mov.b32 	%f10750, %r9232;
	add.f32 	%f10751, %f10749, %f10750;
	mov.b32 	%r9233, %f10751;
	shfl.sync.bfly.b32	%r9234|%p5545, %r9233, 4, 31, -1;
	mov.b32 	%f10752, %r9234;
	add.f32 	%f10753, %f10751, %f10752;
	mov.b32 	%r9235, %f10753;
	shfl.sync.bfly.b32	%r9236|%p5546, %r9235, 2, 31, -1;
	mov.b32 	%f10754, %r9236;
	add.f32 	%f10755, %f10753, %f10754;
	mov.b32 	%r9237, %f10755;
	shfl.sync.bfly.b32	%r9238|%p5547, %r9237, 1, 31, -1;
	mov.b32 	%f10756, %r9238;
	add.f32 	%f46, %f10755, %f10756;
	@%p5542 bra 	$L__BB3_63;
	atom.global.add.f32 	%f10757, [%rd2+216], %f46;
$L__BB3_63:
	mul.f32 	%f10758, %f18, %f25;
	setp.ne.s32 	%p5548, %r4, 0;
	mov.b32 	%r9239, %f10758;
	shfl.sync.bfly.b32	%r9240|%p5549, %r9239, 16, 31, -1;
	mov.b32 	%f10759, %r9240;
	add.f32 	%f10760, %f10758, %f10759;
	mov.b32 	%r9241, %f10760;
	shfl.sync.bfly.b32	%r9242|%p5550, %r9241, 8, 31, -1;
	mov.b32 	%f10761, %r9242;
	add.f32 	%f10762, %f10760, %f10761;
	mov.b32 	%r9243, %f10762;
	shfl.sync.bfly.b32	%r9244|%p5551, %r9243, 4, 31, -1;
	mov.b32 	%f10763, %r9244;
	add.f32 	%f10764, %f10762, %f10763;
	mov.b32 	%r9245, %f10764;
	shfl.sync.bfly.b32	%r9246|%p5552, %r9245, 2, 31, -1;
	mov.b32 	%f10765, %r9246;
	add.f32 	%f10766, %f10764, %f10765;
	mov.b32 	%r9247, %f10766;
	shfl.sync.bfly.b32	%r9248|%p5553, %r9247, 1, 31, -1;
	mov.b32 	%f10767, %r9248;
	add.f32 	%f47, %f10766, %f10767;
	@%p5548 bra 	$L__BB3_65;
	atom.global.add.f32 	%f10768, [%rd2+228], %f47;
$L__BB3_65:
	mul.f32 	%f10769, %f16, %f25;
	setp.ne.s32 	%p5554, %r4, 0;
	mov.b32 	%r9249, %f10769;
	shfl.sync.bfly.b32	%r9250|%p5555, %r9249, 16, 31, -1;
	mov.b32 	%f10770, %r9250;
	add.f32 	%f10771, %f10769, %f10770;
	mov.b32 	%r9251, %f10771;
	shfl.sync.bfly.b32	%r9252|%p5556, %r9251, 8, 31, -1;
	mov.b32 	%f10772, %r9252;
	add.f32 	%f10773, %f10771, %f10772;
	mov.b32 	%r9253, %f10773;
	shfl.sync.bfly.b32	%r9254|%p5557, %r9253, 4, 31, -1;
	mov.b32 	%f10774, %r9254;
	add.f32 	%f10775, %f10773, %f10774;
	mov.b32 	%r9255, %f10775;
	shfl.sync.bfly.b32	%r9256|%p5558, %r9255, 2, 31, -1;
	mov.b32 	%f10776, %r9256;
	add.f32 	%f10777, %f10775, %f10776;
	mov.b32 	%r9257, %f10777;
	shfl.sync.bfly.b32	%r9258|%p5559, %r9257, 1, 31, -1;
	mov.b32 	%f10778, %r9258;
	add.f32 	%f48, %f10777, %f10778;
	@%p5554 bra 	$L__BB3_67;
	atom.global.add.f32 	%f10779, [%rd2+240], %f48;
$L__BB3_67:
	mul.f32 	%f10780, %f17, %f25;
	setp.ne.s32 	%p5560, %r4, 0;
	mov.b32 	%r9259, %f10780;
	shfl.sync.bfly.b32	%r9260|%p5561, %r9259, 16, 31, -1;
	mov.b32 	%f10781, %r9260;
	add.f32 	%f10782, %f10780, %f10781;
	mov.b32 	%r9261, %f10782;
	shfl.sync.bfly.b32	%r9262|%p5562, %r9261, 8, 31, -1;
	mov.b32 	%f10783, %r9262;
	add.f32 	%f10784, %f10782, %f10783;
	mov.b32 	%r9263, %f10784;
	shfl.sync.bfly.b32	%r9264|%p5563, %r9263, 4, 31, -1;
	mov.b32 	%f10785, %r9264;
	add.f32 	%f10786, %f10784, %f10785;
	mov.b32 	%r9265, %f10786;
	shfl.sync.bfly.b32	%r9266|%p5564, %r9265, 2, 31, -1;
	mov.b32 	%f10787, %r9266;
	add.f32 	%f10788, %f10786, %f10787;
	mov.b32 	%r9267, %f10788;
	shfl.sync.bfly.b32	%r9268|%p5565, %r9267, 1, 31, -1;
	mov.b32 	%f10789, %r9268;
	add.f32 	%f49, %f10788, %f10789;
	@%p5560 bra 	$L__BB3_69;
	atom.global.add.f32 	%f10790, [%rd2+252], %f49;
$L__BB3_69:
	mul.f32 	%f10791, %f19, %f25;
	setp.ne.s32 	%p5566, %r4, 0;
	mov.b32 	%r9269, %f10791;
	shfl.sync.bfly.b32	%r9270|%p5567, %r9269, 16, 31, -1;
	mov.b32 	%f10792, %r9270;
	add.f32 	%f10793, %f10791, %f10792;
	mov.b32 	%r9271, %f10793;
	shfl.sync.bfly.b32	%r9272|%p5568, %r9271, 8, 31, -1;
	mov.b32 	%f10794, %r9272;
	add.f32 	%f10795, %f10793, %f10794;
	mov.b32 	%r9273, %f10795;
	shfl.sync.bfly.b32	%r9274|%p5569, %r9273, 4, 31, -1;
	mov.b32 	%f10796, %r9274;
	add.f32 	%f10797, %f10795, %f10796;
	mov.b32 	%r9275, %f10797;
	shfl.sync.bfly.b32	%r9276|%p5570, %r9275, 2, 31, -1;
	mov.b32 	%f10798, %r9276;
	add.f32 	%f10799, %f10797, %f10798;
	mov.b32 	%r9277, %f10799;
	shfl.sync.bfly.b32	%r9278|%p5571, %r9277, 1, 31, -1;
	mov.b32 	%f10800, %r9278;
	add.f32 	%f50, %f10799, %f10800;
	@%p5566 bra 	$L__BB3_71;
	atom.global.add.f32 	%f10801, [%rd2+264], %f50;
$L__BB3_71:
	mul.f32 	%f10802, %f21, %f25;
	setp.ne.s32 	%p5572, %r4, 0;
	mov.b32 	%r9279, %f10802;
	shfl.sync.bfly.b32	%r9280|%p5573, %r9279, 16, 31, -1;
	mov.b32 	%f10803, %r9280;
	add.f32 	%f10804, %f10802, %f10803;
	mov.b32 	%r9281, %f10804;
	shfl.sync.bfly.b32	%r9282|%p5574, %r9281, 8, 31, -1;
	mov.b32 	%f10805, %r9282;
	add.f32 	%f10806, %f10804, %f10805;
	mov.b32 	%r9283, %f10806;
	shfl.sync.bfly.b32	%r9284|%p5575, %r9283, 4, 31, -1;
	mov.b32 	%f10807, %r9284;
	add.f32 	%f10808, %f10806, %f10807;
	mov.b32 	%r9285, %f10808;
	shfl.sync.bfly.b32	%r9286|%p5576, %r9285, 2, 31, -1;
	mov.b32 	%f10809, %r9286;
	add.f32 	%f10810, %f10808, %f10809;
	mov.b32 	%r9287, %f10810;
	shfl.sync.bfly.b32	%r9288|%p5577, %r9287, 1, 31, -1;
	mov.b32 	%f10811, %r9288;
	add.f32 	%f51, %f10810, %f10811;
	@%p5572 bra 	$L__BB3_73;
	atom.global.add.f32 	%f10812, [%rd2+276], %f51;
$L__BB3_73:
	mul.f32 	%f10813, %f23, %f25;
	setp.ne.s32 	%p5578, %r4, 0;
	mov.b32 	%r9289, %f10813;
	shfl.sync.bfly.b32	%r9290|%p5579, %r9289, 16, 31, -1;
	mov.b32 	%f10814, %r9290;
	add.f32 	%f10815, %f10813, %f10814;
	mov.b32 	%r9291, %f10815;
	shfl.sync.bfly.b32	%r9292|%p5580, %r9291, 8, 31, -1;
	mov.b32 	%f10816, %r9292;
	add.f32 	%f10817, %f10815, %f10816;
	mov.b32 	%r9293, %f10817;
	shfl.sync.bfly.b32	%r9294|%p5581, %r9293, 4, 31, -1;
	mov.b32 	%f10818, %r9294;
	add.f32 	%f10819, %f10817, %f10818;
	mov.b32 	%r9295, %f10819;
	shfl.sync.bfly.b32	%r9296|%p5582, %r9295, 2, 31, -1;
	mov.b32 	%f10820, %r9296;
	add.f32 	%f10821, %f10819, %f10820;
	mov.b32 	%r9297, %f10821;
	shfl.sync.bfly.b32	%r9298|%p5583, %r9297, 1, 31, -1;
	mov.b32 	%f10822, %r9298;
	add.f32 	%f52, %f10821, %f10822;
	@%p5578 bra 	$L__BB3_75;
	atom.global.add.f32 	%f10823, [%rd2+288], %f52;
$L__BB3_75:
	mul.f32 	%f10824, %f26, 0f3E906EBB;
	setp.ne.s32 	%p5584, %r4, 0;
	mov.b32 	%r9299, %f10824;
	shfl.sync.bfly.b32	%r9300|%p5585, %r9299, 16, 31, -1;
	mov.b32 	%f10825, %r9300;
	add.f32 	%f10826, %f10824, %f10825;
	mov.b32 	%r9301, %f10826;
	shfl.sync.bfly.b32	%r9302|%p5586, %r9301, 8, 31, -1;
	mov.b32 	%f10827, %r9302;
	add.f32 	%f10828, %f10826, %f10827;
	mov.b32 	%r9303, %f10828;
	shfl.sync.bfly.b32	%r9304|%p5587, %r9303, 4, 31, -1;
	mov.b32 	%f10829, %r9304;
	add.f32 	%f10830, %f10828, %f10829;
	mov.b32 	%r9305, %f10830;
	shfl.sync.bfly.b32	%r9306|%p5588, %r9305, 2, 31, -1;
	mov.b32 	%f10831, %r9306;
	add.f32 	%f10832, %f10830, %f10831;
	mov.b32 	%r9307, %f10832;
	shfl.sync.bfly.b32	%r9308|%p5589, %r9307, 1, 31, -1;
	mov.b32 	%f10833, %r9308;
	add.f32 	%f53, %f10832, %f10833;
	@%p5584 bra 	$L__BB3_77;
	atom.global.add.f32 	%f10834, [%rd2+4], %f53;
$L__BB3_77:
	@%p6788 bra 	$L__BB3_129;
	mul.f32 	%f10835, %f1, %f26;
	setp.ne.s32 	%p5590, %r4, 0;
	mov.b32 	%r9309, %f10835;
	shfl.sync.bfly.b32	%r9310|%p5591, %r9309, 16, 31, -1;
	mov.b32 	%f10836, %r9310;
	add.f32 	%f10837, %f10835, %f10836;
	mov.b32 	%r9311, %f10837;
	shfl.sync.bfly.b32	%r9312|%p5592, %r9311, 8, 31, -1;
	mov.b32 	%f10838, %r9312;
	add.f32 	%f10839, %f10837, %f10838;
	mov.b32 	%r9313, %f10839;
	shfl.sync.bfly.b32	%r9314|%p5593, %r9313, 4, 31, -1;
	mov.b32 	%f10840, %r9314;
	add.f32 	%f10841, %f10839, %f10840;
	mov.b32 	%r9315, %f10841;
	shfl.sync.bfly.b32	%r9316|%p5594, %r9315, 2, 31, -1;
	mov.b32 	%f10842, %r9316;
	add.f32 	%f10843, %f10841, %f10842;
	mov.b32 	%r9317, %f10843;
	shfl.sync.bfly.b32	%r9318|%p5595, %r9317, 1, 31, -1;
	mov.b32 	%f10844, %r9318;
	add.f32 	%f54, %f10843, %f10844;
	@%p5590 bra 	$L__BB3_80;
	atom.global.add.f32 	%f10845, [%rd2+16], %f54;
$L__BB3_80:
	mul.f32 	%f10846, %f2, %f26;
	setp.ne.s32 	%p5596, %r4, 0;
	mov.b32 	%r9319, %f10846;
	shfl.sync.bfly.b32	%r9320|%p5597, %r9319, 16, 31, -1;
	mov.b32 	%f10847, %r9320;
	add.f32 	%f10848, %f10846, %f10847;
	mov.b32 	%r9321, %f10848;
	shfl.sync.bfly.b32	%r9322|%p5598, %r9321, 8, 31, -1;
	mov.b32 	%f10849, %r9322;
	add.f32 	%f10850, %f10848, %f10849;
	mov.b32 	%r9323, %f10850;
	shfl.sync.bfly.b32	%r9324|%p5599, %r9323, 4, 31, -1;
	mov.b32 	%f10851, %r9324;
	add.f32 	%f10852, %f10850, %f10851;
	mov.b32 	%r9325, %f10852;
	shfl.sync.bfly.b32	%r9326|%p5600, %r9325, 2, 31, -1;
	mov.b32 	%f10853, %r9326;
	add.f32 	%f10854, %f10852, %f10853;
	mov.b32 	%r9327, %f10854;
	shfl.sync.bfly.b32	%r9328|%p5601, %r9327, 1, 31, -1;
	mov.b32 	%f10855, %r9328;
	add.f32 	%f55, %f10854, %f10855;
	@%p5596 bra 	$L__BB3_82;
	atom.global.add.f32 	%f10856, [%rd2+28], %f55;
$L__BB3_82:
	mul.f32 	%f10857, %f3, %f26;
	setp.ne.s32 	%p5602, %r4, 0;
	mov.b32 	%r9329, %f10857;
	shfl.sync.bfly.b32	%r9330|%p5603, %r9329, 16, 31, -1;
	mov.b32 	%f10858, %r9330;
	add.f32 	%f10859, %f10857, %f10858;
	mov.b32 	%r9331, %f10859;
	shfl.sync.bfly.b32	%r9332|%p5604, %r9331, 8, 31, -1;
	mov.b32 	%f10860, %r9332;
	add.f32 	%f10861, %f10859, %f10860;
	mov.b32 	%r9333, %f10861;
	shfl.sync.bfly.b32	%r9334|%p5605, %r9333, 4, 31, -1;
	mov.b32 	%f10862, %r9334;
	add.f32 	%f10863, %f10861, %f10862;
	mov.b32 	%r9335, %f10863;
	shfl.sync.bfly.b32	%r9336|%p5606, %r9335, 2, 31, -1;
	mov.b32 	%f10864, %r9336;
	add.f32 	%f10865, %f10863, %f10864;
	mov.b32 	%r9337, %f10865;
	shfl.sync.bfly.b32	%r9338|%p5607, %r9337, 1, 31, -1;
	mov.b32 	%f10866, %r9338;
	add.f32 	%f56, %f10865, %f10866;
	@%p5602 bra 	$L__BB3_84;
	atom.global.add.f32 	%f10867, [%rd2+40], %f56;
$L__BB3_84:
	@%p6789 bra 	$L__BB3_129;
	mul.f32 	%f10868, %f8, %f26;
	setp.ne.s32 	%p5608, %r4, 0;
	mov.b32 	%r9339, %f10868;
	shfl.sync.bfly.b32	%r9340|%p5609, %r9339, 16, 31, -1;
	mov.b32 	%f10869, %r9340;
	add.f32 	%f10870, %f10868, %f10869;
	mov.b32 	%r9341, %f10870;
	shfl.sync.bfly.b32	%r9342|%p5610, %r9341, 8, 31, -1;
	mov.b32 	%f10871, %r9342;
	add.f32 	%f10872, %f10870, %f10871;
	mov.b32 	%r9343, %f10872;
	shfl.sync.bfly.b32	%r9344|%p5611, %r9343, 4, 31, -1;
	mov.b32 	%f10873, %r9344;
	add.f32 	%f10874, %f10872, %f10873;
	mov.b32 	%r9345, %f10874;
	shfl.sync.bfly.b32	%r9346|%p5612, %r9345, 2, 31, -1;
	mov.b32 	%f10875, %r9346;
	add.f32 	%f10876, %f10874, %f10875;
	mov.b32 	%r9347, %f10876;
	shfl.sync.bfly.b32	%r9348|%p5613, %r9347, 1, 31, -1;
	mov.b32 	%f10877, %r9348;
	add.f32 	%f57, %f10876, %f10877;
	@%p5608 bra 	$L__BB3_87;
	atom.global.add.f32 	%f10878, [%rd2+52], %f57;
$L__BB3_87:
	mul.f32 	%f10879, %f6, %f26;
	setp.ne.s32 	%p5614, %r4, 0;
	mov.b32 	%r9349, %f10879;
	shfl.sync.bfly.b32	%r9350|%p5615, %r9349, 16, 31, -1;
	mov.b32 	%f10880, %r9350;
	add.f32 	%f10881, %f10879, %f10880;
	mov.b32 	%r9351, %f10881;
	shfl.sync.bfly.b32	%r9352|%p5616, %r9351, 8, 31, -1;
	mov.b32 	%f10882, %r9352;
	add.f32 	%f10883, %f10881, %f10882;
	mov.b32 	%r9353, %f10883;
	shfl.sync.bfly.b32	%r9354|%p5617, %r9353, 4, 31, -1;
	mov.b32 	%f10884, %r9354;
	add.f32 	%f10885, %f10883, %f10884;
	mov.b32 	%r9355, %f10885;
	shfl.sync.bfly.b32	%r9356|%p5618, %r9355, 2, 31, -1;
	mov.b32 	%f10886, %r9356;
	add.f32 	%f10887, %f10885, %f10886;
	mov.b32 	%r9357, %f10887;
	shfl.sync.bfly.b32	%r9358|%p5619, %r9357, 1, 31, -1;
	mov.b32 	%f10888, %r9358;
	add.f32 	%f58, %f10887, %f10888;
	@%p5614 bra 	$L__BB3_89;
	atom.global.add.f32 	%f10889, [%rd2+64], %f58;
$L__BB3_89:
	mul.f32 	%f10890, %f4, %f26;
	setp.ne.s32 	%p5620, %r4, 0;
	mov.b32 	%r9359, %f10890;
	shfl.sync.bfly.b32	%r9360|%p5621, %r9359, 16, 31, -1;
	mov.b32 	%f10891, %r9360;
	add.f32 	%f10892, %f10890, %f10891;
	mov.b32 	%r9361, %f10892;
	shfl.sync.bfly.b32	%r9362|%p5622, %r9361, 8, 31, -1;
	mov.b32 	%f10893, %r9362;
	add.f32 	%f10894, %f10892, %f10893;
	mov.b32 	%r9363, %f10894;
	shfl.sync.bfly.b32	%r9364|%p5623, %r9363, 4, 31, -1;
	mov.b32 	%f10895, %r9364;
	add.f32 	%f10896, %f10894, %f10895;
	mov.b32 	%r9365, %f10896;
	shfl.sync.bfly.b32	%r9366|%p5624, %r9365, 2, 31, -1;
	mov.b32 	%f10897, %r9366;
	add.f32 	%f10898, %f10896, %f10897;
	mov.b32 	%r9367, %f10898;
	shfl.sync.bfly.b32	%r9368|%p5625, %r9367, 1, 31, -1;
	mov.b32 	%f10899, %r9368;
	add.f32 	%f59, %f10898, %f10899;
	@%p5620 bra 	$L__BB3_91;
	atom.global.add.f32 	%f10900, [%rd2+76], %f59;
$L__BB3_91:
	mul.f32 	%f10901, %f5, %f26;
	setp.ne.s32 	%p5626, %r4, 0;
	mov.b32 	%r9369, %f10901;
	shfl.sync.bfly.b32	%r9370|%p5627, %r9369, 16, 31, -1;
	mov.b32 	%f10902, %r9370;
	add.f32 	%f10903, %f10901, %f10902;
	mov.b32 	%r9371, %f10903;
	shfl.sync.bfly.b32	%r9372|%p5628, %r9371, 8, 31, -1;
	mov.b32 	%f10904, %r9372;
	add.f32 	%f10905, %f10903, %f10904;
	mov.b32 	%r9373, %f10905;
	shfl.sync.bfly.b32	%r9374|%p5629, %r9373, 4, 31, -1;
	mov.b32 	%f10906, %r9374;
	add.f32 	%f10907, %f10905, %f10906;
	mov.b32 	%r9375, %f10907;
	shfl.sync.bfly.b32	%r9376|%p5630, %r9375, 2, 31, -1;
	mov.b32 	%f10908, %r9376;
	add.f32 	%f10909, %f10907, %f10908;
	mov.b32 	%r9377, %f10909;
	shfl.sync.bfly.b32	%r9378|%p5631, %r9377, 1, 31, -1;
	mov.b32 	%f10910, %r9378;
	add.f32 	%f60, %f10909, %f10910;
	@%p5626 bra 	$L__BB3_93;
	atom.global.add.f32 	%f10911, [%rd2+88], %f60;
$L__BB3_93:
	mul.f32 	%f10912, %f7, %f26;
	setp.ne.s32 	%p5632, %r4, 0;
	mov.b32 	%r9379, %f10912;
	shfl.sync.bfly.b32	%r9380|%p5633, %r9379, 16, 31, -1;
	mov.b32 	%f10913, %r9380;
	add.f32 	%f10914, %f10912, %f10913;
	mov.b32 	%r9381, %f10914;
	shfl.sync.bfly.b32	%r9382|%p5634, %r9381, 8, 31, -1;
	mov.b32 	%f10915, %r9382;
	add.f32 	%f10916, %f10914, %f10915;
	mov.b32 	%r9383, %f10916;
	shfl.sync.bfly.b32	%r9384|%p5635, %r9383, 4, 31, -1;
	mov.b32 	%f10917, %r9384;
	add.f32 	%f10918, %f10916, %f10917;
	mov.b32 	%r9385, %f10918;
	shfl.sync.bfly.b32	%r9386|%p5636, %r9385, 2, 31, -1;
	mov.b32 	%f10919, %r9386;
	add.f32 	%f10920, %f10918, %f10919;
	mov.b32 	%r9387, %f10920;
	shfl.sync.bfly.b32	%r9388|%p5637, %r9387, 1, 31, -1;
	mov.b32 	%f10921, %r9388;
	add.f32 	%f61, %f10920, %f10921;
	@%p5632 bra 	$L__BB3_95;
	atom.global.add.f32 	%f10922, [%rd2+100], %f61;
$L__BB3_95:
	@%p6790 bra 	$L__BB3_129;
	mul.f32 	%f10923, %f15, %f26;
	setp.ne.s32 	%p5638, %r4, 0;
	mov.b32 	%r9389, %f10923;
	shfl.sync.bfly.b32	%r9390|%p5639, %r9389, 16, 31, -1;
	mov.b32 	%f10924, %r9390;
	add.f32 	%f10925, %f10923, %f10924;
	mov.b32 	%r9391, %f10925;
	shfl.sync.bfly.b32	%r9392|%p5640, %r9391, 8, 31, -1;
	mov.b32 	%f10926, %r9392;
	add.f32 	%f10927, %f10925, %f10926;
	mov.b32 	%r9393, %f10927;
	shfl.sync.bfly.b32	%r9394|%p5641, %r9393, 4, 31, -1;
	mov.b32 	%f10928, %r9394;
	add.f32 	%f10929, %f10927, %f10928;
	mov.b32 	%r9395, %f10929;
	shfl.sync.bfly.b32	%r9396|%p5642, %r9395, 2, 31, -1;
	mov.b32 	%f10930, %r9396;
	add.f32 	%f10931, %f10929, %f10930;
	mov.b32 	%r9397, %f10931;
	shfl.sync.bfly.b32	%r9398|%p5643, %r9397, 1, 31, -1;
	mov.b32 	%f10932, %r9398;
	add.f32 	%f62, %f10931, %f10932;
	@%p5638 bra 	$L__BB3_98;
	atom.global.add.f32 	%f10933, [%rd2+112], %f62;
$L__BB3_98:
	mul.f32 	%f10934, %f13, %f26;
	setp.ne.s32 	%p5644, %r4, 0;
	mov.b32 	%r9399, %f10934;
	shfl.sync.bfly.b32	%r9400|%p5645, %r9399, 16, 31, -1;
	mov.b32 	%f10935, %r9400;
	add.f32 	%f10936, %f10934, %f10935;
	mov.b32 	%r9401, %f10936;
	shfl.sync.bfly.b32	%r9402|%p5646, %r9401, 8, 31, -1;
	mov.b32 	%f10937, %r9402;
	add.f32 	%f10938, %f10936, %f10937;
	mov.b32 	%r9403, %f10938;
	shfl.sync.bfly.b32	%r9404|%p5647, %r9403, 4, 31, -1;
	mov.b32 	%f10939, %r9404;
	add.f32 	%f10940, %f10938, %f10939;
	mov.b32 	%r9405, %f10940;
	shfl.sync.bfly.b32	%r9406|%p5648, %r9405, 2, 31, -1;
	mov.b32 	%f10941, %r9406;
	add.f32 	%f10942, %f10940, %f10941;
	mov.b32 	%r9407, %f10942;
	shfl.sync.bfly.b32	%r9408|%p5649, %r9407, 1, 31, -1;
	mov.b32 	%f10943, %r9408;
	add.f32 	%f63, %f10942, %f10943;
	@%p5644 bra 	$L__BB3_100;
	atom.global.add.f32 	%f10944, [%rd2+124], %f63;
$L__BB3_100:
	mul.f32 	%f10945, %f11, %f26;
	setp.ne.s32 	%p5650, %r4, 0;
	mov.b32 	%r9409, %f10945;
	shfl.sync.bfly.b32	%r9410|%p5651, %r9409, 16, 31, -1;
	mov.b32 	%f10946, %r9410;
	add.f32 	%f10947, %f10945, %f10946;
	mov.b32 	%r9411, %f10947;
	shfl.sync.bfly.b32	%r9412|%p5652, %r9411, 8, 31, -1;
	mov.b32 	%f10948, %r9412;
	add.f32 	%f10949, %f10947, %f10948;
	mov.b32 	%r9413, %f10949;
	shfl.sync.bfly.b32	%r9414|%p5653, %r9413, 4, 31, -1;
	mov.b32 	%f10950, %r9414;
	add.f32 	%f10951, %f10949, %f10950;
	mov.b32 	%r9415, %f10951;
	shfl.sync.bfly.b32	%r9416|%p5654, %r9415, 2, 31, -1;
	mov.b32 	%f10952, %r9416;
	add.f32 	%f10953, %f10951, %f10952;
	mov.b32 	%r9417, %f10953;
	shfl.sync.bfly.b32	%r9418|%p5655, %r9417, 1, 31, -1;
	mov.b32 	%f10954, %r9418;
	add.f32 	%f64, %f10953, %f10954;
	@%p5650 bra 	$L__BB3_102;
	atom.global.add.f32 	%f10955, [%rd2+136], %f64;
$L__BB3_102:
	mul.f32 	%f10956, %f9, %f26;
	setp.ne.s32 	%p5656, %r4, 0;
	mov.b32 	%r9419, %f10956;
	shfl.sync.bfly.b32	%r9420|%p5657, %r9419, 16, 31, -1;
	mov.b32 	%f10957, %r9420;
	add.f32 	%f10958, %f10956, %f10957;
	mov.b32 	%r9421, %f10958;
	shfl.sync.bfly.b32	%r9422|%p5658, %r9421, 8, 31, -1;
	mov.b32 	%f10959, %r9422;
	add.f32 	%f10960, %f10958, %f10959;
	mov.b32 	%r9423, %f10960;
	shfl.sync.bfly.b32	%r9424|%p5659, %r9423, 4, 31, -1;
	mov.b32 	%f10961, %r9424;
	add.f32 	%f10962, %f10960, %f10961;
	mov.b32 	%r9425, %f10962;
	shfl.sync.bfly.b32	%r9426|%p5660, %r9425, 2, 31, -1;
	mov.b32 	%f10963, %r9426;
	add.f32 	%f10964, %f10962, %f10963;
	mov.b32 	%r9427, %f10964;
	shfl.sync.bfly.b32	%r9428|%p5661, %r9427, 1, 31, -1;
	mov.b32 	%f10965, %r9428;
	add.f32 	%f65, %f10964, %f10965;
	@%p5656 bra 	$L__BB3_104;
	atom.global.add.f32 	%f10966, [%rd2+148], %f65;
$L__BB3_104:
	mul.f32 	%f10967, %f10, %f26;
	setp.ne.s32 	%p5662, %r4, 0;
	mov.b32 	%r9429, %f10967;
	shfl.sync.bfly.b32	%r9430|%p5663, %r9429, 16, 31, -1;
	mov.b32 	%f10968, %r9430;
	add.f32 	%f10969, %f10967, %f10968;
	mov.b32 	%r9431, %f10969;
	shfl.sync.bfly.b32	%r9432|%p5664, %r9431, 8, 31, -1;
	mov.b32 	%f10970, %r9432;
	add.f32 	%f10971, %f10969, %f10970;
	mov.b32 	%r9433, %f10971;
	shfl.sync.bfly.b32	%r9434|%p5665, %r9433, 4, 31, -1;
	mov.b32 	%f10972, %r9434;
	add.f32 	%f10973, %f10971, %f10972;
	mov.b32 	%r9435, %f10973;
	shfl.sync.bfly.b32	%r9436|%p5666, %r9435, 2, 31, -1;
	mov.b32 	%f10974, %r9436;
	add.f32 	%f10975, %f10973, %f10974;
	mov.b32 	%r9437, %f10975;
	shfl.sync.bfly.b32	%r9438|%p5667, %r9437, 1, 31, -1;
	mov.b32 	%f10976, %r9438;
	add.f32 	%f66, %f10975, %f10976;
	@%p5662 bra 	$L__BB3_106;
	atom.global.add.f32 	%f10977, [%rd2+160], %f66;
$L__BB3_106:
	mul.f32 	%f10978, %f12, %f26;
	setp.ne.s32 	%p5668, %r4, 0;
	mov.b32 	%r9439, %f10978;
	shfl.sync.bfly.b32	%r9440|%p5669, %r9439, 16, 31, -1;
	mov.b32 	%f10979, %r9440;
	add.f32 	%f10980, %f10978, %f10979;
	mov.b32 	%r9441, %f10980;
	shfl.sync.bfly.b32	%r9442|%p5670, %r9441, 8, 31, -1;
	mov.b32 	%f10981, %r9442;
	add.f32 	%f10982, %f10980, %f10981;
	mov.b32 	%r9443, %f10982;
	shfl.sync.bfly.b32	%r9444|%p5671, %r9443, 4, 31, -1;
	mov.b32 	%f10983, %r9444;
	add.f32 	%f10984, %f10982, %f10983;
	mov.b32 	%r9445, %f10984;
	shfl.sync.bfly.b32	%r9446|%p5672, %r9445, 2, 31, -1;
	mov.b32 	%f10985, %r9446;
	add.f32 	%f10986, %f10984, %f10985;
	mov.b32 	%r9447, %f10986;
	shfl.sync.bfly.b32	%r9448|%p5673, %r9447, 1, 31, -1;
	mov.b32 	%f10987, %r9448;
	add.f32 	%f67, %f10986, %f10987;
	@%p5668 bra 	$L__BB3_108;
	atom.global.add.f32 	%f10988, [%rd2+172], %f67;
$L__BB3_108:
	mul.f32 	%f10989, %f14, %f26;
	setp.ne.s32 	%p5674, %r4, 0;
	mov.b32 	%r9449, %f10989;
	shfl.sync.bfly.b32	%r9450|%p5675, %r9449, 16, 31, -1;
	mov.b32 	%f10990, %r9450;
	add.f32 	%f10991, %f10989, %f10990;
	mov.b32 	%r9451, %f10991;
	shfl.sync.bfly.b32	%r9452|%p5676, %r9451, 8, 31, -1;
	mov.b32 	%f10992, %r9452;
	add.f32 	%f10993, %f10991, %f10992;
	mov.b32 	%r9453, %f10993;
	shfl.sync.bfly.b32	%r9454|%p5677, %r9453, 4, 31, -1;
	mov.b32 	%f10994, %r9454;
	add.f32 	%f10995, %f10993, %f10994;
	mov.b32 	%r9455, %f10995;
	shfl.sync.bfly.b32	%r9456|%p5678, %r9455, 2, 31, -1;
	mov.b32 	%f10996, %r9456;
	add.f32 	%f10997, %f10995, %f10996;
	mov.b32 	%r9457, %f10997;
	shfl.sync.bfly.b32	%r9458|%p5679, %r9457, 1, 31, -1;
	mov.b32 	%f10998, %r9458;
	add.f32 	%f68, %f10997, %f10998;
	@%p5674 bra 	$L__BB3_110;
	atom.global.add.f32 	%f10999, [%rd2+184], %f68;
$L__BB3_110:
	@%p6791 bra 	$L__BB3_129;
	mul.f32 	%f11000, %f24, %f26;
	setp.ne.s32 	%p5680, %r4, 0;
	mov.b32 	%r9459, %f11000;
	shfl.sync.bfly.b32	%r9460|%p5681, %r9459, 16, 31, -1;
	mov.b32 	%f11001, %r9460;
	add.f32 	%f11002, %f11000, %f11001;
	mov.b32 	%r9461, %f11002;
	shfl.sync.bfly.b32	%r9462|%p5682, %r9461, 8, 31, -1;
	mov.b32 	%f11003, %r9462;
	add.f32 	%f11004, %f11002, %f11003;
	mov.b32 	%r9463, %f11004;
	shfl.sync.bfly.b32	%r9464|%p5683, %r9463, 4, 31, -1;
	mov.b32 	%f11005, %r9464;
	add.f32 	%f11006, %f11004, %f11005;
	mov.b32 	%r9465, %f11006;
	shfl.sync.bfly.b32	%r9466|%p5684, %r9465, 2, 31, -1;
	mov.b32 	%f11007, %r9466;
	add.f32 	%f11008, %f11006, %f11007;
	mov.b32 	%r9467, %f11008;
	shfl.sync.bfly.b32	%r9468|%p5685, %r9467, 1, 31, -1;
	mov.b32 	%f11009, %r9468;
	add.f32 	%f69, %f11008, %f11009;
	@%p5680 bra 	$L__BB3_113;
	atom.global.add.f32 	%f11010, [%rd2+196], %f69;
$L__BB3_113:
	mul.f32 	%f11011, %f22, %f26;
	setp.ne.s32 	%p5686, %r4, 0;
	mov.b32 	%r9469, %f11011;
	shfl.sync.bfly.b32	%r9470|%p5687, %r9469, 16, 31, -1;
	mov.b32 	%f11012, %r9470;
	add.f32 	%f11013, %f11011, %f11012;
	mov.b32 	%r9471, %f11013;
	shfl.sync.bfly.b32	%r9472|%p5688, %r9471, 8, 31, -1;
	mov.b32 	%f11014, %r9472;
	add.f32 	%f11015, %f11013, %f11014;
	mov.b32 	%r9473, %f11015;
	shfl.sync.bfly.b32	%r9474|%p5689, %r9473, 4, 31, -1;
	mov.b32 	%f11016, %r9474;
	add.f32 	%f11017, %f11015, %f11016;
	mov.b32 	%r9475, %f11017;
	shfl.sync.bfly.b32	%r9476|%p5690, %r9475, 2, 31, -1;
	mov.b32 	%f11018, %r9476;
	add.f32 	%f11019, %f11017, %f11018;
	mov.b32 	%r9477, %f11019;
	shfl.sync.bfly.b32	%r9478|%p5691, %r9477, 1, 31, -1;
	mov.b32 	%f11020, %r9478;
	add.f32 	%f70, %f11019, %f11020;
	@%p5686 bra 	$L__BB3_115;
	atom.global.add.f32 	%f11021, [%rd2+208], %f70;
$L__BB3_115:
	mul.f32 	%f11022, %f20, %f26;
	setp.ne.s32 	%p5692, %r4, 0;
	mov.b32 	%r9479, %f11022;
	shfl.sync.bfly.b32	%r9480|%p5693, %r9479, 16, 31, -1;
	mov.b32 	%f11023, %r9480;
	add.f32 	%f11024, %f11022, %f11023;
	mov.b32 	%r9481, %f11024;
	shfl.sync.bfly.b32	%r9482|%p5694, %r9481, 8, 31, -1;
	mov.b32 	%f11025, %r9482;
	add.f32 	%f11026, %f11024, %f11025;
	mov.b32 	%r9483, %f11026;
	shfl.sync.bfly.b32	%r9484|%p5695, %r9483, 4, 31, -1;
	mov.b32 	%f11027, %r9484;
	add.f32 	%f11028, %f11026, %f11027;
	mov.b32 	%r9485, %f11028;
	shfl.sync.bfly.b32	%r9486|%p5696, %r9485, 2, 31, -1;
	mov.b32 	%f11029, %r9486;
	add.f32 	%f11030, %f11028, %f11029;
	mov.b32 	%r9487, %f11030;
	shfl.sync.bfly.b32	%r9488|%p5697, %r9487, 1, 31, -1;
	mov.b32 	%f11031, %r9488;
	add.f32 	%f71, %f11030, %f11031;
	@%p5692 bra 	$L__BB3_117;
	atom.global.add.f32 	%f11032, [%rd2+220], %f71;
$L__BB3_117:
	mul.f32 	%f11033, %f18, %f26;
	setp.ne.s32 	%p5698, %r4, 0;
	mov.b32 	%r9489, %f11033;
	shfl.sync.bfly.b32	%r9490|%p5699, %r9489, 16, 31, -1;
	mov.b32 	%f11034, %r9490;
	add.f32 	%f11035, %f11033, %f11034;
	mov.b32 	%r9491, %f11035;
	shfl.sync.bfly.b32	%r9492|%p5700, %r9491, 8, 31, -1;
	mov.b32 	%f11036, %r9492;
	add.f32 	%f11037, %f11035, %f11036;
	mov.b32 	%r9493, %f11037;
	shfl.sync.bfly.b32	%r9494|%p5701, %r9493, 4, 31, -1;
	mov.b32 	%f11038, %r9494;
	add.f32 	%f11039, %f11037, %f11038;
	mov.b32 	%r9495, %f11039;
	shfl.sync.bfly.b32	%r9496|%p5702, %r9495, 2, 31, -1;
	mov.b32 	%f11040, %r9496;
	add.f32 	%f11041, %f11039, %f11040;
	mov.b32 	%r9497, %f11041;
	shfl.sync.bfly.b32	%r9498|%p5703, %r9497, 1, 31, -1;
	mov.b32 	%f11042, %r9498;
	add.f32 	%f72, %f11041, %f11042;
	@%p5698 bra 	$L__BB3_119;
	atom.global.add.f32 	%f11043, [%rd2+232], %f72;
$L__BB3_119:
	mul.f32 	%f11044, %f16, %f26;
	setp.ne.s32 	%p5704, %r4, 0;
	mov.b32 	%r9499, %f11044;
	shfl.sync.bfly.b32	%r9500|%p5705, %r9499, 16, 31, -1;
	mov.b32 	%f11045, %r9500;
	add.f32 	%f11046, %f11044, %f11045;
	mov.b32 	%r9501, %f11046;
	shfl.sync.bfly.b32	%r9502|%p5706, %r9501, 8, 31, -1;
	mov.b32 	%f11047, %r9502;
	add.f32 	%f11048, %f11046, %f11047;
	mov.b32 	%r9503, %f11048;
	shfl.sync.bfly.b32	%r9504|%p5707, %r9503, 4, 31, -1;
	mov.b32 	%f11049, %r9504;
	add.f32 	%f11050, %f11048, %f11049;
	mov.b32 	%r9505, %f11050;
	shfl.sync.bfly.b32	%r9506|%p5708, %r9505, 2, 31, -1;
	mov.b32 	%f11051, %r9506;
	add.f32 	%f11052, %f11050, %f11051;
	mov.b32 	%r9507, %f11052;
	shfl.sync.bfly.b32	%r9508|%p5709, %r9507, 1, 31, -1;
	mov.b32 	%f11053, %r9508;
	add.f32 	%f73, %f11052, %f11053;
	@%p5704 bra 	$L__BB3_121;
	atom.global.add.f32 	%f11054, [%rd2+244], %f73;
$L__BB3_121:
	mul.f32 	%f11055, %f17, %f26;
	setp.ne.s32 	%p5710, %r4, 0;
	mov.b32 	%r9509, %f11055;
	shfl.sync.bfly.b32	%r9510|%p5711, %r9509, 16, 31, -1;
	mov.b32 	%f11056, %r9510;
	add.f32 	%f11057, %f11055, %f11056;
	mov.b32 	%r9511, %f11057;
	shfl.sync.bfly.b32	%r9512|%p5712, %r9511, 8, 31, -1;
	mov.b32 	%f11058, %r9512;
	add.f32 	%f11059, %f11057, %f11058;
	mov.b32 	%r9513, %f11059;
	shfl.sync.bfly.b32	%r9514|%p5713, %r9513, 4, 31, -1;
	mov.b32 	%f11060, %r9514;
	add.f32 	%f11061, %f11059, %f11060;
	mov.b32 	%r9515, %f11061;
	shfl.sync.bfly.b32	%r9516|%p5714, %r9515, 2, 31, -1;
	mov.b32 	%f11062, %r9516;
	add.f32 	%f11063, %f11061, %f11062;
	mov.b32 	%r9517, %f11063;
	shfl.sync.bfly.b32	%r9518|%p5715, %r9517, 1, 31, -1;
	mov.b32 	%f11064, %r9518;
	add.f32 	%f74, %f11063, %f11064;
	@%p5710 bra 	$L__BB3_123;
	atom.global.add.f32 	%f11065, [%rd2+256], %f74;
$L__BB3_123:
	mul.f32 	%f11066, %f19, %f26;
	setp.ne.s32 	%p5716, %r4, 0;
	mov.b32 	%r9519, %f11066;
	shfl.sync.bfly.b32	%r9520|%p5717, %r9519, 16, 31, -1;
	mov.b32 	%f11067, %r9520;
	add.f32 	%f11068, %f11066, %f11067;
	mov.b32 	%r9521, %f11068;
	shfl.sync.bfly.b32	%r9522|%p5718, %r9521, 8, 31, -1;
	mov.b32 	%f11069, %r9522;
	add.f32 	%f11070, %f11068, %f11069;
	mov.b32 	%r9523, %f11070;
	shfl.sync.bfly.b32	%r9524|%p5719, %r9523, 4, 31, -1;
	mov.b32 	%f11071, %r9524;
	add.f32 	%f11072, %f11070, %f11071;
	mov.b32 	%r9525, %f11072;
	shfl.sync.bfly.b32	%r9526|%p5720, %r9525, 2, 31, -1;
	mov.b32 	%f11073, %r9526;
	add.f32 	%f11074, %f11072, %f11073;
	mov.b32 	%r9527, %f11074;
	shfl.sync.bfly.b32	%r9528|%p5721, %r9527, 1, 31, -1;
	mov.b32 	%f11075, %r9528;
	add.f32 	%f75, %f11074, %f11075;
	@%p5716 bra 	$L__BB3_125;
	atom.global.add.f32 	%f11076, [%rd2+268], %f75;
$L__BB3_125:
	mul.f32 	%f11077, %f21, %f26;
	setp.ne.s32 	%p5722, %r4, 0;
	mov.b32 	%r9529, %f11077;
	shfl.sync.bfly.b32	%r9530|%p5723, %r9529, 16, 31, -1;
	mov.b32 	%f11078, %r9530;
	add.f32 	%f11079, %f11077, %f11078;
	mov.b32 	%r9531, %f11079;
	shfl.sync.bfly.b32	%r9532|%p5724, %r9531, 8, 31, -1;
	mov.b32 	%f11080, %r9532;
	add.f32 	%f11081, %f11079, %f11080;
	mov.b32 	%r9533, %f11081;
	shfl.sync.bfly.b32	%r9534|%p5725, %r9533, 4, 31, -1;
	mov.b32 	%f11082, %r9534;
	add.f32 	%f11083, %f11081, %f11082;
	mov.b32 	%r9535, %f11083;
	shfl.sync.bfly.b32	%r9536|%p5726, %r9535, 2, 31, -1;
	mov.b32 	%f11084, %r9536;
	add.f32 	%f11085, %f11083, %f11084;
	mov.b32 	%r9537, %f11085;
	shfl.sync.bfly.b32	%r9538|%p5727, %r9537, 1, 31, -1;
	mov.b32 	%f11086, %r9538;
	add.f32 	%f76, %f11085, %f11086;
	@%p5722 bra 	$L__BB3_127;
	atom.global.add.f32 	%f11087, [%rd2+280], %f76;
$L__BB3_127:
	mul.f32 	%f11088, %f23, %f26;
	setp.ne.s32 	%p5728, %r4, 0;
	mov.b32 	%r9539, %f11088;
	shfl.sync.bfly.b32	%r9540|%p5729, %r9539, 16, 31, -1;
	mov.b32 	%f11089, %r9540;
	add.f32 	%f11090, %f11088, %f11089;
	mov.b32 	%r9541, %f11090;
	shfl.sync.bfly.b32	%r9542|%p5730, %r9541, 8, 31, -1;
	mov.b32 	%f11091, %r9542;
	add.f32 	%f11092, %f11090, %f11091;
	mov.b32 	%r9543, %f11092;
	shfl.sync.bfly.b32	%r9544|%p5731, %r9543, 4, 31, -1;
	mov.b32 	%f11093, %r9544;
	add.f32 	%f11094, %f11092, %f11093;
	mov.b32 	%r9545, %f11094;
	shfl.sync.bfly.b32	%r9546|%p5732, %r9545, 2, 31, -1;
	mov.b32 	%f11095, %r9546;
	add.f32 	%f11096, %f11094, %f11095;
	mov.b32 	%r9547, %f11096;
	shfl.sync.bfly.b32	%r9548|%p5733, %r9547, 1, 31, -1;
	mov.b32 	%f11097, %r9548;
	add.f32 	%f77, %f11096, %f11097;
	@%p5728 bra 	$L__BB3_129;
	atom.global.add.f32 	%f11098, [%rd2+292], %f77;
$L__BB3_129:
	mul.f32 	%f11099, %f27, 0f3E906EBB;
	setp.ne.s32 	%p5734, %r4, 0;
	mov.b32 	%r9549, %f11099;
	shfl.sync.bfly.b32	%r9550|%p5735, %r9549, 16, 31, -1;
	mov.b32 	%f11100, %r9550;
	add.f32 	%f11101, %f11099, %f11100;
	mov.b32 	%r9551, %f11101;
	shfl.sync.bfly.b32	%r9552|%p5736, %r9551, 8, 31, -1;
	mov.b32 	%f11102, %r9552;
	add.f32 	%f11103, %f11101, %f11102;
	mov.b32 	%r9553, %f11103;
	shfl.sync.bfly.b32	%r9554|%p5737, %r9553, 4, 31, -1;
	mov.b32 	%f11104, %r9554;
	add.f32 	%f11105, %f11103, %f11104;
	mov.b32 	%r9555, %f11105;
	shfl.sync.bfly.b32	%r9556|%p5738, %r9555, 2, 31, -1;
	mov.b32 	%f11106, %r9556;
	add.f32 	%f11107, %f11105, %f11106;
	mov.b32 	%r9557, %f11107;
	shfl.sync.bfly.b32	%r9558|%p5739, %r9557, 1, 31, -1;
	mov.b32 	%f11108, %r9558;
	add.f32 	%f78, %f11107, %f11108;
	@%p5734 bra 	$L__BB3_131;
	atom.global.add.f32 	%f11109, [%rd2+8], %f78;
$L__BB3_131:
	@%p6788 bra 	$L__BB3_183;
	mul.f32 	%f11110, %f1, %f27;
	setp.ne.s32 	%p5740, %r4, 0;
	mov.b32 	%r9559, %f11110;
	shfl.sync.bfly.b32	%r9560|%p5741, %r9559, 16, 31, -1;
	mov.b32 	%f11111, %r9560;
	add.f32 	%f11112, %f11110, %f11111;
	mov.b32 	%r9561, %f11112;
	shfl.sync.bfly.b32	%r9562|%p5742, %r9561, 8, 31, -1;
	mov.b32 	%f11113, %r9562;
	add.f32 	%f11114, %f11112, %f11113;
	mov.b32 	%r9563, %f11114;
	shfl.sync.bfly.b32	%r9564|%p5743, %r9563, 4, 31, -1;
	mov.b32 	%f11115, %r9564;
	add.f32 	%f11116, %f11114, %f11115;
	mov.b32 	%r9565, %f11116;
	shfl.sync.bfly.b32	%r9566|%p5744, %r9565, 2, 31, -1;
	mov.b32 	%f11117, %r9566;
	add.f32 	%f11118, %f11116, %f11117;
	mov.b32 	%r9567, %f11118;
	shfl.sync.bfly.b32	%r9568|%p5745, %r9567, 1, 31, -1;
	mov.b32 	%f11119, %r9568;
	add.f32 	%f79, %f11118, %f11119;
	@%p5740 bra 	$L__BB3_134;
	atom.global.add.f32 	%f11120, [%rd2+20], %f79;
$L__BB3_134:
	mul.f32 	%f11121, %f2, %f27;
	setp.ne.s32 	%p5746, %r4, 0;
	mov.b32 	%r9569, %f11121;
	shfl.sync.bfly.b32	%r9570|%p5747, %r9569, 16, 31, -1;
	mov.b32 	%f11122, %r9570;
	add.f32 	%f11123, %f11121, %f11122;
	mov.b32 	%r9571, %f11123;
	shfl.sync.bfly.b32	%r9572|%p5748, %r9571, 8, 31, -1;
	mov.b32 	%f11124, %r9572;
	add.f32 	%f11125, %f11123, %f11124;
	mov.b32 	%r9573, %f11125;
	shfl.sync.bfly.b32	%r9574|%p5749, %r9573, 4, 31, -1;
	mov.b32 	%f11126, %r9574;
	add.f32 	%f11127, %f11125, %f11126;
	mov.b32 	%r9575, %f11127;
	shfl.sync.bfly.b32	%r9576|%p5750, %r9575, 2, 31, -1;
	mov.b32 	%f11128, %r9576;
	add.f32 	%f11129, %f11127, %f11128;
	mov.b32 	%r9577, %f11129;
	shfl.sync.bfly.b32	%r9578|%p5751, %r9577, 1, 31, -1;
	mov.b32 	%f11130, %r9578;
	add.f32 	%f80, %f11129, %f11130;
	@%p5746 bra 	$L__BB3_136;
	atom.global.add.f32 	%f11131, [%rd2+32], %f80;
$L__BB3_136:
	mul.f32 	%f11132, %f3, %f27;
	setp.ne.s32 	%p5752, %r4, 0;
	mov.b32 	%r9579, %f11132;
	shfl.sync.bfly.b32	%r9580|%p5753, %r9579, 16, 31, -1;
	mov.b32 	%f11133, %r9580;
	add.f32 	%f11134, %f11132, %f11133;
	mov.b32 	%r9581, %f11134;
	shfl.sync.bfly.b32	%r9582|%p5754, %r9581, 8, 31, -1;
	mov.b32 	%f11135, %r9582;
	add.f32 	%f11136, %f11134, %f11135;
	mov.b32 	%r9583, %f11136;
	shfl.sync.bfly.b32	%r9584|%p5755, %r9583, 4, 31, -1;
	mov.b32 	%f11137, %r9584;
	add.f32 	%f11138, %f11136, %f11137;
	mov.b32 	%r9585, %f11138;
	shfl.sync.bfly.b32	%r9586|%p5756, %r9585, 2, 31, -1;
	mov.b32 	%f11139, %r9586;
	add.f32 	%f11140, %f11138, %f11139;
	mov.b32 	%r9587, %f11140;
	shfl.sync.bfly.b32	%r9588|%p5757, %r9587, 1, 31, -1;
	mov.b32 	%f11141, %r9588;
	add.f32 	%f81, %f11140, %f11141;
	@%p5752 bra 	$L__BB3_138;
	atom.global.add.f32 	%f11142, [%rd2+44], %f81;
$L__BB3_138:
	@%p6789 bra 	$L__BB3_183;
	mul.f32 	%f11143, %f8, %f27;
	setp.ne.s32 	%p5758, %r4, 0;
	mov.b32 	%r9589, %f11143;
	shfl.sync.bfly.b32	%r9590|%p5759, %r9589, 16, 31, -1;
	mov.b32 	%f11144, %r9590;
	add.f32 	%f11145, %f11143, %f11144;
	mov.b32 	%r9591, %f11145;
	shfl.sync.bfly.b32	%r9592|%p5760, %r9591, 8, 31, -1;
	mov.b32 	%f11146, %r9592;
	add.f32 	%f11147, %f11145, %f11146;
	mov.b32 	%r9593, %f11147;
	shfl.sync.bfly.b32	%r9594|%p5761, %r9593, 4, 31, -1;
	mov.b32 	%f11148, %r9594;
	add.f32 	%f11149, %f11147, %f11148;
	mov.b32 	%r9595, %f11149;
	shfl.sync.bfly.b32	%r9596|%p5762, %r9595, 2, 31, -1;
	mov.b32 	%f11150, %r9596;
	add.f32 	%f11151, %f11149, %f11150;
	mov.b32 	%r9597, %f11151;
	shfl.sync.bfly.b32	%r9598|%p5763, %r9597, 1, 31, -1;
	mov.b32 	%f11152, %r9598;
	add.f32 	%f82, %f11151, %f11152;
	@%p5758 bra 	$L__BB3_141;
	atom.global.add.f32 	%f11153, [%rd2+56], %f82;
$L__BB3_141:
	mul.f32 	%f11154, %f6, %f27;
	setp.ne.s32 	%p5764, %r4, 0;
	mov.b32 	%r9599, %f11154;
	shfl.sync.bfly.b32	%r9600|%p5765, %r9599, 16, 31, -1;
	mov.b32 	%f11155, %r9600;
	add.f32 	%f11156, %f11154, %f11155;
	mov.b32 	%r9601, %f11156;
	shfl.sync.bfly.b32	%r9602|%p5766, %r9601, 8, 31, -1;
	mov.b32 	%f11157, %r9602;
	add.f32 	%f11158, %f11156, %f11157;
	mov.b32 	%r9603, %f11158;
	shfl.sync.bfly.b32	%r9604|%p5767, %r9603, 4, 31, -1;
	mov.b32 	%f11159, %r9604;
	add.f32 	%f11160, %f11158, %f11159;
	mov.b32 	%r9605, %f11160;
	shfl.sync.bfly.b32	%r9606|%p5768, %r9605, 2, 31, -1;
	mov.b32 	%f11161, %r9606;
	add.f32 	%f11162, %f11160, %f11161;
	mov.b32 	%r9607, %f11162;
	shfl.sync.bfly.b32	%r9608|%p5769, %r9607, 1, 31, -1;
	mov.b32 	%f11163, %r9608;
	add.f32 	%f83, %f11162, %f11163;
	@%p5764 bra 	$L__BB3_143;
	atom.global.add.f32 	%f11164, [%rd2+68], %f83;
$L__BB3_143:
	mul.f32 	%f11165, %f4, %f27;
	setp.ne.s32 	%p5770, %r4, 0;
	mov.b32 	%r9609, %f11165;
	shfl.sync.bfly.b32	%r9610|%p5771, %r9609, 16, 31, -1;
	mov.b32 	%f11166, %r9610;
	add.f32 	%f11167, %f11165, %f11166;
	mov.b32 	%r9611, %f11167;
	shfl.sync.bfly.b32	%r9612|%p5772, %r9611, 8, 31, -1;
	mov.b32 	%f11168, %r9612;
	add.f32 	%f11169, %f11167, %f11168;
	mov.b32 	%r9613, %f11169;
	shfl.sync.bfly.b32	%r9614|%p5773, %r9613, 4, 31, -1;
	mov.b32 	%f11170, %r9614;
	add.f32 	%f11171, %f11169, %f11170;
	mov.b32 	%r9615, %f11171;
	shfl.sync.bfly.b32	%r9616|%p5774, %r9615, 2, 31, -1;
	mov.b32 	%f11172, %r9616;
	add.f32 	%f11173, %f11171, %f11172;
	mov.b32 	%r9617, %f11173;
	shfl.sync.bfly.b32	%r9618|%p5775, %r9617, 1, 31, -1;
	mov.b32 	%f11174, %r9618;
	add.f32 	%f84, %f11173, %f11174;
	@%p5770 bra 	$L__BB3_145;
	atom.global.add.f32 	%f11175, [%rd2+80], %f84;
$L__BB3_145:
	mul.f32 	%f11176, %f5, %f27;
	setp.ne.s32 	%p5776, %r4, 0;
	mov.b32 	%r9619, %f11176;
	shfl.sync.bfly.b32	%r9620|%p5777, %r9619, 16, 31, -1;
	mov.b32 	%f11177, %r9620;
	add.f32 	%f11178, %f11176, %f11177;
	mov.b32 	%r9621, %f11178;
	shfl.sync.bfly.b32	%r9622|%p5778, %r9621, 8, 31, -1;
	mov.b32 	%f11179, %r9622;
	add.f32 	%f11180, %f11178, %f11179;
	mov.b32 	%r9623, %f11180;
	shfl.sync.bfly.b32	%r9624|%p5779, %r9623, 4, 31, -1;
	mov.b32 	%f11181, %r9624;
	add.f32 	%f11182, %f11180, %f11181;
	mov.b32 	%r9625, %f11182;
	shfl.sync.bfly.b32	%r9626|%p5780, %r9625, 2, 31, -1;
	mov.b32 	%f11183, %r9626;
	add.f32 	%f11184, %f11182, %f11183;
	mov.b32 	%r9627, %f11184;
	shfl.sync.bfly.b32	%r9628|%p5781, %r9627, 1, 31, -1;
	mov.b32 	%f11185, %r9628;
	add.f32 	%f85, %f11184, %f11185;
	@%p5776 bra 	$L__BB3_147;
	atom.global.add.f32 	%f11186, [%rd2+92], %f85;
$L__BB3_147:
	mul.f32 	%f11187, %f7, %f27;
	setp.ne.s32 	%p5782, %r4, 0;
	mov.b32 	%r9629, %f11187;
	shfl.sync.bfly.b32	%r9630|%p5783, %r9629, 16, 31, -1;
	mov.b32 	%f11188, %r9630;
	add.f32 	%f11189, %f11187, %f11188;
	mov.b32 	%r9631, %f11189;
	shfl.sync.bfly.b32	%r9632|%p5784, %r9631, 8, 31, -1;
	mov.b32 	%f11190, %r9632;
	add.f32 	%f11191, %f11189, %f11190;
	mov.b32 	%r9633, %f11191;
	shfl.sync.bfly.b32	%r9634|%p5785, %r9633, 4, 31, -1;
	mov.b32 	%f11192, %r9634;
	add.f32 	%f11193, %f11191, %f11192;
	mov.b32 	%r9635, %f11193;
	shfl.sync.bfly.b32	%r9636|%p5786, %r9635, 2, 31, -1;
	mov.b32 	%f11194, %r9636;
	add.f32 	%f11195, %f11193, %f11194;
	mov.b32 	%r9637, %f11195;
	shfl.sync.bfly.b32	%r9638|%p5787, %r9637, 1, 31, -1;
	mov.b32 	%f11196, %r9638;
	add.f32 	%f86, %f11195, %f11196;
	@%p5782 bra 	$L__BB3_149;
	atom.global.add.f32 	%f11197, [%rd2+104], %f86;
$L__BB3_149:
	@%p6790 bra 	$L__BB3_183;
	mul.f32 	%f11198, %f15, %f27;
	setp.ne.s32 	%p5788, %r4, 0;
	mov.b32 	%r9639, %f11198;
	shfl.sync.bfly.b32	%r9640|%p5789, %r9639, 16, 31, -1;
	mov.b32 	%f11199, %r9640;
	add.f32 	%f11200, %f11198, %f11199;
	mov.b32 	%r9641, %f11200;
	shfl.sync.bfly.b32	%r9642|%p5790, %r9641, 8, 31, -1;
	mov.b32 	%f11201, %r9642;
	add.f32 	%f11202, %f11200, %f11201;
	mov.b32 	%r9643, %f11202;
	shfl.sync.bfly.b32	%r9644|%p5791, %r9643, 4, 31, -1;
	mov.b32 	%f11203, %r9644;
	add.f32 	%f11204, %f11202, %f11203;
	mov.b32 	%r9645, %f11204;
	shfl.sync.bfly.b32	%r9646|%p5792, %r9645, 2, 31, -1;
	mov.b32 	%f11205, %r9646;
	add.f32 	%f11206, %f11204, %f11205;
	mov.b32 	%r9647, %f11206;
	shfl.sync.bfly.b32	%r9648|%p5793, %r9647, 1, 31, -1;
	mov.b32 	%f11207, %r9648;
	add.f32 	%f87, %f11206, %f11207;
	@%p5788 bra 	$L__BB3_152;
	atom.global.add.f32 	%f11208, [%rd2+116], %f87;
$L__BB3_152:
	mul.f32 	%f11209, %f13, %f27;
	setp.ne.s32 	%p5794, %r4, 0;
	mov.b32 	%r9649, %f11209;
	shfl.sync.bfly.b32	%r9650|%p5795, %r9649, 16, 31, -1;
	mov.b32 	%f11210, %r9650;
	add.f32 	%f11211, %f11209, %f11210;
	mov.b32 	%r9651, %f11211;
	shfl.sync.bfly.b32	%r9652|%p5796, %r9651, 8, 31, -1;
	mov.b32 	%f11212, %r9652;
	add.f32 	%f11213, %f11211, %f11212;
	mov.b32 	%r9653, %f11213;
	shfl.sync.bfly.b32	%r9654|%p5797, %r9653, 4, 31, -1;
	mov.b32 	%f11214, %r9654;
	add.f32 	%f11215, %f11213, %f11214;
	mov.b32 	%r9655, %f11215;
	shfl.sync.bfly.b32	%r9656|%p5798, %r9655, 2, 31, -1;
	mov.b32 	%f11216, %r9656;
	add.f32 	%f11217, %f11215, %f11216;
	mov.b32 	%r9657, %f11217;
	shfl.sync.bfly.b32	%r9658|%p5799, %r9657, 1, 31, -1;
	mov.b32 	%f11218, %r9658;
	add.f32 	%f88, %f11217, %f11218;
	@%p5794 bra 	$L__BB3_154;
	atom.global.add.f32 	%f11219, [%rd2+128], %f88;
$L__BB3_154:
	mul.f32 	%f11220, %f11, %f27;
	setp.ne.s32 	%p5800, %r4, 0;
	mov.b32 	%r9659, %f11220;
	shfl.sync.bfly.b32	%r9660|%p5801, %r9659, 16, 31, -1;
	mov.b32 	%f11221, %r9660;
	add.f32 	%f11222, %f11220, %f11221;
	mov.b32 	%r9661, %f11222;
	shfl.sync.bfly.b32	%r9662|%p5802, %r9661, 8, 31, -1;
	mov.b32 	%f11223, %r9662;
	add.f32 	%f11224, %f11222, %f11223;
	mov.b32 	%r9663, %f11224;
	shfl.sync.bfly.b32	%r9664|%p5803, %r9663, 4, 31, -1;
	mov.b32 	%f11225, %r9664;
	add.f32 	%f11226, %f11224, %f11225;
	mov.b32 	%r9665, %f11226;
	shfl.sync.bfly.b32	%r9666|%p5804, %r9665, 2, 31, -1;
	mov.b32 	%f11227, %r9666;
	add.f32 	%f11228, %f11226, %f11227;
	mov.b32 	%r9667, %f11228;
	shfl.sync.bfly.b32	%r9668|%p5805, %r9667, 1, 31, -1;
	mov.b32 	%f11229, %r9668;
	add.f32 	%f89, %f11228, %f11229;
	@%p5800 bra 	$L__BB3_156;
	atom.global.add.f32 	%f11230, [%rd2+140], %f89;
$L__BB3_156:
	mul.f32 	%f11231, %f9, %f27;
	setp.ne.s32 	%p5806, %r4, 0;
	mov.b32 	%r9669, %f11231;
	shfl.sync.bfly.b32	%r9670|%p5807, %r9669, 16, 31, -1;
	mov.b32 	%f11232, %r9670;
	add.f32 	%f11233, %f11231, %f11232;
	mov.b32 	%r9671, %f11233;
	shfl.sync.bfly.b32	%r9672|%p5808, %r9671, 8, 31, -1;
	mov.b32 	%f11234, %r9672;
	add.f32 	%f11235, %f11233, %f11234;
	mov.b32 	%r9673, %f11235;
	shfl.sync.bfly.b32	%r9674|%p5809, %r9673, 4, 31, -1;
	mov.b32 	%f11236, %r9674;
	add.f32 	%f11237, %f11235, %f11236;
	mov.b32 	%r9675, %f11237;
	shfl.sync.bfly.b32	%r9676|%p5810, %r9675, 2, 31, -1;
	mov.b32 	%f11238, %r9676;
	add.f32 	%f11239, %f11237, %f11238;
	mov.b32 	%r9677, %f11239;
	shfl.sync.bfly.b32	%r9678|%p5811, %r9677, 1, 31, -1;
	mov.b32 	%f11240, %r9678;
	add.f32 	%f90, %f11239, %f11240;
	@%p5806 bra 	$L__BB3_158;
	atom.global.add.f32 	%f11241, [%rd2+152], %f90;
$L__BB3_158:
	mul.f32 	%f11242, %f10, %f27;
	setp.ne.s32 	%p5812, %r4, 0;
	mov.b32 	%r9679, %f11242;
	shfl.sync.bfly.b32	%r9680|%p5813, %r9679, 16, 31, -1;
	mov.b32 	%f11243, %r9680;
	add.f32 	%f11244, %f11242, %f11243;
	mov.b32 	%r9681, %f11244;
	shfl.sync.bfly.b32	%r9682|%p5814, %r9681, 8, 31, -1;
	mov.b32 	%f11245, %r9682;
	add.f32 	%f11246, %f11244, %f11245;
	mov.b32 	%r9683, %f11246;
	shfl.sync.bfly.b32	%r9684|%p5815, %r9683, 4, 31, -1;
	mov.b32 	%f11247, %r9684;
	add.f32 	%f11248, %f11246, %f11247;
	mov.b32 	%r9685, %f11248;
	shfl.sync.bfly.b32	%r9686|%p5816, %r9685, 2, 31, -1;
	mov.b32 	%f11249, %r9686;
	add.f32 	%f11250, %f11248, %f11249;
	mov.b32 	%r9687, %f11250;
	shfl.sync.bfly.b32	%r9688|%p5817, %r9687, 1, 31, -1;
	mov.b32 	%f11251, %r9688;
	add.f32 	%f91, %f11250, %f11251;
	@%p5812 bra 	$L__BB3_160;
	atom.global.add.f32 	%f11252, [%rd2+164], %f91;
$L__BB3_160:
	mul.f32 	%f11253, %f12, %f27;
	setp.ne.s32 	%p5818, %r4, 0;
	mov.b32 	%r9689, %f11253;
	shfl.sync.bfly.b32	%r9690|%p5819, %r9689, 16, 31, -1;
	mov.b32 	%f11254, %r9690;
	add.f32 	%f11255, %f11253, %f11254;
	mov.b32 	%r9691, %f11255;
	shfl.sync.bfly.b32	%r9692|%p5820, %r9691, 8, 31, -1;
	mov.b32 	%f11256, %r9692;
	add.f32 	%f11257, %f11255, %f11256;
	mov.b32 	%r9693, %f11257;
	shfl.sync.bfly.b32	%r9694|%p5821, %r9693, 4, 31, -1;
	mov.b32 	%f11258, %r9694;
	add.f32 	%f11259, %f11257, %f11258;
	mov.b32 	%r9695, %f11259;
	shfl.sync.bfly.b32	%r9696|%p5822, %r9695, 2, 31, -1;
	mov.b32 	%f11260, %r9696;
	add.f32 	%f11261, %f11259, %f11260;
	mov.b32 	%r9697, %f11261;
	shfl.sync.bfly.b32	%r9698|%p5823, %r9697, 1, 31, -1;
	mov.b32 	%f11262, %r9698;
	add.f32 	%f92, %f11261, %f11262;
	@%p5818 bra 	$L__BB3_162;
	atom.global.add.f32 	%f11263, [%rd2+176], %f92;
$L__BB3_162:
	mul.f32 	%f11264, %f14, %f27;
	setp.ne.s32 	%p5824, %r4, 0;
	mov.b32 	%r9699, %f11264;
	shfl.sync.bfly.b32	%r9700|%p5825, %r9699, 16, 31, -1;
	mov.b32 	%f11265, %r9700;
	add.f32 	%f11266, %f11264, %f11265;
	mov.b32 	%r9701, %f11266;
	shfl.sync.bfly.b32	%r9702|%p5826, %r9701, 8, 31, -1;
	mov.b32 	%f11267, %r9702;
	add.f32 	%f11268, %f11266, %f11267;
	mov.b32 	%r9703, %f11268;
	shfl.sync.bfly.b32	%r9704|%p5827, %r9703, 4, 31, -1;
	mov.b32 	%f11269, %r9704;
	add.f32 	%f11270, %f11268, %f11269;
	mov.b32 	%r9705, %f11270;
	shfl.sync.bfly.b32	%r9706|%p5828, %r9705, 2, 31, -1;
	mov.b32 	%f11271, %r9706;
	add.f32 	%f11272, %f11270, %f11271;
	mov.b32 	%r9707, %f11272;
	shfl.sync.bfly.b32	%r9708|%p5829, %r9707, 1, 31, -1;
	mov.b32 	%f11273, %r9708;
	add.f32 	%f93, %f11272, %f11273;
	@%p5824 bra 	$L__BB3_164;
	atom.global.add.f32 	%f11274, [%rd2+188], %f93;
$L__BB3_164:
	@%p6791 bra 	$L__BB3_183;
	mul.f32 	%f11275, %f24, %f27;
	setp.ne.s32 	%p5830, %r4, 0;
	mov.b32 	%r9709, %f11275;
	shfl.sync.bfly.b32	%r9710|%p5831, %r9709, 16, 31, -1;
	mov.b32 	%f11276, %r9710;
	add.f32 	%f11277, %f11275, %f11276;
	mov.b32 	%r9711, %f11277;
	shfl.sync.bfly.b32	%r9712|%p5832, %r9711, 8, 31, -1;
	mov.b32 	%f11278, %r9712;
	add.f32 	%f11279, %f11277, %f11278;
	mov.b32 	%r9713, %f11279;
	shfl.sync.bfly.b32	%r9714|%p5833, %r9713, 4, 31, -1;
	mov.b32 	%f11280, %r9714;
	add.f32 	%f11281, %f11279, %f11280;
	mov.b32 	%r9715, %f11281;
	shfl.sync.bfly.b32	%r9716|%p5834, %r9715, 2, 31, -1;
	mov.b32 	%f11282, %r9716;
	add.f32 	%f11283, %f11281, %f11282;
	mov.b32 	%r9717, %f11283;
	shfl.sync.bfly.b32	%r9718|%p5835, %r9717, 1, 31, -1;
	mov.b32 	%f11284, %r9718;
	add.f32 	%f94, %f11283, %f11284;
	@%p5830 bra 	$L__BB3_167;
	atom.global.add.f32 	%f11285, [%rd2+200], %f94;
$L__BB3_167:
	mul.f32 	%f11286, %f22, %f27;
	setp.ne.s32 	%p5836, %r4, 0;
	mov.b32 	%r9719, %f11286;
	shfl.sync.bfly.b32	%r9720|%p5837, %r9719, 16, 31, -1;
	mov.b32 	%f11287, %r9720;
	add.f32 	%f11288, %f11286, %f11287;
	mov.b32 	%r9721, %f11288;
	shfl.sync.bfly.b32	%r9722|%p5838, %r9721, 8, 31, -1;
	mov.b32 	%f11289, %r9722;
	add.f32 	%f11290, %f11288, %f11289;
	mov.b32 	%r9723, %f11290;
	shfl.sync.bfly.b32	%r9724|%p5839, %r9723, 4, 31, -1;
	mov.b32 	%f11291, %r9724;
	add.f32 	%f11292, %f11290, %f11291;
	mov.b32 	%r9725, %f11292;
	shfl.sync.bfly.b32	%r9726|%p5840, %r9725, 2, 31, -1;
	mov.b32 	%f11293, %r9726;
	add.f32 	%f11294, %f11292, %f11293;
	mov.b32 	%r9727, %f11294;
	shfl.sync.bfly.b32	%r9728|%p5841, %r9727, 1, 31, -1;
	mov.b32 	%f11295, %r9728;
	add.f32 	%f95, %f11294, %f11295;
	@%p5836 bra 	$L__BB3_169;
	atom.global.add.f32 	%f11296, [%rd2+212], %f95;
$L__BB3_169:
	mul.f32 	%f11297, %f20, %f27;
	setp.ne.s32 	%p5842, %r4, 0;
	mov.b32 	%r9729, %f11297;
	shfl.sync.bfly.b32	%r9730|%p5843, %r9729, 16, 31, -1;
	mov.b32 	%f11298, %r9730;
	add.f32 	%f11299, %f11297, %f11298;
	mov.b32 	%r9731, %f11299;
	shfl.sync.bfly.b32	%r9732|%p5844, %r9731, 8, 31, -1;
	mov.b32 	%f11300, %r9732;
	add.f32 	%f11301, %f11299, %f11300;
	mov.b32 	%r9733, %f11301;
	shfl.sync.bfly.b32	%r9734|%p5845, %r9733, 4, 31, -1;
	mov.b32 	%f11302, %r9734;
	add.f32 	%f11303, %f11301, %f11302;
	mov.b32 	%r9735, %f11303;
	shfl.sync.bfly.b32	%r9736|%p5846, %r9735, 2, 31, -1;
	mov.b32 	%f11304, %r9736;
	add.f32 	%f11305, %f11303, %f11304;
	mov.b32 	%r9737, %f11305;
	shfl.sync.bfly.b32	%r9738|%p5847, %r9737, 1, 31, -1;
	mov.b32 	%f11306, %r9738;
	add.f32 	%f96, %f11305, %f11306;
	@%p5842 bra 	$L__BB3_171;
	atom.global.add.f32 	%f11307, [%rd2+224], %f96;
$L__BB3_171:
	mul.f32 	%f11308, %f18, %f27;
	setp.ne.s32 	%p5848, %r4, 0;
	mov.b32 	%r9739, %f11308;
	shfl.sync.bfly.b32	%r9740|%p5849, %r9739, 16, 31, -1;
	mov.b32 	%f11309, %r9740;
	add.f32 	%f11310, %f11308, %f11309;
	mov.b32 	%r9741, %f11310;
	shfl.sync.bfly.b32	%r9742|%p5850, %r9741, 8, 31, -1;
	mov.b32 	%f11311, %r9742;
	add.f32 	%f11312, %f11310, %f11311;
	mov.b32 	%r9743, %f11312;
	shfl.sync.bfly.b32	%r9744|%p5851, %r9743, 4, 31, -1;
	mov.b32 	%f11313, %r9744;
	add.f32 	%f11314, %f11312, %f11313;
	mov.b32 	%r9745, %f11314;
	shfl.sync.bfly.b32	%r9746|%p5852, %r9745, 2, 31, -1;
	mov.b32 	%f11315, %r9746;
	add.f32 	%f11316, %f11314, %f11315;
	mov.b32 	%r9747, %f11316;
	shfl.sync.bfly.b32	%r9748|%p5853, %r9747, 1, 31, -1;
	mov.b32 	%f11317, %r9748;
	add.f32 	%f97, %f11316, %f11317;
	@%p5848 bra 	$L__BB3_173;
	atom.global.add.f32 	%f11318, [%rd2+236], %f97;
$L__BB3_173:
	mul.f32 	%f11319, %f16, %f27;
	setp.ne.s32 	%p5854, %r4, 0;
	mov.b32 	%r9749, %f11319;
	shfl.sync.bfly.b32	%r9750|%p5855, %r9749, 16, 31, -1;
	mov.b32 	%f11320, %r9750;
	add.f32 	%f11321, %f11319, %f11320;
	mov.b32 	%r9751, %f11321;
	shfl.sync.bfly.b32	%r9752|%p5856, %r9751, 8, 31, -1;
	mov.b32 	%f11322, %r9752;
	add.f32 	%f11323, %f11321, %f11322;
	mov.b32 	%r9753, %f11323;
	shfl.sync.bfly.b32	%r9754|%p5857, %r9753, 4, 31, -1;
	mov.b32 	%f11324, %r9754;
	add.f32 	%f11325, %f11323, %f11324;
	mov.b32 	%r9755, %f11325;
	shfl.sync.bfly.b32	%r9756|%p5858, %r9755, 2, 31, -1;
	mov.b32 	%f11326, %r9756;
	add.f32 	%f11327, %f11325, %f11326;
	mov.b32 	%r9757, %f11327;
	shfl.sync.bfly.b32	%r9758|%p5859, %r9757, 1, 31, -1;
	mov.b32 	%f11328, %r9758;
	add.f32 	%f98, %f11327, %f11328;
	@%p5854 bra 	$L__BB3_175;
	atom.global.add.f32 	%f11329, [%rd2+248], %f98;
$L__BB3_175:
	mul.f32 	%f11330, %f17, %f27;
	setp.ne.s32 	%p5860, %r4, 0;
	mov.b32 	%r9759, %f11330;
	shfl.sync.bfly.b32	%r9760|%p5861, %r9759, 16, 31, -1;
	mov.b32 	%f11331, %r9760;
	add.f32 	%f11332, %f11330, %f11331;
	mov.b32 	%r9761, %f11332;
	shfl.sync.bfly.b32	%r9762|%p5862, %r9761, 8, 31, -1;
	mov.b32 	%f11333, %r9762;
	add.f32 	%f11334, %f11332, %f11333;
	mov.b32 	%r9763, %f11334;
	shfl.sync.bfly.b32	%r9764|%p5863, %r9763, 4, 31, -1;
	mov.b32 	%f11335, %r9764;
	add.f32 	%f11336, %f11334, %f11335;
	mov.b32 	%r9765, %f11336;
	shfl.sync.bfly.b32	%r9766|%p5864, %r9765, 2, 31, -1;
	mov.b32 	%f11337, %r9766;
	add.f32 	%f11338, %f11336, %f11337;
	mov.b32 	%r9767, %f11338;
	shfl.sync.bfly.b32	%r9768|%p5865, %r9767, 1, 31, -1;
	mov.b32 	%f11339, %r9768;
	add.f32 	%f99, %f11338, %f11339;
	@%p5860 bra 	$L__BB3_177;
	atom.global.add.f32 	%f11340, [%rd2+260], %f99;
$L__BB3_177:
	mul.f32 	%f11341, %f19, %f27;
	setp.ne.s32 	%p5866, %r4, 0;
	mov.b32 	%r9769, %f11341;
	shfl.sync.bfly.b32	%r9770|%p5867, %r9769, 16, 31, -1;
	mov.b32 	%f11342, %r9770;
	add.f32 	%f11343, %f11341, %f11342;
	mov.b32 	%r9771, %f11343;
	shfl.sync.bfly.b32	%r9772|%p5868, %r9771, 8, 31, -1;
	mov.b32 	%f11344, %r9772;
	add.f32 	%f11345, %f11343, %f11344;
	mov.b32 	%r9773, %f11345;
	shfl.sync.bfly.b32	%r9774|%p5869, %r9773, 4, 31, -1;
	mov.b32 	%f11346, %r9774;
	add.f32 	%f11347, %f11345, %f11346;
	mov.b32 	%r9775, %f11347;
	shfl.sync.bfly.b32	%r9776|%p5870, %r9775, 2, 31, -1;
	mov.b32 	%f11348, %r9776;
	add.f32 	%f11349, %f11347, %f11348;
	mov.b32 	%r9777, %f11349;
	shfl.sync.bfly.b32	%r9778|%p5871, %r9777, 1, 31, -1;
	mov.b32 	%f11350, %r9778;
	add.f32 	%f100, %f11349, %f11350;
	@%p5866 bra 	$L__BB3_179;
	atom.global.add.f32 	%f11351, [%rd2+272], %f100;
$L__BB3_179:
	mul.f32 	%f11352, %f21, %f27;
	setp.ne.s32 	%p5872, %r4, 0;
	mov.b32 	%r9779, %f11352;
	shfl.sync.bfly.b32	%r9780|%p5873, %r9779, 16, 31, -1;
	mov.b32 	%f11353, %r9780;
	add.f32 	%f11354, %f11352, %f11353;
	mov.b32 	%r9781, %f11354;
	shfl.sync.bfly.b32	%r9782|%p5874, %r9781, 8, 31, -1;
	mov.b32 	%f11355, %r9782;
	add.f32 	%f11356, %f11354, %f11355;
	mov.b32 	%r9783, %f11356;
	shfl.sync.bfly.b32	%r9784|%p5875, %r9783, 4, 31, -1;
	mov.b32 	%f11357, %r9784;
	add.f32 	%f11358, %f11356, %f11357;
	mov.b32 	%r9785, %f11358;
	shfl.sync.bfly.b32	%r9786|%p5876, %r9785, 2, 31, -1;
	mov.b32 	%f11359, %r9786;
	add.f32 	%f11360, %f11358, %f11359;
	mov.b32 	%r9787, %f11360;
	shfl.sync.bfly.b32	%r9788|%p5877, %r9787, 1, 31, -1;
	mov.b32 	%f11361, %r9788;
	add.f32 	%f101, %f11360, %f11361;
	@%p5872 bra 	$L__BB3_181;
	atom.global.add.f32 	%f11362, [%rd2+284], %f101;
$L__BB3_181:
	mul.f32 	%f11363, %f23, %f27;
	setp.ne.s32 	%p5878, %r4, 0;
	mov.b32 	%r9789, %f11363;
	shfl.sync.bfly.b32	%r9790|%p5879, %r9789, 16, 31, -1;
	mov.b32 	%f11364, %r9790;
	add.f32 	%f11365, %f11363, %f11364;
	mov.b32 	%r9791, %f11365;
	shfl.sync.bfly.b32	%r9792|%p5880, %r9791, 8, 31, -1;
	mov.b32 	%f11366, %r9792;
	add.f32 	%f11367, %f11365, %f11366;
	mov.b32 	%r9793, %f11367;
	shfl.sync.bfly.b32	%r9794|%p5881, %r9793, 4, 31, -1;
	mov.b32 	%f11368, %r9794;
	add.f32 	%f11369, %f11367, %f11368;
	mov.b32 	%r9795, %f11369;
	shfl.sync.bfly.b32	%r9796|%p5882, %r9795, 2, 31, -1;
	mov.b32 	%f11370, %r9796;
	add.f32 	%f11371, %f11369, %f11370;
	mov.b32 	%r9797, %f11371;
	shfl.sync.bfly.b32	%r9798|%p5883, %r9797, 1, 31, -1;
	mov.b32 	%f11372, %r9798;
	add.f32 	%f102, %f11371, %f11372;
	@%p5878 bra 	$L__BB3_183;
	atom.global.add.f32 	%f11373, [%rd2+296], %f102;
$L__BB3_183:
	ld.param.u32 	%r11311, [_Z33sparse_compute_sh_backward_kerneljjjPK6float3PKfPf_param_0];
	setp.ne.s32 	%p5884, %r4, 0;
	add.s32 	%r5, %r11311, %r2;
	mul.lo.s32 	%r9799, %r5, 3;
	mul.wide.u32 	%rd529, %r9799, 4;
	add.s64 	%rd530, %rd1, %rd529;
	ld.global.nc.f32 	%f103, [%rd530];
	mul.f32 	%f11374, %f103, 0f3E906EBB;
	ld.global.nc.f32 	%f104, [%rd530+4];
	ld.global.nc.f32 	%f105, [%rd530+8];
	mov.b32 	%r9800, %f11374;
	shfl.sync.bfly.b32	%r9801|%p5885, %r9800, 16, 31, -1;
	mov.b32 	%f11375, %r9801;
	add.f32 	%f11376, %f11374, %f11375;
	mov.b32 	%r9802, %f11376;
	shfl.sync.bfly.b32	%r9803|%p5886, %r9802, 8, 31, -1;
	mov.b32 	%f11377, %r9803;
	add.f32 	%f11378, %f11376, %f11377;
	mov.b32 	%r9804, %f11378;
	shfl.sync.bfly.b32	%r9805|%p5887, %r9804, 4, 31, -1;
	mov.b32 	%f11379, %r9805;
	add.f32 	%f11380, %f11378, %f11379;
	mov.b32 	%r9806, %f11380;
	shfl.sync.bfly.b32	%r9807|%p5888, %r9806, 2, 31, -1;
	mov.b32 	%f11381, %r9807;
	add.f32 	%f11382, %f11380, %f11381;
	mov.b32 	%r9808, %f11382;
	shfl.sync.bfly.b32	%r9809|%p5889, %r9808, 1, 31, -1;
	mov.b32 	%f11383, %r9809;
	add.f32 	%f106, %f11382, %f11383;
	mul.wide.u32 	%rd531, %r11313, 4;
	add.s64 	%rd4, %rd2, %rd531;
	@%p5884 bra 	$L__BB3_185;
	atom.global.add.f32 	%f11384, [%rd4], %f106;
$L__BB3_185:
	@%p6788 bra 	$L__BB3_237;
	mul.f32 	%f11385, %f1, %f103;
	setp.ne.s32 	%p5890, %r4, 0;
	mov.b32 	%r9810, %f11385;
	shfl.sync.bfly.b32	%r9811|%p5891, %r9810, 16, 31, -1;
	mov.b32 	%f11386, %r9811;
	add.f32 	%f11387, %f11385, %f11386;
	mov.b32 	%r9812, %f11387;
	shfl.sync.bfly.b32	%r9813|%p5892, %r9812, 8, 31, -1;
	mov.b32 	%f11388, %r9813;
	add.f32 	%f11389, %f11387, %f11388;
	mov.b32 	%r9814, %f11389;
	shfl.sync.bfly.b32	%r9815|%p5893, %r9814, 4, 31, -1;
	mov.b32 	%f11390, %r9815;
	add.f32 	%f11391, %f11389, %f11390;
	mov.b32 	%r9816, %f11391;
	shfl.sync.bfly.b32	%r9817|%p5894, %r9816, 2, 31, -1;
	mov.b32 	%f11392, %r9817;
	add.f32 	%f11393, %f11391, %f11392;
	mov.b32 	%r9818, %f11393;
	shfl.sync.bfly.b32	%r9819|%p5895, %r9818, 1, 31, -1;
	mov.b32 	%f11394, %r9819;
	add.f32 	%f107, %f11393, %f11394;
	@%p5890 bra 	$L__BB3_188;
	atom.global.add.f32 	%f11395, [%rd4+12], %f107;
$L__BB3_188:
	mul.f32 	%f11396, %f2, %f103;
	setp.ne.s32 	%p5896, %r4, 0;
	mov.b32 	%r9820, %f11396;
	shfl.sync.bfly.b32	%r9821|%p5897, %r9820, 16, 31, -1;
	mov.b32 	%f11397, %r9821;
	add.f32 	%f11398, %f11396, %f11397;
	mov.b32 	%r9822, %f11398;
	shfl.sync.bfly.b32	%r9823|%p5898, %r9822, 8, 31, -1;
	mov.b32 	%f11399, %r9823;
	add.f32 	%f11400, %f11398, %f11399;
	mov.b32 	%r9824, %f11400;
	shfl.sync.bfly.b32	%r9825|%p5899, %r9824, 4, 31, -1;
	mov.b32 	%f11401, %r9825;
	add.f32 	%f11402, %f11400, %f11401;
	mov.b32 	%r9826, %f11402;
	shfl.sync.bfly.b32	%r9827|%p5900, %r9826, 2, 31, -1;
	mov.b32 	%f11403, %r9827;
	add.f32 	%f11404, %f11402, %f11403;
	mov.b32 	%r9828, %f11404;
	shfl.sync.bfly.b32	%r9829|%p5901, %r9828, 1, 31, -1;
	mov.b32 	%f11405, %r9829;
	add.f32 	%f108, %f11404, %f11405;
	@%p5896 bra 	$L__BB3_190;
	atom.global.add.f32 	%f11406, [%rd4+24], %f108;
$L__BB3_190:
	mul.f32 	%f11407, %f3, %f103;
	setp.ne.s32 	%p5902, %r4, 0;
	mov.b32 	%r9830, %f11407;
	shfl.sync.bfly.b32	%r9831|%p5903, %r9830, 16, 31, -1;
	mov.b32 	%f11408, %r9831;
	add.f32 	%f11409, %f11407, %f11408;
	mov.b32 	%r9832, %f11409;
	shfl.sync.bfly.b32	%r9833|%p5904, %r9832, 8, 31, -1;
	mov.b32 	%f11410, %r9833;
	add.f32 	%f11411, %f11409, %f11410;
	mov.b32 	%r9834, %f11411;
	shfl.sync.bfly.b32	%r9835|%p5905, %r9834, 4, 31, -1;
	mov.b32 	%f11412, %r9835;
	add.f32 	%f11413, %f11411, %f11412;
	mov.b32 	%r9836, %f11413;
	shfl.sync.bfly.b32	%r9837|%p5906, %r9836, 2, 31, -1;
	mov.b32 	%f11414, %r9837;
	add.f32 	%f11415, %f11413, %f11414;
	mov.b32 	%r9838, %f11415;
	shfl.sync.bfly.b32	%r9839|%p5907, %r9838, 1, 31, -1;
	mov.b32 	%f11416, %r9839;
	add.f32 	%f109, %f11415, %f11416;
	@%p5902 bra 	$L__BB3_192;
	atom.global.add.f32 	%f11417, [%rd4+36], %f109;
$L__BB3_192:
	@%p6789 bra 	$L__BB3_237;
	mul.f32 	%f11418, %f8, %f103;
	setp.ne.s32 	%p5908, %r4, 0;
	mov.b32 	%r9840, %f11418;
	shfl.sync.bfly.b32	%r9841|%p5909, %r9840, 16, 31, -1;
	mov.b32 	%f11419, %r9841;
	add.f32 	%f11420, %f11418, %f11419;
	mov.b32 	%r9842, %f11420;
	shfl.sync.bfly.b32	%r9843|%p5910, %r9842, 8, 31, -1;
	mov.b32 	%f11421, %r9843;
	add.f32 	%f11422, %f11420, %f11421;
	mov.b32 	%r9844, %f11422;
	shfl.sync.bfly.b32	%r9845|%p5911, %r9844, 4, 31, -1;
	mov.b32 	%f11423, %r9845;
	add.f32 	%f11424, %f11422, %f11423;
	mov.b32 	%r9846, %f11424;
	shfl.sync.bfly.b32	%r9847|%p5912, %r9846, 2, 31, -1;
	mov.b32 	%f11425, %r9847;
	add.f32 	%f11426, %f11424, %f11425;
	mov.b32 	%r9848, %f11426;
	shfl.sync.bfly.b32	%r9849|%p5913, %r9848, 1, 31, -1;
	mov.b32 	%f11427, %r9849;
	add.f32 	%f110, %f11426, %f11427;
	@%p5908 bra 	$L__BB3_195;
	atom.global.add.f32 	%f11428, [%rd4+48], %f110;
$L__BB3_195:
	mul.f32 	%f11429, %f6, %f103;
	setp.ne.s32 	%p5914, %r4, 0;
	mov.b32 	%r9850, %f11429;
	shfl.sync.bfly.b32	%r9851|%p5915, %r9850, 16, 31, -1;
	mov.b32 	%f11430, %r9851;
	add.f32 	%f11431, %f11429, %f11430;
	mov.b32 	%r9852, %f11431;
	shfl.sync.bfly.b32	%r9853|%p5916, %r9852, 8, 31, -1;
	mov.b32 	%f11432, %r9853;
	add.f32 	%f11433, %f11431, %f11432;
	mov.b32 	%r9854, %f11433;
	shfl.sync.bfly.b32	%r9855|%p5917, %r9854, 4, 31, -1;
	mov.b32 	%f11434, %r9855;
	add.f32 	%f11435, %f11433, %f11434;
	mov.b32 	%r9856, %f11435;
	shfl.sync.bfly.b32	%r9857|%p5918, %r9856, 2, 31, -1;
	mov.b32 	%f11436, %r9857;
	add.f32 	%f11437, %f11435, %f11436;
	mov.b32 	%r9858, %f11437;
	shfl.sync.bfly.b32	%r9859|%p5919, %r9858, 1, 31, -1;
	mov.b32 	%f11438, %r9859;
	add.f32 	%f111, %f11437, %f11438;
	@%p5914 bra 	$L__BB3_197;
	atom.global.add.f32 	%f11439, [%rd4+60], %f111;
$L__BB3_197:
	mul.f32 	%f11440, %f4, %f103;
	setp.ne.s32 	%p5920, %r4, 0;
	mov.b32 	%r9860, %f11440;
	shfl.sync.bfly.b32	%r9861|%p5921, %r9860, 16, 31, -1;
	mov.b32 	%f11441, %r9861;
	add.f32 	%f11442, %f11440, %f11441;
	mov.b32 	%r9862, %f11442;
	shfl.sync.bfly.b32	%r9863|%p5922, %r9862, 8, 31, -1;
	mov.b32 	%f11443, %r9863;
	add.f32 	%f11444, %f11442, %f11443;
	mov.b32 	%r9864, %f11444;
	shfl.sync.bfly.b32	%r9865|%p5923, %r9864, 4, 31, -1;
	mov.b32 	%f11445, %r9865;
	add.f32 	%f11446, %f11444, %f11445;
	mov.b32 	%r9866, %f11446;
	shfl.sync.bfly.b32	%r9867|%p5924, %r9866, 2, 31, -1;
	mov.b32 	%f11447, %r9867;
	add.f32 	%f11448, %f11446, %f11447;
	mov.b32 	%r9868, %f11448;
	shfl.sync.bfly.b32	%r9869|%p5925, %r9868, 1, 31, -1;
	mov.b32 	%f11449, %r9869;
	add.f32 	%f112, %f11448, %f11449;
	@%p5920 bra 	$L__BB3_199;
	atom.global.add.f32 	%f11450, [%rd4+72], %f112;
$L__BB3_199:
	mul.f32 	%f11451, %f5, %f103;
	setp.ne.s32 	%p5926, %r4, 0;
	mov.b32 	%r9870, %f11451;
	shfl.sync.bfly.b32	%r9871|%p5927, %r9870, 16, 31, -1;
	mov.b32 	%f11452, %r9871;
	add.f32 	%f11453, %f11451, %f11452;
	mov.b32 	%r9872, %f11453;
	shfl.sync.bfly.b32	%r9873|%p5928, %r9872, 8, 31, -1;
	mov.b32 	%f11454, %r9873;
	add.f32 	%f11455, %f11453, %f11454;
	mov.b32 	%r9874, %f11455;
	shfl.sync.bfly.b32	%r9875|%p5929, %r9874, 4, 31, -1;
	mov.b32 	%f11456, %r9875;
	add.f32 	%f11457, %f11455, %f11456;
	mov.b32 	%r9876, %f11457;
	shfl.sync.bfly.b32	%r9877|%p5930, %r9876, 2, 31, -1;
	mov.b32 	%f11458, %r9877;
	add.f32 	%f11459, %f11457, %f11458;
	mov.b32 	%r9878, %f11459;
	shfl.sync.bfly.b32	%r9879|%p5931, %r9878, 1, 31, -1;
	mov.b32 	%f11460, %r9879;
	add.f32 	%f113, %f11459, %f11460;
	@%p5926 bra 	$L__BB3_201;
	atom.global.add.f32 	%f11461, [%rd4+84], %f113;
$L__BB3_201:
	mul.f32 	%f11462, %f7, %f103;
	setp.ne.s32 	%p5932, %r4, 0;
	mov.b32 	%r9880, %f11462;
	shfl.sync.bfly.b32	%r9881|%p5933, %r9880, 16, 31, -1;
	mov.b32 	%f11463, %r9881;
	add.f32 	%f11464, %f11462, %f11463;
	mov.b32 	%r9882, %f11464;
	shfl.sync.bfly.b32	%r9883|%p5934, %r9882, 8, 31, -1;
	mov.b32 	%f11465, %r9883;
	add.f32 	%f11466, %f11464, %f11465;
	mov.b32 	%r9884, %f11466;
	shfl.sync.bfly.b32	%r9885|%p5935, %r9884, 4, 31, -1;
	mov.b32 	%f11467, %r9885;
	add.f32 	%f11468, %f11466, %f11467;
	mov.b32 	%r9886, %f11468;
	shfl.sync.bfly.b32	%r9887|%p5936, %r9886, 2, 31, -1;
	mov.b32 	%f11469, %r9887;
	add.f32 	%f11470, %f11468, %f11469;
	mov.b32 	%r9888, %f11470;
	shfl.sync.bfly.b32	%r9889|%p5937, %r9888, 1, 31, -1;
	mov.b32 	%f11471, %r9889;
	add.f32 	%f114, %f11470, %f11471;
	@%p5932 bra 	$L__BB3_203;
	atom.global.add.f32 	%f11472, [%rd4+96], %f114;
$L__BB3_203:
	@%p6790 bra 	$L__BB3_237;
	mul.f32 	%f11473, %f15, %f103;
	setp.ne.s32 	%p5938, %r4, 0;
	mov.b32 	%r9890, %f11473;
	shfl.sync.bfly.b32	%r9891|%p5939, %r9890, 16, 31, -1;
	mov.b32 	%f11474, %r9891;
	add.f32 	%f11475, %f11473, %f11474;
	mov.b32 	%r9892, %f11475;
	shfl.sync.bfly.b32	%r9893|%p5940, %r9892, 8, 31, -1;
	mov.b32 	%f11476, %r9893;
	add.f32 	%f11477, %f11475, %f11476;
	mov.b32 	%r9894, %f11477;
	shfl.sync.bfly.b32	%r9895|%p5941, %r9894, 4, 31, -1;
	mov.b32 	%f11478, %r9895;
	add.f32 	%f11479, %f11477, %f11478;
	mov.b32 	%r9896, %f11479;
	shfl.sync.bfly.b32	%r9897|%p5942, %r9896, 2, 31, -1;
	mov.b32 	%f11480, %r9897;
	add.f32 	%f11481, %f11479, %f11480;
	mov.b32 	%r9898, %f11481;
	shfl.sync.bfly.b32	%r9899|%p5943, %r9898, 1, 31, -1;
	mov.b32 	%f11482, %r9899;
	add.f32 	%f115, %f11481, %f11482;
	@%p5938 bra 	$L__BB3_206;
	atom.global.add.f32 	%f11483, [%rd4+108], %f115;
$L__BB3_206:
	mul.f32 	%f11484, %f13, %f103;
	setp.ne.s32 	%p5944, %r4, 0;
	mov.b32 	%r9900, %f11484;
	shfl.sync.bfly.b32	%r9901|%p5945, %r9900, 16, 31, -1;
	mov.b32 	%f11485, %r9901;
	add.f32 	%f11486, %f11484, %f11485;
	mov.b32 	%r9902, %f11486;
	shfl.sync.bfly.b32	%r9903|%p5946, %r9902, 8, 31, -1;
	mov.b32 	%f11487, %r9903;
	add.f32 	%f11488, %f11486, %f11487;
	mov.b32 	%r9904, %f11488;
	shfl.sync.bfly.b32	%r9905|%p5947, %r9904, 4, 31, -1;
	mov.b32 	%f11489, %r9905;
	add.f32 	%f11490, %f11488, %f11489;
	mov.b32 	%r9906, %f11490;
	shfl.sync.bfly.b32	%r9907|%p5948, %r9906, 2, 31, -1;
	mov.b32 	%f11491, %r9907;
	add.f32 	%f11492, %f11490, %f11491;
	mov.b32 	%r9908, %f11492;
	shfl.sync.bfly.b32	%r9909|%p5949, %r9908, 1, 31, -1;
	mov.b32 	%f11493, %r9909;
	add.f32 	%f116, %f11492, %f11493;
	@%p5944 bra 	$L__BB3_208;
	atom.global.add.f32 	%f11494, [%rd4+120], %f116;
$L__BB3_208:
	mul.f32 	%f11495, %f11, %f103;
	setp.ne.s32 	%p5950, %r4, 0;
	mov.b32 	%r9910, %f11495;
	shfl.sync.bfly.b32	%r9911|%p5951, %r9910, 16, 31, -1;
	mov.b32 	%f11496, %r9911;
	add.f32 	%f11497, %f11495, %f11496;
	mov.b32 	%r9912, %f11497;
	shfl.sync.bfly.b32	%r9913|%p5952, %r9912, 8, 31, -1;
	mov.b32 	%f11498, %r9913;
	add.f32 	%f11499, %f11497, %f11498;
	mov.b32 	%r9914, %f11499;
	shfl.sync.bfly.b32	%r9915|%p5953, %r9914, 4, 31, -1;
	mov.b32 	%f11500, %r9915;
	add.f32 	%f11501, %f11499, %f11500;
	mov.b32 	%r9916, %f11501;
	shfl.sync.bfly.b32	%r9917|%p5954, %r9916, 2, 31, -1;
	mov.b32 	%f11502, %r9917;
	add.f32 	%f11503, %f11501, %f11502;
	mov.b32 	%r9918, %f11503;
	shfl.sync.bfly.b32	%r9919|%p5955, %r9918, 1, 31, -1;
	mov.b32 	%f11504, %r9919;
	add.f32 	%f117, %f11503, %f11504;
	@%p5950 bra 	$L__BB3_210;
	atom.global.add.f32 	%f11505, [%rd4+132], %f117;
$L__BB3_210:
	mul.f32 	%f11506, %f9, %f103;
	setp.ne.s32 	%p5956, %r4, 0;
	mov.b32 	%r9920, %f11506;
	shfl.sync.bfly.b32	%r9921|%p5957, %r9920, 16, 31, -1;
	mov.b32 	%f11507, %r9921;
	add.f32 	%f11508, %f11506, %f11507;
	mov.b32 	%r9922, %f11508;
	shfl.sync.bfly.b32	%r9923|%p5958, %r9922, 8, 31, -1;
	mov.b32 	%f11509, %r9923;
	add.f32 	%f11510, %f11508, %f11509;
	mov.b32 	%r9924, %f11510;
	shfl.sync.bfly.b32	%r9925|%p5959, %r9924, 4, 31, -1;
	mov.b32 	%f11511, %r9925;
	add.f32 	%f11512, %f11510, %f11511;
	mov.b32 	%r9926, %f11512;
	shfl.sync.bfly.b32	%r9927|%p5960, %r9926, 2, 31, -1;
	mov.b32 	%f11513, %r9927;
	add.f32 	%f11514, %f11512, %f11513;
	mov.b32 	%r9928, %f11514;
	shfl.sync.bfly.b32	%r9929|%p5961, %r9928, 1, 31, -1;
	mov.b32 	%f11515, %r9929;
	add.f32 	%f118, %f11514, %f11515;
	@%p5956 bra 	$L__BB3_212;
	atom.global.add.f32 	%f11516, [%rd4+144], %f118;
$L__BB3_212:
	mul.f32 	%f11517, %f10, %f103;
	setp.ne.s32 	%p5962, %r4, 0;
	mov.b32 	%r9930, %f11517;
	shfl.sync.bfly.b32	%r9931|%p5963, %r9930, 16, 31, -1;
	mov.b32 	%f11518, %r9931;
	add.f32 	%f11519, %f11517, %f11518;
	mov.b32 	%r9932, %f11519;
	shfl.sync.bfly.b32	%r9933|%p5964, %r9932, 8, 31, -1;
	mov.b32 	%f11520, %r9933;
	add.f32 	%f11521, %f11519, %f11520;
	mov.b32 	%r9934, %f11521;
	shfl.sync.bfly.b32	%r9935|%p5965, %r9934, 4, 31, -1;
	mov.b32 	%f11522, %r9935;
	add.f32 	%f11523, %f11521, %f11522;
	mov.b32 	%r9936, %f11523;
	shfl.sync.bfly.b32	%r9937|%p5966, %r9936, 2, 31, -1;
	mov.b32 	%f11524, %r9937;
	add.f32 	%f11525, %f11523, %f11524;
	mov.b32 	%r9938, %f11525;
	shfl.sync.bfly.b32	%r9939|%p5967, %r9938, 1, 31, -1;
	mov.b32 	%f11526, %r9939;
	add.f32 	%f119, %f11525, %f11526;
	@%p5962 bra 	$L__BB3_214;
	atom.global.add.f32 	%f11527, [%rd4+156], %f119;
$L__BB3_214:
	mul.f32 	%f11528, %f12, %f103;
	setp.ne.s32 	%p5968, %r4, 0;
	mov.b32 	%r9940, %f11528;
	shfl.sync.bfly.b32	%r9941|%p5969, %r9940, 16, 31, -1;
	mov.b32 	%f11529, %r9941;
	add.f32 	%f11530, %f11528, %f11529;
	mov.b32 	%r9942, %f11530;
	shfl.sync.bfly.b32	%r9943|%p5970, %r9942, 8, 31, -1;
	mov.b32 	%f11531, %r9943;
	add.f32 	%f11532, %f11530, %f11531;
	mov.b32 	%r9944, %f11532;
	shfl.sync.bfly.b32	%r9945|%p5971, %r9944, 4, 31, -1;
	mov.b32 	%f11533, %r9945;
	add.f32 	%f11534, %f11532, %f11533;
	mov.b32 	%r9946, %f11534;
	shfl.sync.bfly.b32	%r9947|%p5972, %r9946, 2, 31, -1;
	mov.b32 	%f11535, %r9947;
	add.f32 	%f11536, %f11534, %f11535;
	mov.b32 	%r9948, %f11536;
	shfl.sync.bfly.b32	%r9949|%p5973, %r9948, 1, 31, -1;
	mov.b32 	%f11537, %r9949;
	add.f32 	%f120, %f11536, %f11537;
	@%p5968 bra 	$L__BB3_216;
	atom.global.add.f32 	%f11538, [%rd4+168], %f120;
$L__BB3_216:
	mul.f32 	%f11539, %f14, %f103;
	setp.ne.s32 	%p5974, %r4, 0;
	mov.b32 	%r9950, %f11539;
	shfl.sync.bfly.b32	%r9951|%p5975, %r9950, 16, 31, -1;
	mov.b32 	%f11540, %r9951;
	add.f32 	%f11541, %f11539, %f11540;
	mov.b32 	%r9952, %f11541;
	shfl.sync.bfly.b32	%r9953|%p5976, %r9952, 8, 31, -1;
	mov.b32 	%f11542, %r9953;
	add.f32 	%f11543, %f11541, %f11542;
	mov.b32 	%r9954, %f11543;
	shfl.sync.bfly.b32	%r9955|%p5977, %r9954, 4, 31, -1;
	mov.b32 	%f11544, %r9955;
	add.f32 	%f11545, %f11543, %f11544;
	mov.b32 	%r9956, %f11545;
	shfl.sync.bfly.b32	%r9957|%p5978, %r9956, 2, 31, -1;
	mov.b32 	%f11546, %r9957;
	add.f32 	%f11547, %f11545, %f11546;
	mov.b32 	%r9958, %f11547;
	shfl.sync.bfly.b32	%r9959|%p5979, %r9958, 1, 31, -1;
	mov.b32 	%f11548, %r9959;
	add.f32 	%f121, %f11547, %f11548;
	@%p5974 bra 	$L__BB3_218;
	atom.global.add.f32 	%f11549, [%rd4+180], %f121;
$L__BB3_218:
	@%p6791 bra 	$L__BB3_237;
	mul.f32 	%f11550, %f24, %f103;
	setp.ne.s32 	%p5980, %r4, 0;
	mov.b32 	%r9960, %f11550;
	shfl.sync.bfly.b32	%r9961|%p5981, %r9960, 16, 31, -1;
	mov.b32 	%f11551, %r9961;
	add.f32 	%f11552, %f11550, %f11551;
	mov.b32 	%r9962, %f11552;
	shfl.sync.bfly.b32	%r9963|%p5982, %r9962, 8, 31, -1;
	mov.b32 	%f11553, %r9963;
	add.f32 	%f11554, %f11552, %f11553;
	mov.b32 	%r9964, %f11554;
	shfl.sync.bfly.b32	%r9965|%p5983, %r9964, 4, 31, -1;
	mov.b32 	%f11555, %r9965;
	add.f32 	%f11556, %f11554, %f11555;
	mov.b32 	%r9966, %f11556;
	shfl.sync.bfly.b32	%r9967|%p5984, %r9966, 2, 31, -1;
	mov.b32 	%f11557, %r9967;
	add.f32 	%f11558, %f11556, %f11557;
	mov.b32 	%r9968, %f11558;
	shfl.sync.bfly.b32	%r9969|%p5985, %r9968, 1, 31, -1;
	mov.b32 	%f11559, %r9969;
	add.f32 	%f122, %f11558, %f11559;
	@%p5980 bra 	$L__BB3_221;
	atom.global.add.f32 	%f11560, [%rd4+192], %f122;
$L__BB3_221:
	mul.f32 	%f11561, %f22, %f103;
	setp.ne.s32 	%p5986, %r4, 0;
	mov.b32 	%r9970, %f11561;
	shfl.sync.bfly.b32	%r9971|%p5987, %r9970, 16, 31, -1;
	mov.b32 	%f11562, %r9971;
	add.f32 	%f11563, %f11561, %f11562;
	mov.b32 	%r9972, %f11563;
	shfl.sync.bfly.b32	%r9973|%p5988, %r9972, 8, 31, -1;
	mov.b32 	%f11564, %r9973;
	add.f32 	%f11565, %f11563, %f11564;
	mov.b32 	%r9974, %f11565;
	shfl.sync.bfly.b32	%r9975|%p5989, %r9974, 4, 31, -1;
	mov.b32 	%f11566, %r9975;
	add.f32 	%f11567, %f11565, %f11566;
	mov.b32 	%r9976, %f11567;
	shfl.sync.bfly.b32	%r9977|%p5990, %r9976, 2, 31, -1;
	mov.b32 	%f11568, %r9977;
	add.f32 	%f11569, %f11567, %f11568;
	mov.b32 	%r9978, %f11569;
	shfl.sync.bfly.b32	%r9979|%p5991, %r9978, 1, 31, -1;
	mov.b32 	%f11570, %r9979;
	add.f32 	%f123, %f11569, %f11570;
	@%p5986 bra 	$L__BB3_223;
	atom.global.add.f32 	%f11571, [%rd4+204], %f123;
$L__BB3_223:
	mul.f32 	%f11572, %f20, %f103;
	setp.ne.s32 	%p5992, %r4, 0;
	mov.b32 	%r9980, %f11572;
	shfl.sync.bfly.b32	%r9981|%p5993, %r9980, 16, 31, -1;
	mov.b32 	%f11573, %r9981;
	add.f32 	%f11574, %f11572, %f11573;
	mov.b32 	%r9982, %f11574;
	shfl.sync.bfly.b32	%r9983|%p5994, %r9982, 8, 31, -1;
	mov.b32 	%f11575, %r9983;
	add.f32 	%f11576, %f11574, %f11575;
	mov.b32 	%r9984, %f11576;
	shfl.sync.bfly.b32	%r9985|%p5995, %r9984, 4, 31, -1;
	mov.b32 	%f11577, %r9985;
	add.f32 	%f11578, %f11576, %f11577;
	mov.b32 	%r9986, %f11578;
	shfl.sync.bfly.b32	%r9987|%p5996, %r9986, 2, 31, -1;
	mov.b32 	%f11579, %r9987;
	add.f32 	%f11580, %f11578, %f11579;
	mov.b32 	%r9988, %f11580;
	shfl.sync.bfly.b32	%r9989|%p5997, %r9988, 1, 31, -1;
	mov.b32 	%f11581, %r9989;
	add.f32 	%f124, %f11580, %f11581;
	@%p5992 bra 	$L__BB3_225;
	atom.global.add.f32 	%f11582, [%rd4+216], %f124;
$L__BB3_225:
	mul.f32 	%f11583, %f18, %f103;
	setp.ne.s32 	%p5998, %r4, 0;
	mov.b32 	%r9990, %f11583;
	shfl.sync.bfly.b32	%r9991|%p5999, %r9990, 16, 31, -1;
	mov.b32 	%f11584, %r9991;
	add.f32 	%f11585, %f11583, %f11584;
	mov.b32 	%r9992, %f11585;
	shfl.sync.bfly.b32	%r9993|%p6000, %r9992, 8, 31, -1;
	mov.b32 	%f11586, %r9993;
	add.f32 	%f11587, %f11585, %f11586;
	mov.b32 	%r9994, %f11587;
	shfl.sync.bfly.b32	%r9995|%p6001, %r9994, 4, 31, -1;
	mov.b32 	%f11588, %r9995;
	add.f32 	%f11589, %f11587, %f11588;
	mov.b32 	%r9996, %f11589;
	shfl.sync.bfly.b32	%r9997|%p6002, %r9996, 2, 31, -1;
	mov.b32 	%f11590, %r9997;
	add.f32 	%f11591, %f11589, %f11590;
	mov.b32 	%r9998, %f11591;
	shfl.sync.bfly.b32	%r9999|%p6003, %r9998, 1, 31, -1;
	mov.b32 	%f11592, %r9999;
	add.f32 	%f125, %f11591, %f11592;
	@%p5998 bra 	$L__BB3_227;
	atom.global.add.f32 	%f11593, [%rd4+228], %f125;
$L__BB3_227:
	mul.f32 	%f11594, %f16, %f103;
	setp.ne.s32 	%p6004, %r4, 0;
	mov.b32 	%r10000, %f11594;
	shfl.sync.bfly.b32	%r10001|%p6005, %r10000, 16, 31, -1;
	mov.b32 	%f11595, %r10001;
	add.f32 	%f11596, %f11594, %f11595;
	mov.b32 	%r10002, %f11596;
	shfl.sync.bfly.b32	%r10003|%p6006, %r10002, 8, 31, -1;
	mov.b32 	%f11597, %r10003;
	add.f32 	%f11598, %f11596, %f11597;
	mov.b32 	%r10004, %f11598;
	shfl.sync.bfly.b32	%r10005|%p6007, %r10004, 4, 31, -1;
	mov.b32 	%f11599, %r10005;
	add.f32 	%f11600, %f11598, %f11599;
	mov.b32 	%r10006, %f11600;
	shfl.sync.bfly.b32	%r10007|%p6008, %r10006, 2, 31, -1;
	mov.b32 	%f11601, %r10007;
	add.f32 	%f11602, %f11600, %f11601;
	mov.b32 	%r10008, %f11602;
	shfl.sync.bfly.b32	%r10009|%p6009, %r10008, 1, 31, -1;
	mov.b32 	%f11603, %r10009;
	add.f32 	%f126, %f11602, %f11603;
	@%p6004 bra 	$L__BB3_229;
	atom.global.add.f32 	%f11604, [%rd4+240], %f126;
$L__BB3_229:
	mul.f32 	%f11605, %f17, %f103;
	setp.ne.s32 	%p6010, %r4, 0;
	mov.b32 	%r10010, %f11605;
	shfl.sync.bfly.b32	%r10011|%p6011, %r10010, 16, 31, -1;
	mov.b32 	%f11606, %r10011;
	add.f32 	%f11607, %f11605, %f11606;
	mov.b32 	%r10012, %f11607;
	shfl.sync.bfly.b32	%r10013|%p6012, %r10012, 8, 31, -1;
	mov.b32 	%f11608, %r10013;
	add.f32 	%f11609, %f11607, %f11608;
	mov.b32 	%r10014, %f11609;
	shfl.sync.bfly.b32	%r10015|%p6013, %r10014, 4, 31, -1;
	mov.b32 	%f11610, %r10015;
	add.f32 	%f11611, %f11609, %f11610;
	mov.b32 	%r10016, %f11611;
	shfl.sync.bfly.b32	%r10017|%p6014, %r10016, 2, 31, -1;
	mov.b32 	%f11612, %r10017;
	add.f32 	%f11613, %f11611, %f11612;
	mov.b32 	%r10018, %f11613;
	shfl.sync.bfly.b32	%r10019|%p6015, %r10018, 1, 31, -1;
	mov.b32 	%f11614, %r10019;
	add.f32 	%f127, %f11613, %f11614;
	@%p6010 bra 	$L__BB3_231;
	atom.global.add.f32 	%f11615, [%rd4+252], %f127;
$L__BB3_231:
	mul.f32 	%f11616, %f19, %f103;
	setp.ne.s32 	%p6016, %r4, 0;
	mov.b32 	%r10020, %f11616;
	shfl.sync.bfly.b32	%r10021|%p6017, %r10020, 16, 31, -1;
	mov.b32 	%f11617, %r10021;
	add.f32 	%f11618, %f11616, %f11617;
	mov.b32 	%r10022, %f11618;
	shfl.sync.bfly.b32	%r10023|%p6018, %r10022, 8, 31, -1;
	mov.b32 	%f11619, %r10023;
	add.f32 	%f11620, %f11618, %f11619;
	mov.b32 	%r10024, %f11620;
	shfl.sync.bfly.b32	%r10025|%p6019, %r10024, 4, 31, -1;
	mov.b32 	%f11621, %r10025;
	add.f32 	%f11622, %f11620, %f11621;
	mov.b32 	%r10026, %f11622;
	shfl.sync.bfly.b32	%r10027|%p6020, %r10026, 2, 31, -1;
	mov.b32 	%f11623, %r10027;
	add.f32 	%f11624, %f11622, %f11623;
	mov.b32 	%r10028, %f11624;
	shfl.sync.bfly.b32	%r10029|%p6021, %r10028, 1, 31, -1;
	mov.b32 	%f11625, %r10029;
	add.f32 	%f128, %f11624, %f11625;
	@%p6016 bra 	$L__BB3_233;
	atom.global.add.f32 	%f11626, [%rd4+264], %f128;
$L__BB3_233:
	mul.f32 	%f11627, %f21, %f103;
	setp.ne.s32 	%p6022, %r4, 0;
	mov.b32 	%r10030, %f11627;
	shfl.sync.bfly.b32	%r10031|%p6023, %r10030, 16, 31, -1;
	mov.b32 	%f11628, %r10031;
	add.f32 	%f11629, %f11627, %f11628;
	mov.b32 	%r10032, %f11629;
	shfl.sync.bfly.b32	%r10033|%p6024, %r10032, 8, 31, -1;
	mov.b32 	%f11630, %r10033;
	add.f32 	%f11631, %f11629, %f11630;
	mov.b32 	%r10034, %f11631;
	shfl.sync.bfly.b32	%r10035|%p6025, %r10034, 4, 31, -1;
	mov.b32 	%f11632, %r10035;
	add.f32 	%f11633, %f11631, %f11632;
	mov.b32 	%r10036, %f11633;
	shfl.sync.bfly.b32	%r10037|%p6026, %r10036, 2, 31, -1;
	mov.b32 	%f11634, %r10037;
	add.f32 	%f11635, %f11633, %f11634;
	mov.b32 	%r10038, %f11635;
	shfl.sync.bfly.b32	%r10039|%p6027, %r10038, 1, 31, -1;
	mov.b32 	%f11636, %r10039;
	add.f32 	%f129, %f11635, %f11636;
	@%p6022 bra 	$L__BB3_235;
	atom.global.add.f32 	%f11637, [%rd4+276], %f129;
$L__BB3_235:
	mul.f32 	%f11638, %f23, %f103;
	setp.ne.s32 	%p6028, %r4, 0;
	mov.b32 	%r10040, %f11638;
	shfl.sync.bfly.b32	%r10041|%p6029, %r10040, 16, 31, -1;
	mov.b32 	%f11639, %r10041;
	add.f32 	%f11640, %f11638, %f11639;
	mov.b32 	%r10042, %f11640;
	shfl.sync.bfly.b32	%r10043|%p6030, %r10042, 8, 31, -1;
	mov.b32 	%f11641, %r10043;
	add.f32 	%f11642, %f11640, %f11641;
	mov.b32 	%r10044, %f11642;
	shfl.sync.bfly.b32	%r10045|%p6031, %r10044, 4, 31, -1;
	mov.b32 	%f11643, %r10045;
	add.f32 	%f11644, %f11642, %f11643;
	mov.b32 	%r10046, %f11644;
	shfl.sync.bfly.b32	%r10047|%p6032, %r10046, 2, 31, -1;
	mov.b32 	%f11645, %r10047;
	add.f32 	%f11646, %f11644, %f11645;
	mov.b32 	%r10048, %f11646;
	shfl.sync.bfly.b32	%r10049|%p6033, %r10048, 1, 31, -1;
	mov.b32 	%f11647, %r10049;
	add.f32 	%f130, %f11646, %f11647;
	@%p6028 bra 	$L__BB3_237;
	atom.global.add.f32 	%f11648, [%rd4+288], %f130;
$L__BB3_237:
	mul.f32 	%f11649, %f104, 0f3E906EBB;
	setp.ne.s32 	%p6034, %r4, 0;
	mov.b32 	%r10050, %f11649;
	shfl.sync.bfly.b32	%r10051|%p6035, %r10050, 16, 31, -1;
	mov.b32 	%f11650, %r10051;
	add.f32 	%f11651, %f11649, %f11650;
	mov.b32 	%r10052, %f11651;
	shfl.sync.bfly.b32	%r10053|%p6036, %r10052, 8, 31, -1;
	mov.b32 	%f11652, %r10053;
	add.f32 	%f11653, %f11651, %f11652;
	mov.b32 	%r10054, %f11653;
	shfl.sync.bfly.b32	%r10055|%p6037, %r10054, 4, 31, -1;
	mov.b32 	%f11654, %r10055;
	add.f32 	%f11655, %f11653, %f11654;
	mov.b32 	%r10056, %f11655;
	shfl.sync.bfly.b32	%r10057|%p6038, %r10056, 2, 31, -1;
	mov.b32 	%f11656, %r10057;
	add.f32 	%f11657, %f11655, %f11656;
	mov.b32 	%r10058, %f11657;
	shfl.sync.bfly.b32	%r10059|%p6039, %r10058, 1, 31, -1;
	mov.b32 	%f11658, %r10059;
	add.f32 	%f131, %f11657, %f11658;
	@%p6034 bra 	$L__BB3_239;
	atom.global.add.f32 	%f11659, [%rd4+4], %f131;
$L__BB3_239:
	@%p6788 bra 	$L__BB3_291;
	mul.f32 	%f11660, %f1, %f104;
	setp.ne.s32 	%p6040, %r4, 0;
	mov.b32 	%r10060, %f11660;
	shfl.sync.bfly.b32	%r10061|%p6041, %r10060, 16, 31, -1;
	mov.b32 	%f11661, %r10061;
	add.f32 	%f11662, %f11660, %f11661;
	mov.b32 	%r10062, %f11662;
	shfl.sync.bfly.b32	%r10063|%p6042, %r10062, 8, 31, -1;
	mov.b32 	%f11663, %r10063;
	add.f32 	%f11664, %f11662, %f11663;
	mov.b32 	%r10064, %f11664;
	shfl.sync.bfly.b32	%r10065|%p6043, %r10064, 4, 31, -1;
	mov.b32 	%f11665, %r10065;
	add.f32 	%f11666, %f11664, %f11665;
	mov.b32 	%r10066, %f11666;
	shfl.sync.bfly.b32	%r10067|%p6044, %r10066, 2, 31, -1;
	mov.b32 	%f11667, %r10067;
	add.f32 	%f11668, %f11666, %f11667;
	mov.b32 	%r10068, %f11668;
	shfl.sync.bfly.b32	%r10069|%p6045, %r10068, 1, 31, -1;
	mov.b32 	%f11669, %r10069;
	add.f32 	%f132, %f11668, %f11669;
	@%p6040 bra 	$L__BB3_242;
	atom.global.add.f32 	%f11670, [%rd4+16], %f132;
$L__BB3_242:
	mul.f32 	%f11671, %f2, %f104;
	setp.ne.s32 	%p6046, %r4, 0;
	mov.b32 	%r10070, %f11671;
	shfl.sync.bfly.b32	%r10071|%p6047, %r10070, 16, 31, -1;
	mov.b32 	%f11672, %r10071;
	add.f32 	%f11673, %f11671, %f11672;
	mov.b32 	%r10072, %f11673;
	shfl.sync.bfly.b32	%r10073|%p6048, %r10072, 8, 31, -1;
	mov.b32 	%f11674, %r10073;
	add.f32 	%f11675, %f11673, %f11674;
	mov.b32 	%r10074, %f11675;
	shfl.sync.bfly.b32	%r10075|%p6049, %r10074, 4, 31, -1;
	mov.b32 	%f11676, %r10075;
	add.f32 	%f11677, %f11675, %f11676;
	mov.b32 	%r10076, %f11677;
	shfl.sync.bfly.b32	%r10077|%p6050, %r10076, 2, 31, -1;
	mov.b32 	%f11678, %r10077;
	add.f32 	%f11679, %f11677, %f11678;
	mov.b32 	%r10078, %f11679;
	shfl.sync.bfly.b32	%r10079|%p6051, %r10078, 1, 31, -1;
	mov.b32 	%f11680, %r10079;
	add.f32 	%f133, %f11679, %f11680;
	@%p6046 bra 	$L__BB3_244;
	atom.global.add.f32 	%f11681, [%rd4+28], %f133;
$L__BB3_244:
	mul.f32 	%f11682, %f3, %f104;
	setp.ne.s32 	%p6052, %r4, 0;
	mov.b32 	%r10080, %f11682;
	shfl.sync.bfly.b32	%r10081|%p6053, %r10080, 16, 31, -1;
	mov.b32 	%f11683, %r10081;
	add.f32 	%f11684, %f11682, %f11683;
	mov.b32 	%r10082, %f11684;
	shfl.sync.bfly.b32	%r10083|%p6054, %r10082, 8, 31, -1;
	mov.b32 	%f11685, %r10083;
	add.f32 	%f11686, %f11684, %f11685;
	mov.b32 	%r10084, %f11686;
	shfl.sync.bfly.b32	%r10085|%p6055, %r10084, 4, 31, -1;
	mov.b32 	%f11687, %r10085;
	add.f32 	%f11688, %f11686, %f11687;
	mov.b32 	%r10086, %f11688;
	shfl.sync.bfly.b32	%r10087|%p6056, %r10086, 2, 31, -1;
	mov.b32 	%f11689, %r10087;
	add.f32 	%f11690, %f11688, %f11689;
	mov.b32 	%r10088, %f11690;
	shfl.sync.bfly.b32	%r10089|%p6057, %r10088, 1, 31, -1;
	mov.b32 	%f11691, %r10089;
	add.f32 	%f134, %f11690, %f11691;
	@%p6052 bra 	$L__BB3_246;
	atom.global.add.f32 	%f11692, [%rd4+40], %f134;
$L__BB3_246:
	@%p6789 bra 	$L__BB3_291;
	mul.f32 	%f11693, %f8, %f104;
	setp.ne.s32 	%p6058, %r4, 0;
	mov.b32 	%r10090, %f11693;
	shfl.sync.bfly.b32	%r10091|%p6059, %r10090, 16, 31, -1;
	mov.b32 	%f11694, %r10091;
	add.f32 	%f11695, %f11693, %f11694;
	mov.b32 	%r10092, %f11695;
	shfl.sync.bfly.b32	%r10093|%p6060, %r10092, 8, 31, -1;
	mov.b32 	%f11696, %r10093;
	add.f32 	%f11697, %f11695, %f11696;
	mov.b32 	%r10094, %f11697;
	shfl.sync.bfly.b32	%r10095|%p6061, %r10094, 4, 31, -1;
	mov.b32 	%f11698, %r10095;
	add.f32 	%f11699, %f11697, %f11698;
	mov.b32 	%r10096, %f11699;
	shfl.sync.bfly.b32	%r10097|%p6062, %r10096, 2, 31, -1;
	mov.b32 	%f11700, %r10097;
	add.f32 	%f11701, %f11699, %f11700;
	mov.b32 	%r10098, %f11701;
	shfl.sync.bfly.b32	%r10099|%p6063, %r10098, 1, 31, -1;
	mov.b32 	%f11702, %r10099;
	add.f32 	%f135, %f11701, %f11702;
	@%p6058 bra 	$L__BB3_249;
	atom.global.add.f32 	%f11703, [%rd4+52], %f135;
$L__BB3_249:
	mul.f32 	%f11704, %f6, %f104;
	setp.ne.s32 	%p6064, %r4, 0;
	mov.b32 	%r10100, %f11704;
	shfl.sync.bfly.b32	%r10101|%p6065, %r10100, 16, 31, -1;
	mov.b32 	%f11705, %r10101;
	add.f32 	%f11706, %f11704, %f11705;
	mov.b32 	%r10102, %f11706;
	shfl.sync.bfly.b32	%r10103|%p6066, %r10102, 8, 31, -1;
	mov.b32 	%f11707, %r10103;
	add.f32 	%f11708, %f11706, %f11707;
	mov.b32 	%r10104, %f11708;
	shfl.sync.bfly.b32	%r10105|%p6067, %r10104, 4, 31, -1;
	mov.b32 	%f11709, %r10105;
	add.f32 	%f11710, %f11708, %f11709;
	mov.b32 	%r10106, %f11710;
	shfl.sync.bfly.b32	%r10107|%p6068, %r10106, 2, 31, -1;
	mov.b32 	%f11711, %r10107;
	add.f32 	%f11712, %f11710, %f11711;
	mov.b32 	%r10108, %f11712;
	shfl.sync.bfly.b32	%r10109|%p6069, %r10108, 1, 31, -1;
	mov.b32 	%f11713, %r10109;
	add.f32 	%f136, %f11712, %f11713;
	@%p6064 bra 	$L__BB3_251;
	atom.global.add.f32 	%f11714, [%rd4+64], %f136;
$L__BB3_251:
	mul.f32 	%f11715, %f4, %f104;
	setp.ne.s32 	%p6070, %r4, 0;
	mov.b32 	%r10110, %f11715;
	shfl.sync.bfly.b32	%r10111|%p6071, %r10110, 16, 31, -1;
	mov.b32 	%f11716, %r10111;
	add.f32 	%f11717, %f11715, %f11716;
	mov.b32 	%r10112, %f11717;
	shfl.sync.bfly.b32	%r10113|%p6072, %r10112, 8, 31, -1;
	mov.b32 	%f11718, %r10113;
	add.f32 	%f11719, %f11717, %f11718;
	mov.b32 	%r10114, %f11719;
	shfl.sync.bfly.b32	%r10115|%p6073, %r10114, 4, 31, -1;
	mov.b32 	%f11720, %r10115;
	add.f32 	%f11721, %f11719, %f11720;
	mov.b32 	%r10116, %f11721;
	shfl.sync.bfly.b32	%r10117|%p6074, %r10116, 2, 31, -1;
	mov.b32 	%f11722, %r10117;
	add.f32 	%f11723, %f11721, %f11722;
	mov.b32 	%r10118, %f11723;
	shfl.sync.bfly.b32	%r10119|%p6075, %r10118, 1, 31, -1;
	mov.b32 	%f11724, %r10119;
	add.f32 	%f137, %f11723, %f11724;
	@%p6070 bra 	$L__BB3_253;
	atom.global.add.f32 	%f11725, [%rd4+76], %f137;
$L__BB3_253:
	mul.f32 	%f11726, %f5, %f104;
	setp.ne.s32 	%p6076, %r4, 0;
	mov.b32 	%r10120, %f11726;
	shfl.sync.bfly.b32	%r10121|%p6077, %r10120, 16, 31, -1;
	mov.b32 	%f11727, %r10121;
	add.f32 	%f11728, %f11726, %f11727;
	mov.b32 	%r10122, %f11728;
	shfl.sync.bfly.b32	%r10123|%p6078, %r10122, 8, 31, -1;
	mov.b32 	%f11729, %r10123;
	add.f32 	%f11730, %f11728, %f11729;
	mov.b32 	%r10124, %f11730;
	shfl.sync.bfly.b32	%r10125|%p6079, %r10124, 4, 31, -1;
	mov.b32 	%f11731, %r10125;
	add.f32 	%f11732, %f11730, %f11731;
	mov.b32 	%r10126, %f11732;
	shfl.sync.bfly.b32	%r10127|%p6080, %r10126, 2, 31, -1;
	mov.b32 	%f11733, %r10127;
	add.f32 	%f11734, %f11732, %f11733;
	mov.b32 	%r10128, %f11734;
	shfl.sync.bfly.b32	%r10129|%p6081, %r10128, 1, 31, -1;
	mov.b32 	%f11735, %r10129;
	add.f32 	%f138, %f11734, %f11735;
	@%p6076 bra 	$L__BB3_255;
	atom.global.add.f32 	%f11736, [%rd4+88], %f138;
$L__BB3_255:
	mul.f32 	%f11737, %f7, %f104;
	setp.ne.s32 	%p6082, %r4, 0;
	mov.b32 	%r10130, %f11737;
	shfl.sync.bfly.b32	%r10131|%p6083, %r10130, 16, 31, -1;
	mov.b32 	%f11738, %r10131;
	add.f32 	%f11739, %f11737, %f11738;
	mov.b32 	%r10132, %f11739;
	shfl.sync.bfly.b32	%r10133|%p6084, %r10132, 8, 31, -1;
	mov.b32 	%f11740, %r10133;
	add.f32 	%f11741, %f11739, %f11740;
	mov.b32 	%r10134, %f11741;
	shfl.sync.bfly.b32	%r10135|%p6085, %r10134, 4, 31, -1;
	mov.b32 	%f11742, %r10135;
	add.f32 	%f11743, %f11741, %f11742;
	mov.b32 	%r10136, %f11743;
	shfl.sync.bfly.b32	%r10137|%p6086, %r10136, 2, 31, -1;
	mov.b32 	%f11744, %r10137;
	add.f32 	%f11745, %f11743, %f11744;
	mov.b32 	%r10138, %f11745;
	shfl.sync.bfly.b32	%r10139|%p6087, %r10138, 1, 31, -1;
	mov.b32 	%f11746, %r10139;
	add.f32 	%f139, %f11745, %f11746;
	@%p6082 bra 	$L__BB3_257;
	atom.global.add.f32 	%f11747, [%rd4+100], %f139;
$L__BB3_257:
	@%p6790 bra 	$L__BB3_291;
	mul.f32 	%f11748, %f15, %f104;
	setp.ne.s32 	%p6088, %r4, 0;
	mov.b32 	%r10140, %f11748;
	shfl.sync.bfly.b32	%r10141|%p6089, %r10140, 16, 31, -1;
	mov.b32 	%f11749, %r10141;
	add.f32 	%f11750, %f11748, %f11749;
	mov.b32 	%r10142, %f11750;
	shfl.sync.bfly.b32	%r10143|%p6090, %r10142, 8, 31, -1;
	mov.b32 	%f11751, %r10143;
	add.f32 	%f11752, %f11750, %f11751;
	mov.b32 	%r10144, %f11752;
	shfl.sync.bfly.b32	%r10145|%p6091, %r10144, 4, 31, -1;
	mov.b32 	%f11753, %r10145;
	add.f32 	%f11754, %f11752, %f11753;
	mov.b32 	%r10146, %f11754;
	shfl.sync.bfly.b32	%r10147|%p6092, %r10146, 2, 31, -1;
	mov.b32 	%f11755, %r10147;
	add.f32 	%f11756, %f11754, %f11755;
	mov.b32 	%r10148, %f11756;
	shfl.sync.bfly.b32	%r10149|%p6093, %r10148, 1, 31, -1;
	mov.b32 	%f11757, %r10149;
	add.f32 	%f140, %f11756, %f11757;
	@%p6088 bra 	$L__BB3_260;
	atom.global.add.f32 	%f11758, [%rd4+112], %f140;
$L__BB3_260:
	mul.f32 	%f11759, %f13, %f104;
	setp.ne.s32 	%p6094, %r4, 0;
	mov.b32 	%r10150, %f11759;
	shfl.sync.bfly.b32	%r10151|%p6095, %r10150, 16, 31, -1;
	mov.b32 	%f11760, %r10151;
	add.f32 	%f11761, %f11759, %f11760;
	mov.b32 	%r10152, %f11761;
	shfl.sync.bfly.b32	%r10153|%p6096, %r10152, 8, 31, -1;
	mov.b32 	%f11762, %r10153;
	add.f32 	%f11763, %f11761, %f11762;
	mov.b32 	%r10154, %f11763;
	shfl.sync.bfly.b32	%r10155|%p6097, %r10154, 4, 31, -1;
	mov.b32 	%f11764, %r10155;
	add.f32 	%f11765, %f11763, %f11764;
	mov.b32 	%r10156, %f11765;
	shfl.sync.bfly.b32	%r10157|%p6098, %r10156, 2, 31, -1;
	mov.b32 	%f11766, %r10157;
	add.f32 	%f11767, %f11765, %f11766;
	mov.b32 	%r10158, %f11767;
	shfl.sync.bfly.b32	%r10159|%p6099, %r10158, 1, 31, -1;
	mov.b32 	%f11768, %r10159;
	add.f32 	%f141, %f11767, %f11768;
	@%p6094 bra 	$L__BB3_262;
	atom.global.add.f32 	%f11769, [%rd4+124], %f141;
$L__BB3_262:
	mul.f32 	%f11770, %f11, %f104;
	setp.ne.s32 	%p6100, %r4, 0;
	mov.b32 	%r10160, %f11770;
	shfl.sync.bfly.b32	%r10161|%p6101, %r10160, 16, 31, -1;
	mov.b32 	%f11771, %r10161;
	add.f32 	%f11772, %f11770, %f11771;
	mov.b32 	%r10162, %f11772;
	shfl.sync.bfly.b32	%r10163|%p6102, %r10162, 8, 31, -1;
	mov.b32 	%f11773, %r10163;
	add.f32 	%f11774, %f11772, %f11773;
	mov.b32 	%r10164, %f11774;
	shfl.sync.bfly.b32	%r10165|%p6103, %r10164, 4, 31, -1;
	mov.b32 	%f11775, %r10165;
	add.f32 	%f11776, %f11774, %f11775;
	mov.b32 	%r10166, %f11776;
	shfl.sync.bfly.b32	%r10167|%p6104, %r10166, 2, 31, -1;
	mov.b32 	%f11777, %r10167;
	add.f32 	%f11778, %f11776, %f11777;
	mov.b32 	%r10168, %f11778;
	shfl.sync.bfly.b32	%r10169|%p6105, %r10168, 1, 31, -1;
	mov.b32 	%f11779, %r10169;
	add.f32 	%f142, %f11778, %f11779;
	@%p6100 bra 	$L__BB3_264;
	atom.global.add.f32 	%f11780, [%rd4+136], %f142;
$L__BB3_264:
	mul.f32 	%f11781, %f9, %f104;
	setp.ne.s32 	%p6106, %r4, 0;
	mov.b32 	%r10170, %f11781;
	shfl.sync.bfly.b32	%r10171|%p6107, %r10170, 16, 31, -1;
	mov.b32 	%f11782, %r10171;
	add.f32 	%f11783, %f11781, %f11782;
	mov.b32 	%r10172, %f11783;
	shfl.sync.bfly.b32	%r10173|%p6108, %r10172, 8, 31, -1;
	mov.b32 	%f11784, %r10173;
	add.f32 	%f11785, %f11783, %f11784;
	mov.b32 	%r10174, %f11785;
	shfl.sync.bfly.b32	%r10175|%p6109, %r10174, 4, 31, -1;
	mov.b32 	%f11786, %r10175;
	add.f32 	%f11787, %f11785, %f11786;
	mov.b32 	%r10176, %f11787;
	shfl.sync.bfly.b32	%r10177|%p6110, %r10176, 2, 31, -1;
	mov.b32 	%f11788, %r10177;
	add.f32 	%f11789, %f11787, %f11788;
	mov.b32 	%r10178, %f11789;
	shfl.sync.bfly.b32	%r10179|%p6111, %r10178, 1, 31, -1;
	mov.b32 	%f11790, %r10179;
	add.f32 	%f143, %f11789, %f11790;
	@%p6106 bra 	$L__BB3_266;
	atom.global.add.f32 	%f11791, [%rd4+148], %f143;
$L__BB3_266:
	mul.f32 	%f11792, %f10, %f104;
	setp.ne.s32 	%p6112, %r4, 0;
	mov.b32 	%r10180, %f11792;
	shfl.sync.bfly.b32	%r10181|%p6113, %r10180, 16, 31, -1;
	mov.b32 	%f11793, %r10181;
	add.f32 	%f11794, %f11792, %f11793;
	mov.b32 	%r10182, %f11794;
	shfl.sync.bfly.b32	%r10183|%p6114, %r10182, 8, 31, -1;
	mov.b32 	%f11795, %r10183;
	add.f32 	%f11796, %f11794, %f11795;
	mov.b32 	%r10184, %f11796;
	shfl.sync.bfly.b32	%r10185|%p6115, %r10184, 4, 31, -1;
	mov.b32 	%f11797, %r10185;
	add.f32 	%f11798, %f11796, %f11797;
	mov.b32 	%r10186, %f11798;
	shfl.sync.bfly.b32	%r10187|%p6116, %r10186, 2, 31, -1;
	mov.b32 	%f11799, %r10187;
	add.f32 	%f11800, %f11798, %f11799;
	mov.b32 	%r10188, %f11800;
	shfl.sync.bfly.b32	%r10189|%p6117, %r10188, 1, 31, -1;
	mov.b32 	%f11801, %r10189;
	add.f32 	%f144, %f11800, %f11801;
	@%p6112 bra 	$L__BB3_268;
	atom.global.add.f32 	%f11802, [%rd4+160], %f144;
$L__BB3_268:
	mul.f32 	%f11803, %f12, %f104;
	setp.ne.s32 	%p6118, %r4, 0;
	mov.b32 	%r10190, %f11803;
	shfl.sync.bfly.b32	%r10191|%p6119, %r10190, 16, 31, -1;
	mov.b32 	%f11804, %r10191;
	add.f32 	%f11805, %f11803, %f11804;
	mov.b32 	%r10192, %f11805;
	shfl.sync.bfly.b32	%r10193|%p6120, %r10192, 8, 31, -1;
	mov.b32 	%f11806, %r10193;
	add.f32 	%f11807, %f11805, %f11806;
	mov.b32 	%r10194, %f11807;
	shfl.sync.bfly.b32	%r10195|%p6121, %r10194, 4, 31, -1;
	mov.b32 	%f11808, %r10195;
	add.f32 	%f11809, %f11807, %f11808;
	mov.b32 	%r10196, %f11809;
	shfl.sync.bfly.b32	%r10197|%p6122, %r10196, 2, 31, -1;
	mov.b32 	%f11810, %r10197;
	add.f32 	%f11811, %f11809, %f11810;
	mov.b32 	%r10198, %f11811;
	shfl.sync.bfly.b32	%r10199|%p6123, %r10198, 1, 31, -1;
	mov.b32 	%f11812, %r10199;
	add.f32 	%f145, %f11811, %f11812;
	@%p6118 bra 	$L__BB3_270;
	atom.global.add.f32 	%f11813, [%rd4+172], %f145;
$L__BB3_270:
	mul.f32 	%f11814, %f14, %f104;
	setp.ne.s32 	%p6124, %r4, 0;
	mov.b32 	%r10200, %f11814;
	shfl.sync.bfly.b32	%r10201|%p6125, %r10200, 16, 31, -1;
	mov.b32 	%f11815, %r10201;
	add.f32 	%f11816, %f11814, %f11815;
	mov.b32 	%r10202, %f11816;
	shfl.sync.bfly.b32	%r10203|%p6126, %r10202, 8, 31, -1;
	mov.b32 	%f11817, %r10203;
	add.f32 	%f11818, %f11816, %f11817;
	mov.b32 	%r10204, %f11818;
	shfl.sync.bfly.b32	%r10205|%p6127, %r10204, 4, 31, -1;
	mov.b32 	%f11819, %r10205;
	add.f32 	%f11820, %f11818, %f11819;
	mov.b32 	%r10206, %f11820;
	shfl.sync.bfly.b32	%r10207|%p6128, %r10206, 2, 31, -1;
	mov.b32 	%f11821, %r10207;
	add.f32 	%f11822, %f11820, %f11821;
	mov.b32 	%r10208, %f11822;
	shfl.sync.bfly.b32	%r10209|%p6129, %r10208, 1, 31, -1;
	mov.b32 	%f11823, %r10209;
	add.f32 	%f146, %f11822, %f11823;
	@%p6124 bra 	$L__BB3_272;
	atom.global.add.f32 	%f11824, [%rd4+184], %f146;
$L__BB3_272:
	@%p6791 bra 	$L__BB3_291;
	mul.f32 	%f11825, %f24, %f104;
	setp.ne.s32 	%p6130, %r4, 0;
	mov.b32 	%r10210, %f11825;
	shfl.sync.bfly.b32	%r10211|%p6131, %r10210, 16, 31, -1;
	mov.b32 	%f11826, %r10211;
	add.f32 	%f11827, %f11825, %f11826;
	mov.b32 	%r10212, %f11827;
	shfl.sync.bfly.b32	%r10213|%p6132, %r10212, 8, 31, -1;
	mov.b32 	%f11828, %r10213;
	add.f32 	%f11829, %f11827, %f11828;
	mov.b32 	%r10214, %f11829;
	shfl.sync.bfly.b32	%r10215|%p6133, %r10214, 4, 31, -1;
	mov.b32 	%f11830, %r10215;
	add.f32 	%f11831, %f11829, %f11830;
	mov.b32 	%r10216, %f11831;
	shfl.sync.bfly.b32	%r10217|%p6134, %r10216, 2, 31, -1;
	mov.b32 	%f11832, %r10217;
	add.f32 	%f11833, %f11831, %f11832;
	mov.b32 	%r10218, %f11833;
	shfl.sync.bfly.b32	%r10219|%p6135, %r10218, 1, 31, -1;
	mov.b32 	%f11834, %r10219;
	add.f32 	%f147, %f11833, %f11834;
	@%p6130 bra 	$L__BB3_275;
	atom.global.add.f32 	%f11835, [%rd4+196], %f147;
$L__BB3_275:
	mul.f32 	%f11836, %f22, %f104;
	setp.ne.s32 	%p6136, %r4, 0;
	mov.b32 	%r10220, %f11836;
	shfl.sync.bfly.b32	%r10221|%p6137, %r10220, 16, 31, -1;
	mov.b32 	%f11837, %r10221;
	add.f32 	%f11838, %f11836, %f11837;
	mov.b32 	%r10222, %f11838;
	shfl.sync.bfly.b32	%r10223|%p6138, %r10222, 8, 31, -1;
	mov.b32 	%f11839, %r10223;
	add.f32 	%f11840, %f11838, %f11839;
	mov.b32 	%r10224, %f11840;
	shfl.sync.bfly.b32	%r10225|%p6139, %r10224, 4, 31, -1;
	mov.b32 	%f11841, %r10225;
	add.f32 	%f11842, %f11840, %f11841;
	mov.b32 	%r10226, %f11842;
	shfl.sync.bfly.b32	%r10227|%p6140, %r10226, 2, 31, -1;
	mov.b32 	%f11843, %r10227;
	add.f32 	%f11844, %f11842, %f11843;
	mov.b32 	%r10228, %f11844;
	shfl.sync.bfly.b32	%r10229|%p6141, %r10228, 1, 31, -1;
	mov.b32 	%f11845, %r10229;
	add.f32 	%f148, %f11844, %f11845;
	@%p6136 bra 	$L__BB3_277;
	atom.global.add.f32 	%f11846, [%rd4+208], %f148;
$L__BB3_277:
	mul.f32 	%f11847, %f20, %f104;
	setp.ne.s32 	%p6142, %r4, 0;
	mov.b32 	%r10230, %f11847;
	shfl.sync.bfly.b32	%r10231|%p6143, %r10230, 16, 31, -1;
	mov.b32 	%f11848, %r10231;
	add.f32 	%f11849, %f11847, %f11848;
	mov.b32 	%r10232, %f11849;
	shfl.sync.bfly.b32	%r10233|%p6144, %r10232, 8, 31, -1;
	mov.b32 	%f11850, %r10233;
	add.f32 	%f11851, %f11849, %f11850;
	mov.b32 	%r10234, %f11851;
	shfl.sync.bfly.b32	%r10235|%p6145, %r10234, 4, 31, -1;
	mov.b32 	%f11852, %r10235;
	add.f32 	%f11853, %f11851, %f11852;
	mov.b32 	%r10236, %f11853;
	shfl.sync.bfly.b32	%r10237|%p6146, %r10236, 2, 31, -1;
	mov.b32 	%f11854, %r10237;
	add.f32 	%f11855, %f11853, %f11854;
	mov.b32 	%r10238, %f11855;
	shfl.sync.bfly.b32	%r10239|%p6147, %r10238, 1, 31, -1;
	mov.b32 	%f11856, %r10239;
	add.f32 	%f149, %f11855, %f11856;
	@%p6142 bra 	$L__BB3_279;
	atom.global.add.f32 	%f11857, [%rd4+220], %f149;
$L__BB3_279:
	mul.f32 	%f11858, %f18, %f104;
	setp.ne.s32 	%p6148, %r4, 0;
	mov.b32 	%r10240, %f11858;
	shfl.sync.bfly.b32	%r10241|%p6149, %r10240, 16, 31, -1;
	mov.b32 	%f11859, %r10241;
	add.f32 	%f11860, %f11858, %f11859;
	mov.b32 	%r10242, %f11860;
	shfl.sync.bfly.b32	%r10243|%p6150, %r10242, 8, 31, -1;
	mov.b32 	%f11861, %r10243;
	add.f32 	%f11862, %f11860, %f11861;
	mov.b32 	%r10244, %f11862;
	shfl.sync.bfly.b32	%r10245|%p6151, %r10244, 4, 31, -1;
	mov.b32 	%f11863, %r10245;
	add.f32 	%f11864, %f11862, %f11863;
	mov.b32 	%r10246, %f11864;
	shfl.sync.bfly.b32	%r10247|%p6152, %r10246, 2, 31, -1;
	mov.b32 	%f11865, %r10247;
	add.f32 	%f11866, %f11864, %f11865;
	mov.b32 	%r10248, %f11866;
	shfl.sync.bfly.b32	%r10249|%p6153, %r10248, 1, 31, -1;
	mov.b32 	%f11867, %r10249;
	add.f32 	%f150, %f11866, %f11867;
	@%p6148 bra 	$L__BB3_281;
	atom.global.add.f32 	%f11868, [%rd4+232], %f150;
$L__BB3_281:
	mul.f32 	%f11869, %f16, %f104;
	setp.ne.s32 	%p6154, %r4, 0;
	mov.b32 	%r10250, %f11869;
	shfl.sync.bfly.b32	%r10251|%p6155, %r10250, 16, 31, -1;
	mov.b32 	%f11870, %r10251;
	add.f32 	%f11871, %f11869, %f11870;
	mov.b32 	%r10252, %f11871;
	shfl.sync.bfly.b32	%r10253|%p6156, %r10252, 8, 31, -1;
	mov.b32 	%f11872, %r10253;
	add.f32 	%f11873, %f11871, %f11872;
	mov.b32 	%r10254, %f11873;
	shfl.sync.bfly.b32	%r10255|%p6157, %r10254, 4, 31, -1;
	mov.b32 	%f11874, %r10255;
	add.f32 	%f11875, %f11873, %f11874;
	mov.b32 	%r10256, %f11875;
	shfl.sync.bfly.b32	%r10257|%p6158, %r10256, 2, 31, -1;
	mov.b32 	%f11876, %r10257;
	add.f32 	%f11877, %f11875, %f11876;
	mov.b32 	%r10258, %f11877;
	shfl.sync.bfly.b32	%r10259|%p6159, %r10258, 1, 31, -1;
	mov.b32 	%f11878, %r10259;
	add.f32 	%f151, %f11877, %f11878;
	@%p6154 bra 	$L__BB3_283;
	atom.global.add.f32 	%f11879, [%rd4+244], %f151;
$L__BB3_283:
	mul.f32 	%f11880, %f17, %f104;
	setp.ne.s32 	%p6160, %r4, 0;
	mov.b32 	%r10260, %f11880;
	shfl.sync.bfly.b32	%r10261|%p6161, %r10260, 16, 31, -1;
	mov.b32 	%f11881, %r10261;
	add.f32 	%f11882, %f11880, %f11881;
	mov.b32 	%r10262, %f11882;
	shfl.sync.bfly.b32	%r10263|%p6162, %r10262, 8, 31, -1;
	mov.b32 	%f11883, %r10263;
	add.f32 	%f11884, %f11882, %f11883;
	mov.b32 	%r10264, %f11884;
	shfl.sync.bfly.b32	%r10265|%p6163, %r10264, 4, 31, -1;
	mov.b32 	%f11885, %r10265;
	add.f32 	%f11886, %f11884, %f11885;
	mov.b32 	%r10266, %f11886;
	shfl.sync.bfly.b32	%r10267|%p6164, %r10266, 2, 31, -1;
	mov.b32 	%f11887, %r10267;
	add.f32 	%f11888, %f11886, %f11887;
	mov.b32 	%r10268, %f11888;
	shfl.sync.bfly.b32	%r10269|%p6165, %r10268, 1, 31, -1;
	mov.b32 	%f11889, %r10269;
	add.f32 	%f152, %f11888, %f11889;
	@%p6160 bra 	$L__BB3_285;
	atom.global.add.f32 	%f11890, [%rd4+256], %f152;
$L__BB3_285:
	mul.f32 	%f11891, %f19, %f104;
	setp.ne.s32 	%p6166, %r4, 0;
	mov.b32 	%r10270, %f11891;
	shfl.sync.bfly.b32	%r10271|%p6167, %r10270, 16, 31, -1;
	mov.b32 	%f11892, %r10271;
	add.f32 	%f11893, %f11891, %f11892;
	mov.b32 	%r10272, %f11893;
	shfl.sync.bfly.b32	%r10273|%p6168, %r10272, 8, 31, -1;
	mov.b32 	%f11894, %r10273;
	add.f32 	%f11895, %f11893, %f11894;
	mov.b32 	%r10274, %f11895;
	shfl.sync.bfly.b32	%r10275|%p6169, %r10274, 4, 31, -1;
	mov.b32 	%f11896, %r10275;
	add.f32 	%f11897, %f11895, %f11896;
	mov.b32 	%r10276, %f11897;
	shfl.sync.bfly.b32	%r10277|%p6170, %r10276, 2, 31, -1;
	mov.b32 	%f11898, %r10277;
	add.f32 	%f11899, %f11897, %f11898;
	mov.b32 	%r10278, %f11899;
	shfl.sync.bfly.b32	%r10279|%p6171, %r10278, 1, 31, -1;
	mov.b32 	%f11900, %r10279;
	add.f32 	%f153, %f11899, %f11900;
	@%p6166 bra 	$L__BB3_287;
	atom.global.add.f32 	%f11901, [%rd4+268], %f153;
$L__BB3_287:
	mul.f32 	%f11902, %f21, %f104;
	setp.ne.s32 	%p6172, %r4, 0;
	mov.b32 	%r10280, %f11902;
	shfl.sync.bfly.b32	%r10281|%p6173, %r10280, 16, 31, -1;
	mov.b32 	%f11903, %r10281;
	add.f32 	%f11904, %f11902, %f11903;
	mov.b32 	%r10282, %f11904;
	shfl.sync.bfly.b32	%r10283|%p6174, %r10282, 8, 31, -1;
	mov.b32 	%f11905, %r10283;
	add.f32 	%f11906, %f11904, %f11905;
	mov.b32 	%r10284, %f11906;
	shfl.sync.bfly.b32	%r10285|%p6175, %r10284, 4, 31, -1;
	mov.b32 	%f11907, %r10285;
	add.f32 	%f11908, %f11906, %f11907;
	mov.b32 	%r10286, %f11908;
	shfl.sync.bfly.b32	%r10287|%p6176, %r10286, 2, 31, -1;
	mov.b32 	%f11909, %r10287;
	add.f32 	%f11910, %f11908, %f11909;
	mov.b32 	%r10288, %f11910;
	shfl.sync.bfly.b32	%r10289|%p6177, %r10288, 1, 31, -1;
	mov.b32 	%f11911, %r10289;
	add.f32 	%f154, %f11910, %f11911;
	@%p6172 bra 	$L__BB3_289;
	atom.global.add.f32 	%f11912, [%rd4+280], %f154;
$L__BB3_289:
	mul.f32 	%f11913, %f23, %f104;
	setp.ne.s32 	%p6178, %r4, 0;
	mov.b32 	%r10290, %f11913;
	shfl.sync.bfly.b32	%r10291|%p6179, %r10290, 16, 31, -1;
	mov.b32 	%f11914, %r10291;
	add.f32 	%f11915, %f11913, %f11914;
	mov.b32 	%r10292, %f11915;
	shfl.sync.bfly.b32	%r10293|%p6180, %r10292, 8, 31, -1;
	mov.b32 	%f11916, %r10293;
	add.f32 	%f11917, %f11915, %f11916;
	mov.b32 	%r10294, %f11917;
	shfl.sync.bfly.b32	%r10295|%p6181, %r10294, 4, 31, -1;
	mov.b32 	%f11918, %r10295;
	add.f32 	%f11919, %f11917, %f11918;
	mov.b32 	%r10296, %f11919;
	shfl.sync.bfly.b32	%r10297|%p6182, %r10296, 2, 31, -1;
	mov.b32 	%f11920, %r10297;
	add.f32 	%f11921, %f11919, %f11920;
	mov.b32 	%r10298, %f11921;
	shfl.sync.bfly.b32	%r10299|%p6183, %r10298, 1, 31, -1;
	mov.b32 	%f11922, %r10299;
	add.f32 	%f155, %f11921, %f11922;
	@%p6178 bra 	$L__BB3_291;
	atom.global.add.f32 	%f11923, [%rd4+292], %f155;
$L__BB3_291:
	mul.f32 	%f11924, %f105, 0f3E906EBB;
	setp.ne.s32 	%p6184, %r4, 0;
	mov.b32 	%r10300, %f11924;
	shfl.sync.bfly.b32	%r10301|%p6185, %r10300, 16, 31, -1;
	mov.b32 	%f11925, %r10301;
	add.f32 	%f11926, %f11924, %f11925;
	mov.b32 	%r10302, %f11926;
	shfl.sync.bfly.b32	%r10303|%p6186, %r10302, 8, 31, -1;
	mov.b32 	%f11927, %r10303;
	add.f32 	%f11928, %f11926, %f11927;
	mov.b32 	%r10304, %f11928;
	shfl.sync.bfly.b32	%r10305|%p6187, %r10304, 4, 31, -1;
	mov.b32 	%f11929, %r10305;
	add.f32 	%f11930, %f11928, %f11929;
	mov.b32 	%r10306, %f11930;
	shfl.sync.bfly.b32	%r10307|%p6188, %r10306, 2, 31, -1;
	mov.b32 	%f11931, %r10307;
	add.f32 	%f11932, %f11930, %f11931;
	mov.b32 	%r10308, %f11932;
	shfl.sync.bfly.b32	%r10309|%p6189, %r10308, 1, 31, -1;
	mov.b32 	%f11933, %r10309;
	add.f32 	%f156, %f11932, %f11933;
	@%p6184 bra 	$L__BB3_293;
	atom.global.add.f32 	%f11934, [%rd4+8], %f156;
$L__BB3_293:
	@%p6788 bra 	$L__BB3_345;
	mul.f32 	%f11935, %f1, %f105;
	setp.ne.s32 	%p6190, %r4, 0;
	mov.b32 	%r10310, %f11935;
	shfl.sync.bfly.b32	%r10311|%p6191, %r10310, 16, 31, -1;
	mov.b32 	%f11936, %r10311;
	add.f32 	%f11937, %f11935, %f11936;
	mov.b32 	%r10312, %f11937;
	shfl.sync.bfly.b32	%r10313|%p6192, %r10312, 8, 31, -1;
	mov.b32 	%f11938, %r10313;
	add.f32 	%f11939, %f11937, %f11938;
	mov.b32 	%r10314, %f11939;
	shfl.sync.bfly.b32	%r10315|%p6193, %r10314, 4, 31, -1;
	mov.b32 	%f11940, %r10315;
	add.f32 	%f11941, %f11939, %f11940;
	mov.b32 	%r10316, %f11941;
	shfl.sync.bfly.b32	%r10317|%p6194, %r10316, 2, 31, -1;
	mov.b32 	%f11942, %r10317;
	add.f32 	%f11943, %f11941, %f11942;
	mov.b32 	%r10318, %f11943;
	shfl.sync.bfly.b32	%r10319|%p6195, %r10318, 1, 31, -1;
	mov.b32 	%f11944, %r10319;
	add.f32 	%f157, %f11943, %f11944;
	@%p6190 bra 	$L__BB3_296;
	atom.global.add.f32 	%f11945, [%rd4+20], %f157;
$L__BB3_296:
	mul.f32 	%f11946, %f2, %f105;
	setp.ne.s32 	%p6196, %r4, 0;
	mov.b32 	%r10320, %f11946;
	shfl.sync.bfly.b32	%r10321|%p6197, %r10320, 16, 31, -1;
	mov.b32 	%f11947, %r10321;
	add.f32 	%f11948, %f11946, %f11947;
	mov.b32 	%r10322, %f11948;
	shfl.sync.bfly.b32	%r10323|%p6198, %r10322, 8, 31, -1;
	mov.b32 	%f11949, %r10323;
	add.f32 	%f11950, %f11948, %f11949;
	mov.b32 	%r10324, %f11950;
	shfl.sync.bfly.b32	%r10325|%p6199, %r10324, 4, 31, -1;
	mov.b32 	%f11951, %r10325;
	add.f32 	%f11952, %f11950, %f11951;
	mov.b32 	%r10326, %f11952;
	shfl.sync.bfly.b32	%r10327|%p6200, %r10326, 2, 31, -1;
	mov.b32 	%f11953, %r10327;
	add.f32 	%f11954, %f11952, %f11953;
	mov.b32 	%r10328, %f11954;
	shfl.sync.bfly.b32	%r10329|%p6201, %r10328, 1, 31, -1;
	mov.b32 	%f11955, %r10329;
	add.f32 	%f158, %f11954, %f11955;
	@%p6196 bra 	$L__BB3_298;
	atom.global.add.f32 	%f11956, [%rd4+32], %f158;
$L__BB3_298:
	mul.f32 	%f11957, %f3, %f105;
	setp.ne.s32 	%p6202, %r4, 0;
	mov.b32 	%r10330, %f11957;
	shfl.sync.bfly.b32	%r10331|%p6203, %r10330, 16, 31, -1;
	mov.b32 	%f11958, %r10331;
	add.f32 	%f11959, %f11957, %f11958;
	mov.b32 	%r10332, %f11959;
	shfl.sync.bfly.b32	%r10333|%p6204, %r10332, 8, 31, -1;
	mov.b32 	%f11960, %r10333;
	add.f32 	%f11961, %f11959, %f11960;
	mov.b32 	%r10334, %f11961;
	shfl.sync.bfly.b32	%r10335|%p6205, %r10334, 4, 31, -1;
	mov.b32 	%f11962, %r10335;
	add.f32 	%f11963, %f11961, %f11962;
	mov.b32 	%r10336, %f11963;
	shfl.sync.bfly.b32	%r10337|%p6206, %r10336, 2, 31, -1;
	mov.b32 	%f11964, %r10337;
	add.f32 	%f11965, %f11963, %f11964;
	mov.b32 	%r10338, %f11965;
	shfl.sync.bfly.b32	%r10339|%p6207, %r10338, 1, 31, -1;
	mov.b32 	%f11966, %r10339;
	add.f32 	%f159, %f11965, %f11966;
	@%p6202 bra 	$L__BB3_300;
	atom.global.add.f32 	%f11967, [%rd4+44], %f159;
$L__BB3_300:
	@%p6789 bra 	$L__BB3_345;
	mul.f32 	%f11968, %f8, %f105;
	setp.ne.s32 	%p6208, %r4, 0;
	mov.b32 	%r10340, %f11968;
	shfl.sync.bfly.b32	%r10341|%p6209, %r10340, 16, 31, -1;
	mov.b32 	%f11969, %r10341;
	add.f32 	%f11970, %f11968, %f11969;
	mov.b32 	%r10342, %f11970;
	shfl.sync.bfly.b32	%r10343|%p6210, %r10342, 8, 31, -1;
	mov.b32 	%f11971, %r10343;
	add.f32 	%f11972, %f11970, %f11971;
	mov.b32 	%r10344, %f11972;
	shfl.sync.bfly.b32	%r10345|%p6211, %r10344, 4, 31, -1;
	mov.b32 	%f11973, %r10345;
	add.f32 	%f11974, %f11972, %f11973;
	mov.b32 	%r10346, %f11974;
	shfl.sync.bfly.b32	%r10347|%p6212, %r10346, 2, 31, -1;
	mov.b32 	%f11975, %r10347;
	add.f32 	%f11976, %f11974, %f11975;
	mov.b32 	%r10348, %f11976;
	shfl.sync.bfly.b32	%r10349|%p6213, %r10348, 1, 31, -1;
	mov.b32 	%f11977, %r10349;
	add.f32 	%f160, %f11976, %f11977;
	@%p6208 bra 	$L__BB3_303;
	atom.global.add.f32 	%f11978, [%rd4+56], %f160;
$L__BB3_303:
	mul.f32 	%f11979, %f6, %f105;
	setp.ne.s32 	%p6214, %r4, 0;
	mov.b32 	%r10350, %f11979;
	shfl.sync.bfly.b32	%r10351|%p6215, %r10350, 16, 31, -1;
	mov.b32 	%f11980, %r10351;
	add.f32 	%f11981, %f11979, %f11980;
	mov.b32 	%r10352, %f11981;
	shfl.sync.bfly.b32	%r10353|%p6216, %r10352, 8, 31, -1;
	mov.b32 	%f11982, %r10353;
	add.f32 	%f11983, %f11981, %f11982;
	mov.b32 	%r10354, %f11983;
	shfl.sync.bfly.b32	%r10355|%p6217, %r10354, 4, 31, -1;
	mov.b32 	%f11984, %r10355;
	add.f32 	%f11985, %f11983, %f11984;
	mov.b32 	%r10356, %f11985;
	shfl.sync.bfly.b32	%r10357|%p6218, %r10356, 2, 31, -1;
	mov.b32 	%f11986, %r10357;
	add.f32 	%f11987, %f11985, %f11986;
	mov.b32 	%r10358, %f11987;
	shfl.sync.bfly.b32	%r10359|%p6219, %r10358, 1, 31, -1;
	mov.b32 	%f11988, %r10359;
	add.f32 	%f161, %f11987, %f11988;
	@%p6214 bra 	$L__BB3_305;
	atom.global.add.f32 	%f11989, [%rd4+68], %f161;
$L__BB3_305:
	mul.f32 	%f11990, %f4, %f105;
	setp.ne.s32 	%p6220, %r4, 0;
	mov.b32 	%r10360, %f11990;
	shfl.sync.bfly.b32	%r10361|%p6221, %r10360, 16, 31, -1;
	mov.b32 	%f11991, %r10361;
	add.f32 	%f11992, %f11990, %f11991;
	mov.b32 	%r10362, %f11992;
	shfl.sync.bfly.b32	%r10363|%p6222, %r10362, 8, 31, -1;
	mov.b32 	%f11993, %r10363;
	add.f32 	%f11994, %f11992, %f11993;
	mov.b32 	%r10364, %f11994;
	shfl.sync.bfly.b32	%r10365|%p6223, %r10364, 4, 31, -1;
	mov.b32 	%f11995, %r10365;
	add.f32 	%f11996, %f11994, %f11995;
	mov.b32 	%r10366, %f11996;
	shfl.sync.bfly.b32	%r10367|%p6224, %r10366, 2, 31, -1;
	mov.b32 	%f11997, %r10367;
	add.f32 	%f11998, %f11996, %f11997;
	mov.b32 	%r10368, %f11998;
	shfl.sync.bfly.b32	%r10369|%p6225, %r10368, 1, 31, -1;
	mov.b32 	%f11999, %r10369;
	add.f32 	%f162, %f11998, %f11999;
	@%p6220 bra 	$L__BB3_307;
	atom.global.add.f32 	%f12000, [%rd4+80], %f162;
$L__BB3_307:
	mul.f32 	%f12001, %f5, %f105;
	setp.ne.s32 	%p6226, %r4, 0;
	mov.b32 	%r10370, %f12001;
	shfl.sync.bfly.b32	%r10371|%p6227, %r10370, 16, 31, -1;
	mov.b32 	%f12002, %r10371;
	add.f32 	%f12003, %f12001, %f12002;
	mov.b32 	%r10372, %f12003;
	shfl.sync.bfly.b32	%r10373|%p6228, %r10372, 8, 31, -1;
	mov.b32 	%f12004, %r10373;
	add.f32 	%f12005, %f12003, %f12004;
	mov.b32 	%r10374, %f12005;
	shfl.sync.bfly.b32	%r10375|%p6229, %r10374, 4, 31, -1;
	mov.b32 	%f12006, %r10375;
	add.f32 	%f12007, %f12005, %f12006;
	mov.b32 	%r10376, %f12007;
	shfl.sync.bfly.b32	%r10377|%p6230, %r10376, 2, 31, -1;
	mov.b32 	%f12008, %r10377;
	add.f32 	%f12009, %f12007, %f12008;
	mov.b32 	%r10378, %f12009;
	shfl.sync.bfly.b32	%r10379|%p6231, %r10378, 1, 31, -1;
	mov.b32 	%f12010, %r10379;
	add.f32 	%f163, %f12009, %f12010;
	@%p6226 bra 	$L__BB3_309;
	atom.global.add.f32 	%f12011, [%rd4+92], %f163;
$L__BB3_309:
	mul.f32 	%f12012, %f7, %f105;
	setp.ne.s32 	%p6232, %r4, 0;
	mov.b32 	%r10380, %f12012;
	shfl.sync.bfly.b32	%r10381|%p6233, %r10380, 16, 31, -1;
	mov.b32 	%f12013, %r10381;
	add.f32 	%f12014, %f12012, %f12013;
	mov.b32 	%r10382, %f12014;
	shfl.sync.bfly.b32	%r10383|%p6234, %r10382, 8, 31, -1;
	mov.b32 	%f12015, %r10383;
	add.f32 	%f12016, %f12014, %f12015;
	mov.b32 	%r10384, %f12016;
	shfl.sync.bfly.b32	%r10385|%p6235, %r10384, 4, 31, -1;
	mov.b32 	%f12017, %r10385;
	add.f32 	%f12018, %f12016, %f12017;
	mov.b32 	%r10386, %f12018;
	shfl.sync.bfly.b32	%r10387|%p6236, %r10386, 2, 31, -1;
	mov.b32 	%f12019, %r10387;
	add.f32 	%f12020, %f12018, %f12019;
	mov.b32 	%r10388, %f12020;
	shfl.sync.bfly.b32	%r10389|%p6237, %r10388, 1, 31, -1;
	mov.b32 	%f12021, %r10389;
	add.f32 	%f164, %f12020, %f12021;
	@%p6232 bra 	$L__BB3_311;
	atom.global.add.f32 	%f12022, [%rd4+104], %f164;
$L__BB3_311:
	@%p6790 bra 	$L__BB3_345;
	mul.f32 	%f12023, %f15, %f105;
	setp.ne.s32 	%p6238, %r4, 0;
	mov.b32 	%r10390, %f12023;
	shfl.sync.bfly.b32	%r10391|%p6239, %r10390, 16, 31, -1;
	mov.b32 	%f12024, %r10391;
	add.f32 	%f12025, %f12023, %f12024;
	mov.b32 	%r10392, %f12025;
	shfl.sync.bfly.b32	%r10393|%p6240, %r10392, 8, 31, -1;
	mov.b32 	%f12026, %r10393;
	add.f32 	%f12027, %f12025, %f12026;
	mov.b32 	%r10394, %f12027;
	shfl.sync.bfly.b32	%r10395|%p6241, %r10394, 4, 31, -1;
	mov.b32 	%f12028, %r10395;
	add.f32 	%f12029, %f12027, %f12028;
	mov.b32 	%r10396, %f12029;
	shfl.sync.bfly.b32	%r10397|%p6242, %r10396, 2, 31, -1;
	mov.b32 	%f12030, %r10397;
	add.f32 	%f12031, %f12029, %f12030;
	mov.b32 	%r10398, %f12031;
	shfl.sync.bfly.b32	%r10399|%p6243, %r10398, 1, 31, -1;
	mov.b32 	%f12032, %r10399;
	add.f32 	%f165, %f12031, %f12032;
	@%p6238 bra 	$L__BB3_314;
	atom.global.add.f32 	%f12033, [%rd4+116], %f165;
$L__BB3_314:
	mul.f32 	%f12034, %f13, %f105;
	setp.ne.s32 	%p6244, %r4, 0;
	mov.b32 	%r10400, %f12034;
	shfl.sync.bfly.b32	%r10401|%p6245, %r10400, 16, 31, -1;
	mov.b32 	%f12035, %r10401;
	add.f32 	%f12036, %f12034, %f12035;
	mov.b32 	%r10402, %f12036;
	shfl.sync.bfly.b32	%r10403|%p6246, %r10402, 8, 31, -1;
	mov.b32 	%f12037, %r10403;
	add.f32 	%f12038, %f12036, %f12037;
	mov.b32 	%r10404, %f12038;
	shfl.sync.bfly.b32	%r10405|%p6247, %r10404, 4, 31, -1;
	mov.b32 	%f12039, %r10405;
	add.f32 	%f12040, %f12038, %f12039;
	mov.b32 	%r10406, %f12040;
	shfl.sync.bfly.b32	%r10407|%p6248, %r10406, 2, 31, -1;
	mov.b32 	%f12041, %r10407;
	add.f32 	%f12042, %f12040, %f12041;
	mov.b32 	%r10408, %f12042;
	shfl.sync.bfly.b32	%r10409|%p6249, %r10408, 1, 31, -1;
	mov.b32 	%f12043, %r10409;
	add.f32 	%f166, %f12042, %f12043;
	@%p6244 bra 	$L__BB3_316;
	atom.global.add.f32 	%f12044, [%rd4+128], %f166;
$L__BB3_316:
	mul.f32 	%f12045, %f11, %f105;
	setp.ne.s32 	%p6250, %r4, 0;
	mov.b32 	%r10410, %f12045;
	shfl.sync.bfly.b32	%r10411|%p6251, %r10410, 16, 31, -1;
	mov.b32 	%f12046, %r10411;
	add.f32 	%f12047, %f12045, %f12046;
	mov.b32 	%r10412, %f12047;
	shfl.sync.bfly.b32	%r10413|%p6252, %r10412, 8, 31, -1;
	mov.b32 	%f12048, %r10413;
	add.f32 	%f12049, %f12047, %f12048;
	mov.b32 	%r10414, %f12049;
	shfl.sync.bfly.b32	%r10415|%p6253, %r10414, 4, 31, -1;
	mov.b32 	%f12050, %r10415;
	add.f32 	%f12051, %f12049, %f12050;
	mov.b32 	%r10416, %f12051;
	shfl.sync.bfly.b32	%r10417|%p6254, %r10416, 2, 31, -1;
	mov.b32 	%f12052, %r10417;
	add.f32 	%f12053, %f12051, %f12052;
	mov.b32 	%r10418, %f12053;
	shfl.sync.bfly.b32	%r10419|%p6255, %r10418, 1, 31, -1;
	mov.b32 	%f12054, %r10419;
	add.f32 	%f167, %f12053, %f12054;
	@%p6250 bra 	$L__BB3_318;
	atom.global.add.f32 	%f12055, [%rd4+140], %f167;
$L__BB3_318:
	mul.f32 	%f12056, %f9, %f105;
	setp.ne.s32 	%p6256, %r4, 0;
	mov.b32 	%r10420, %f12056;
	shfl.sync.bfly.b32	%r10421|%p6257, %r10420, 16, 31, -1;
	mov.b32 	%f12057, %r10421;
	add.f32 	%f12058, %f12056, %f12057;
	mov.b32 	%r10422, %f12058;
	shfl.sync.bfly.b32	%r10423|%p6258, %r10422, 8, 31, -1;
	mov.b32 	%f12059, %r10423;
	add.f32 	%f12060, %f12058, %f12059;
	mov.b32 	%r10424, %f12060;
	shfl.sync.bfly.b32	%r10425|%p6259, %r10424, 4, 31, -1;
	mov.b32 	%f12061, %r10425;
	add.f32 	%f12062, %f12060, %f12061;
	mov.b32 	%r10426, %f12062;
	shfl.sync.bfly.b32	%r10427|%p6260, %r10426, 2, 31, -1;
	mov.b32 	%f12063, %r10427;
	add.f32 	%f12064, %f12062, %f12063;
	mov.b32 	%r10428, %f12064;
	shfl.sync.bfly.b32	%r10429|%p6261, %r10428, 1, 31, -1;
	mov.b32 	%f12065, %r10429;
	add.f32 	%f168, %f12064, %f12065;
	@%p6256 bra 	$L__BB3_320;
	atom.global.add.f32 	%f12066, [%rd4+152], %f168;
$L__BB3_320:
	mul.f32 	%f12067, %f10, %f105;
	setp.ne.s32 	%p6262, %r4, 0;
	mov.b32 	%r10430, %f12067;
	shfl.sync.bfly.b32	%r10431|%p6263, %r10430, 16, 31, -1;
	mov.b32 	%f12068, %r10431;
	add.f32 	%f12069, %f12067, %f12068;
	mov.b32 	%r10432, %f12069;
	shfl.sync.bfly.b32	%r10433|%p6264, %r10432, 8, 31, -1;
	mov.b32 	%f12070, %r10433;
	add.f32 	%f12071, %f12069, %f12070;
	mov.b32 	%r10434, %f12071;
	shfl.sync.bfly.b32	%r10435|%p6265, %r10434, 4, 31, -1;
	mov.b32 	%f12072, %r10435;
	add.f32 	%f12073, %f12071, %f12072;
	mov.b32 	%r10436, %f12073;
	shfl.sync.bfly.b32	%r10437|%p6266, %r10436, 2, 31, -1;
	mov.b32 	%f12074, %r10437;
	add.f32 	%f12075, %f12073, %f12074;
	mov.b32 	%r10438, %f12075;
	shfl.sync.bfly.b32	%r10439|%p6267, %r10438, 1, 31, -1;
	mov.b32 	%f12076, %r10439;
	add.f32 	%f169, %f12075, %f12076;
	@%p6262 bra 	$L__BB3_322;
	atom.global.add.f32 	%f12077, [%rd4+164], %f169;
$L__BB3_322:
	mul.f32 	%f12078, %f12, %f105;
	setp.ne.s32 	%p6268, %r4, 0;
	mov.b32 	%r10440, %f12078;
	shfl.sync.bfly.b32	%r10441|%p6269, %r10440, 16, 31, -1;
	mov.b32 	%f12079, %r10441;
	add.f32 	%f12080, %f12078, %f12079;
	mov.b32 	%r10442, %f12080;
	shfl.sync.bfly.b32	%r10443|%p6270, %r10442, 8, 31, -1;
	mov.b32 	%f12081, %r10443;
	add.f32 	%f12082, %f12080, %f12081;
	mov.b32 	%r10444, %f12082;
	shfl.sync.bfly.b32	%r10445|%p6271, %r10444, 4, 31, -1;
	mov.b32 	%f12083, %r10445;
	add.f32 	%f12084, %f12082, %f12083;
	mov.b32 	%r10446, %f12084;
	shfl.sync.bfly.b32	%r10447|%p6272, %r10446, 2, 31, -1;
	mov.b32 	%f12085, %r10447;
	add.f32 	%f12086, %f12084, %f12085;
	mov.b32 	%r10448, %f12086;
	shfl.sync.bfly.b32	%r10449|%p6273, %r10448, 1, 31, -1;
	mov.b32 	%f12087, %r10449;
	add.f32 	%f170, %f12086, %f12087;
	@%p6268 bra 	$L__BB3_324;
	atom.global.add.f32 	%f12088, [%rd4+176], %f170;
$L__BB3_324:
	mul.f32 	%f12089, %f14, %f105;
	setp.ne.s32 	%p6274, %r4, 0;
	mov.b32 	%r10450, %f12089;
	shfl.sync.bfly.b32	%r10451|%p6275, %r10450, 16, 31, -1;
	mov.b32 	%f12090, %r10451;
	add.f32 	%f12091, %f12089, %f12090;
	mov.b32 	%r10452, %f12091;
	shfl.sync.bfly.b32	%r10453|%p6276, %r10452, 8, 31, -1;
	mov.b32 	%f12092, %r10453;
	add.f32 	%f12093, %f12091, %f12092;
	mov.b32 	%r10454, %f12093;
	shfl.sync.bfly.b32	%r10455|%p6277, %r10454, 4, 31, -1;
	mov.b32 	%f12094, %r10455;
	add.f32 	%f12095, %f12093, %f12094;
	mov.b32 	%r10456, %f12095;
	shfl.sync.bfly.b32	%r10457|%p6278, %r10456, 2, 31, -1;
	mov.b32 	%f12096, %r10457;
	add.f32 	%f12097, %f12095, %f12096;
	mov.b32 	%r10458, %f12097;
	shfl.sync.bfly.b32	%r10459|%p6279, %r10458, 1, 31, -1;
	mov.b32 	%f12098, %r10459;
	add.f32 	%f171, %f12097, %f12098;
	@%p6274 bra 	$L__BB3_326;
	atom.global.add.f32 	%f12099, [%rd4+188], %f171;
$L__BB3_326:
	@%p6791 bra 	$L__BB3_345;
	mul.f32 	%f12100, %f24, %f105;
	setp.ne.s32 	%p6280, %r4, 0;
	mov.b32 	%r10460, %f12100;
	shfl.sync.bfly.b32	%r10461|%p6281, %r10460, 16, 31, -1;
	mov.b32 	%f12101, %r10461;
	add.f32 	%f12102, %f12100, %f12101;
	mov.b32 	%r10462, %f12102;
	shfl.sync.bfly.b32	%r10463|%p6282, %r10462, 8, 31, -1;
	mov.b32 	%f12103, %r10463;
	add.f32 	%f12104, %f12102, %f12103;
	mov.b32 	%r10464, %f12104;
	shfl.sync.bfly.b32	%r10465|%p6283, %r10464, 4, 31, -1;
	mov.b32 	%f12105, %r10465;
	add.f32 	%f12106, %f12104, %f12105;
	mov.b32 	%r10466, %f12106;
	shfl.sync.bfly.b32	%r10467|%p6284, %r10466, 2, 31, -1;
	mov.b32 	%f12107, %r10467;
	add.f32 	%f12108, %f12106, %f12107;
	mov.b32 	%r10468, %f12108;
	shfl.sync.bfly.b32	%r10469|%p6285, %r10468, 1, 31, -1;
	mov.b32 	%f12109, %r10469;
	add.f32 	%f172, %f12108, %f12109;
	@%p6280 bra 	$L__BB3_329;
	atom.global.add.f32 	%f12110, [%rd4+200], %f172;
$L__BB3_329:
	mul.f32 	%f12111, %f22, %f105;
	setp.ne.s32 	%p6286, %r4, 0;
	mov.b32 	%r10470, %f12111;
	shfl.sync.bfly.b32	%r10471|%p6287, %r10470, 16, 31, -1;
	mov.b32 	%f12112, %r10471;
	add.f32 	%f12113, %f12111, %f12112;
	mov.b32 	%r10472, %f12113;
	shfl.sync.bfly.b32	%r10473|%p6288, %r10472, 8, 31, -1;
	mov.b32 	%f12114, %r10473;
	add.f32 	%f12115, %f12113, %f12114;
	mov.b32 	%r10474, %f12115;
	shfl.sync.bfly.b32	%r10475|%p6289, %r10474, 4, 31, -1;
	mov.b32 	%f12116, %r10475;
	add.f32 	%f12117, %f12115, %f12116;
	mov.b32 	%r10476, %f12117;
	shfl.sync.bfly.b32	%r10477|%p6290, %r10476, 2, 31, -1;
	mov.b32 	%f12118, %r10477;
	add.f32 	%f12119, %f12117, %f12118;
	mov.b32 	%r10478, %f12119;
	shfl.sync.bfly.b32	%r10479|%p6291, %r10478, 1, 31, -1;
	mov.b32 	%f12120, %r10479;
	add.f32 	%f173, %f12119, %f12120;
	@%p6286 bra 	$L__BB3_331;
	atom.global.add.f32 	%f12121, [%rd4+212], %f173;
$L__BB3_331:
	mul.f32 	%f12122, %f20, %f105;
	setp.ne.s32 	%p6292, %r4, 0;
	mov.b32 	%r10480, %f12122;
	shfl.sync.bfly.b32	%r10481|%p6293, %r10480, 16, 31, -1;
	mov.b32 	%f12123, %r10481;
	add.f32 	%f12124, %f12122, %f12123;
	mov.b32 	%r10482, %f12124;
	shfl.sync.bfly.b32	%r10483|%p6294, %r10482, 8, 31, -1;
	mov.b32 	%f12125, %r10483;
	add.f32 	%f12126, %f12124, %f12125;
	mov.b32 	%r10484, %f12126;
	shfl.sync.bfly.b32	%r10485|%p6295, %r10484, 4, 31, -1;
	mov.b32 	%f12127, %r10485;
	add.f32 	%f12128, %f12126, %f12127;
	mov.b32 	%r10486, %f12128;
	shfl.sync.bfly.b32	%r10487|%p6296, %r10486, 2, 31, -1;
	mov.b32 	%f12129, %r10487;
	add.f32 	%f12130, %f12128, %f12129;
	mov.b32 	%r10488, %f12130;
	shfl.sync.bfly.b32	%r10489|%p6297, %r10488, 1, 31, -1;
	mov.b32 	%f12131, %r10489;
	add.f32 	%f174, %f12130, %f12131;
	@%p6292 bra 	$L__BB3_333;
	atom.global.add.f32 	%f12132, [%rd4+224], %f174;
$L__BB3_333:
	mul.f32 	%f12133, %f18, %f105;
	setp.ne.s32 	%p6298, %r4, 0;
	mov.b32 	%r10490, %f12133;
	shfl.sync.bfly.b32	%r10491|%p6299, %r10490, 16, 31, -1;
	mov.b32 	%f12134, %r10491;
	add.f32 	%f12135, %f12133, %f12134;
	mov.b32 	%r10492, %f12135;
	shfl.sync.bfly.b32	%r10493|%p6300, %r10492, 8, 31, -1;
	mov.b32 	%f12136, %r10493;
	add.f32 	%f12137, %f12135, %f12136;
	mov.b32 	%r10494, %f12137;
	shfl.sync.bfly.b32	%r10495|%p6301, %r10494, 4, 31, -1;
	mov.b32 	%f12138, %r10495;
	add.f32 	%f12139, %f12137, %f12138;
	mov.b32 	%r10496, %f12139;
	shfl.sync.bfly.b32	%r10497|%p6302, %r10496, 2, 31, -1;
	mov.b32 	%f12140, %r10497;
	add.f32 	%f12141, %f12139, %f12140;
	mov.b32 	%r10498, %f12141;
	shfl.sync.bfly.b32	%r10499|%p6303, %r10498, 1, 31, -1;
	mov.b32 	%f12142, %r10499;
	add.f32 	%f175, %f12141, %f12142;
	@%p6298 bra 	$L__BB3_335;
	atom.global.add.f32 	%f12143, [%rd4+236], %f175;
$L__BB3_335:
	mul.f32 	%f12144, %f16, %f105;
	setp.ne.s32 	%p6304, %r4, 0;
	mov.b32 	%r10500, %f12144;
	shfl.sync.bfly.b32	%r10501|%p6305, %r10500, 16, 31, -1;
	mov.b32 	%f12145, %r10501;
	add.f32 	%f12146, %f12144, %f12145;
	mov.b32 	%r10502, %f12146;
	shfl.sync.bfly.b32	%r10503|%p6306, %r10502, 8, 31, -1;
	mov.b32 	%f12147, %r10503;
	add.f32 	%f12148, %f12146, %f12147;
	mov.b32 	%r10504, %f12148;
	shfl.sync.bfly.b32	%r10505|%p6307, %r10504, 4, 31, -1;
	mov.b32 	%f12149, %r10505;
	add.f32 	%f12150, %f12148, %f12149;
	mov.b32 	%r10506, %f12150;
	shfl.sync.bfly.b32	%r10507|%p6308, %r10506, 2, 31, -1;
	mov.b32 	%f12151, %r10507;
	add.f32 	%f12152, %f12150, %f12151;
	mov.b32 	%r10508, %f12152;
	shfl.sync.bfly.b32	%r10509|%p6309, %r10508, 1, 31, -1;
	mov.b32 	%f12153, %r10509;
	add.f32 	%f176, %f12152, %f12153;
	@%p6304 bra 	$L__BB3_337;
	atom.global.add.f32 	%f12154, [%rd4+248], %f176;
$L__BB3_337:
	mul.f32 	%f12155, %f17, %f105;
	setp.ne.s32 	%p6310, %r4, 0;
	mov.b32 	%r10510, %f12155;
	shfl.sync.bfly.b32	%r10511|%p6311, %r10510, 16, 31, -1;
	mov.b32 	%f12156, %r10511;
	add.f32 	%f12157, %f12155, %f12156;
	mov.b32 	%r10512, %f12157;
	shfl.sync.bfly.b32	%r10513|%p6312, %r10512, 8, 31, -1;
	mov.b32 	%f12158, %r10513;
	add.f32 	%f12159, %f12157, %f12158;
	mov.b32 	%r10514, %f12159;
	shfl.sync.bfly.b32	%r10515|%p6313, %r10514, 4, 31, -1;
	mov.b32 	%f12160, %r10515;
	add.f32 	%f12161, %f12159, %f12160;
	mov.b32 	%r10516, %f12161;
	shfl.sync.bfly.b32	%r10517|%p6314, %r10516, 2, 31, -1;
	mov.b32 	%f12162, %r10517;
	add.f32 	%f12163, %f12161, %f12162;
	mov.b32 	%r10518, %f12163;
	shfl.sync.bfly.b32	%r10519|%p6315, %r10518, 1, 31, -1;
	mov.b32 	%f12164, %r10519;
	add.f32 	%f177, %f12163, %f12164;
	@%p6310 bra 	$L__BB3_339;
	atom.global.add.f32 	%f12165, [%rd4+260], %f177;
$L__BB3_339:
	mul.f32 	%f12166, %f19, %f105;
	setp.ne.s32 	%p6316, %r4, 0;
	mov.b32 	%r10520, %f12166;
	shfl.sync.bfly.b32	%r10521|%p6317, %r10520, 16, 31, -1;
	mov.b32 	%f12167, %r10521;
	add.f32 	%f12168, %f12166, %f12167;
	mov.b32 	%r10522, %f12168;
	shfl.sync.bfly.b32	%r10523|%p6318, %r10522, 8, 31, -1;
	mov.b32 	%f12169, %r10523;
	add.f32 	%f12170, %f12168, %f12169;
	mov.b32 	%r10524, %f12170;
	shfl.sync.bfly.b32	%r10525|%p6319, %r10524, 4, 31, -1;
	mov.b32 	%f12171, %r10525;
	add.f32 	%f12172, %f12170, %f12171;
	mov.b32 	%r10526, %f12172;
	shfl.sync.bfly.b32	%r10527|%p6320, %r10526, 2, 31, -1;
	mov.b32 	%f12173, %r10527;
	add.f32 	%f12174, %f12172, %f12173;
	mov.b32 	%r10528, %f12174;
	shfl.sync.bfly.b32	%r10529|%p6321, %r10528, 1, 31, -1;
	mov.b32 	%f12175, %r10529;
	add.f32 	%f178, %f12174, %f12175;
	@%p6316 bra 	$L__BB3_341;
	atom.global.add.f32 	%f12176, [%rd4+272], %f178;
$L__BB3_341:
	mul.f32 	%f12177, %f21, %f105;
	setp.ne.s32 	%p6322, %r4, 0;
	mov.b32 	%r10530, %f12177;
	shfl.sync.bfly.b32	%r10531|%p6323, %r10530, 16, 31, -1;
	mov.b32 	%f12178, %r10531;
	add.f32 	%f12179, %f12177, %f12178;
	mov.b32 	%r10532, %f12179;
	shfl.sync.bfly.b32	%r10533|%p6324, %r10532, 8, 31, -1;
	mov.b32 	%f12180, %r10533;
	add.f32 	%f12181, %f12179, %f12180;
	mov.b32 	%r10534, %f12181;
	shfl.sync.bfly.b32	%r10535|%p6325, %r10534, 4, 31, -1;
	mov.b32 	%f12182, %r10535;
	add.f32 	%f12183, %f12181, %f12182;
	mov.b32 	%r10536, %f12183;
	shfl.sync.bfly.b32	%r10537|%p6326, %r10536, 2, 31, -1;
	mov.b32 	%f12184, %r10537;
	add.f32 	%f12185, %f12183, %f12184;
	mov.b32 	%r10538, %f12185;
	shfl.sync.bfly.b32	%r10539|%p6327, %r10538, 1, 31, -1;
	mov.b32 	%f12186, %r10539;
	add.f32 	%f179, %f12185, %f12186;
	@%p6322 bra 	$L__BB3_343;
	atom.global.add.f32 	%f12187, [%rd4+284], %f179;
$L__BB3_343:
	mul.f32 	%f12188, %f23, %f105;
	setp.ne.s32 	%p6328, %r4, 0;
	mov.b32 	%r10540, %f12188;
	shfl.sync.bfly.b32	%r10541|%p6329, %r10540, 16, 31, -1;
	mov.b32 	%f12189, %r10541;
	add.f32 	%f12190, %f12188, %f12189;
	mov.b32 	%r10542, %f12190;
	shfl.sync.bfly.b32	%r10543|%p6330, %r10542, 8, 31, -1;
	mov.b32 	%f12191, %r10543;
	add.f32 	%f12192, %f12190, %f12191;
	mov.b32 	%r10544, %f12192;
	shfl.sync.bfly.b32	%r10545|%p6331, %r10544, 4, 31, -1;
	mov.b32 	%f12193, %r10545;
	add.f32 	%f12194, %f12192, %f12193;
	mov.b32 	%r10546, %f12194;
	shfl.sync.bfly.b32	%r10547|%p6332, %r10546, 2, 31, -1;
	mov.b32 	%f12195, %r10547;
	add.f32 	%f12196, %f12194, %f12195;
	mov.b32 	%r10548, %f12196;
	shfl.sync.bfly.b32	%r10549|%p6333, %r10548, 1, 31, -1;
	mov.b32 	%f12197, %r10549;
	add.f32 	%f180, %f12196, %f12197;
	@%p6328 bra 	$L__BB3_345;
	atom.global.add.f32 	%f12198, [%rd4+296], %f180;
$L__BB3_345:
	ld.param.u32 	%r11312, [_Z33sparse_compute_sh_backward_kerneljjjPK6float3PKfPf_param_0];
	setp.ne.s32 	%p6334, %r4, 0;
	add.s32 	%r10550, %r5, %r11312;
	mul.lo.s32 	%r10551, %r10550, 3;
	mul.wide.u32 	%rd532, %r10551, 4;
	add.s64 	%rd533, %rd1, %rd532;
	shl.b32 	%r10552, %r11313, 1;
	ld.global.nc.f32 	%f181, [%rd533];
	mul.f32 	%f12199, %f181, 0f3E906EBB;
	ld.global.nc.f32 	%f182, [%rd533+4];
	ld.global.nc.f32 	%f183, [%rd533+8];
	mov.b32 	%r10553, %f12199;
	shfl.sync.bfly.b32	%r10554|%p6335, %r10553, 16, 31, -1;
	mov.b32 	%f12200, %r10554;
	add.f32 	%f12201, %f12199, %f12200;
	mov.b32 	%r10555, %f12201;
	shfl.sync.bfly.b32	%r10556|%p6336, %r10555, 8, 31, -1;
	mov.b32 	%f12202, %r10556;
	add.f32 	%f12203, %f12201, %f12202;
	mov.b32 	%r10557, %f12203;
	shfl.sync.bfly.b32	%r10558|%p6337, %r10557, 4, 31, -1;
	mov.b32 	%f12204, %r10558;
	add.f32 	%f12205, %f12203, %f12204;
	mov.b32 	%r10559, %f12205;
	shfl.sync.bfly.b32	%r10560|%p6338, %r10559, 2, 31, -1;
	mov.b32 	%f12206, %r10560;
	add.f32 	%f12207, %f12205, %f12206;
	mov.b32 	%r10561, %f12207;
	shfl.sync.bfly.b32	%r10562|%p6339, %r10561, 1, 31, -1;
	mov.b32 	%f12208, %r10562;
	add.f32 	%f184, %f12207, %f12208;
	mul.wide.u32 	%rd534, %r10552, 4;
	add.s64 	%rd5, %rd2, %rd534;
	@%p6334 bra 	$L__BB3_347;
	atom.global.add.f32 	%f12209, [%rd5], %f184;
$L__BB3_347:
	@%p6788 bra 	$L__BB3_399;
	mul.f32 	%f12210, %f1, %f181;
	setp.ne.s32 	%p6340, %r4, 0;
	mov.b32 	%r10563, %f12210;
	shfl.sync.bfly.b32	%r10564|%p6341, %r10563, 16, 31, -1;
	mov.b32 	%f12211, %r10564;
	add.f32 	%f12212, %f12210, %f12211;
	mov.b32 	%r10565, %f12212;
	shfl.sync.bfly.b32	%r10566|%p6342, %r10565, 8, 31, -1;
	mov.b32 	%f12213, %r10566;
	add.f32 	%f12214, %f12212, %f12213;
	mov.b32 	%r10567, %f12214;
	shfl.sync.bfly.b32	%r10568|%p6343, %r10567, 4, 31, -1;
	mov.b32 	%f12215, %r10568;
	add.f32 	%f12216, %f12214, %f12215;
	mov.b32 	%r10569, %f12216;
	shfl.sync.bfly.b32	%r10570|%p6344, %r10569, 2, 31, -1;
	mov.b32 	%f12217, %r10570;
	add.f32 	%f12218, %f12216, %f12217;
	mov.b32 	%r10571, %f12218;
	shfl.sync.bfly.b32	%r10572|%p6345, %r10571, 1, 31, -1;
	mov.b32 	%f12219, %r10572;
	add.f32 	%f185, %f12218, %f12219;
	@%p6340 bra 	$L__BB3_350;
	atom.global.add.f32 	%f12220, [%rd5+12], %f185;
$L__BB3_350:
	mul.f32 	%f12221, %f2, %f181;
	setp.ne.s32 	%p6346, %r4, 0;
	mov.b32 	%r10573, %f12221;
	shfl.sync.bfly.b32	%r10574|%p6347, %r10573, 16, 31, -1;
	mov.b32 	%f12222, %r10574;
	add.f32 	%f12223, %f12221, %f12222;
	mov.b32 	%r10575, %f12223;
	shfl.sync.bfly.b32	%r10576|%p6348, %r10575, 8, 31, -1;
	mov.b32 	%f12224, %r10576;
	add.f32 	%f12225, %f12223, %f12224;
	mov.b32 	%r10577, %f12225;
	shfl.sync.bfly.b32	%r10578|%p6349, %r10577, 4, 31, -1;
	mov.b32 	%f12226, %r10578;
	add.f32 	%f12227, %f12225, %f12226;
	mov.b32 	%r10579, %f12227;
	shfl.sync.bfly.b32	%r10580|%p6350, %r10579, 2, 31, -1;
	mov.b32 	%f12228, %r10580;
	add.f32 	%f12229, %f12227, %f12228;
	mov.b32 	%r10581, %f12229;
	shfl.sync.bfly.b32	%r10582|%p6351, %r10581, 1, 31, -1;
	mov.b32 	%f12230, %r10582;
	add.f32 	%f186, %f12229, %f12230;
	@%p6346 bra 	$L__BB3_352;
	atom.global.add.f32 	%f12231, [%rd5+24], %f186;
$L__BB3_352:
	mul.f32 	%f12232, %f3, %f181;
	setp.ne.s32 	%p6352, %r4, 0;
	mov.b32 	%r10583, %f12232;
	shfl.sync.bfly.b32	%r10584|%p6353, %r10583, 16, 31, -1;
	mov.b32 	%f12233, %r10584;
	add.f32 	%f12234, %f12232, %f12233;
	mov.b32 	%r10585, %f12234;
	shfl.sync.bfly.b32	%r10586|%p6354, %r10585, 8, 31, -1;
	mov.b32 	%f12235, %r10586;
	add.f32 	%f12236, %f12234, %f12235;
	mov.b32 	%r10587, %f12236;
	shfl.sync.bfly.b32	%r10588|%p6355, %r10587, 4, 31, -1;
	mov.b32 	%f12237, %r10588;
	add.f32 	%f12238, %f12236, %f12237;
	mov.b32 	%r10589, %f12238;
	shfl.sync.bfly.b32	%r10590|%p6356, %r10589, 2, 31, -1;
	mov.b32 	%f12239, %r10590;
	add.f32 	%f12240, %f12238, %f12239;
	mov.b32 	%r10591, %f12240;
	shfl.sync.bfly.b32	%r10592|%p6357, %r10591, 1, 31, -1;
	mov.b32 	%f12241, %r10592;
	add.f32 	%f187, %f12240, %f12241;
	@%p6352 bra 	$L__BB3_354;
	atom.global.add.f32 	%f12242, [%rd5+36], %f187;
$L__BB3_354:
	@%p6789 bra 	$L__BB3_399;
	mul.f32 	%f12243, %f8, %f181;
	setp.ne.s32 	%p6358, %r4, 0;
	mov.b32 	%r10593, %f12243;
	shfl.sync.bfly.b32	%r10594|%p6359, %r10593, 16, 31, -1;
	mov.b32 	%f12244, %r10594;
	add.f32 	%f12245, %f12243, %f12244;
	mov.b32 	%r10595, %f12245;
	shfl.sync.bfly.b32	%r10596|%p6360, %r10595, 8, 31, -1;
	mov.b32 	%f12246, %r10596;
	add.f32 	%f12247, %f12245, %f12246;
	mov.b32 	%r10597, %f12247;
	shfl.sync.bfly.b32	%r10598|%p6361, %r10597, 4, 31, -1;
	mov.b32 	%f12248, %r10598;
	add.f32 	%f12249, %f12247, %f12248;
	mov.b32 	%r10599, %f12249;
	shfl.sync.bfly.b32	%r10600|%p6362, %r10599, 2, 31, -1;
	mov.b32 	%f12250, %r10600;
	add.f32 	%f12251, %f12249, %f12250;
	mov.b32 	%r10601, %f12251;
	shfl.sync.bfly.b32	%r10602|%p6363, %r10601, 1, 31, -1;
	mov.b32 	%f12252, %r10602;
	add.f32 	%f188, %f12251, %f12252;
	@%p6358 bra 	$L__BB3_357;
	atom.global.add.f32 	%f12253, [%rd5+48], %f188;
$L__BB3_357:
	mul.f32 	%f12254, %f6, %f181;
	setp.ne.s32 	%p6364, %r4, 0;
	mov.b32 	%r10603, %f12254;
	shfl.sync.bfly.b32	%r10604|%p6365, %r10603, 16, 31, -1;
	mov.b32 	%f12255, %r10604;
	add.f32 	%f12256, %f12254, %f12255;
	mov.b32 	%r10605, %f12256;
	shfl.sync.bfly.b32	%r10606|%p6366, %r10605, 8, 31, -1;
	mov.b32 	%f12257, %r10606;
	add.f32 	%f12258, %f12256, %f12257;
	mov.b32 	%r10607, %f12258;
	shfl.sync.bfly.b32	%r10608|%p6367, %r10607, 4, 31, -1;
	mov.b32 	%f12259, %r10608;
	add.f32 	%f12260, %f12258, %f12259;
	mov.b32 	%r10609, %f12260;
	shfl.sync.bfly.b32	%r10610|%p6368, %r10609, 2, 31, -1;
	mov.b32 	%f12261, %r10610;
	add.f32 	%f12262, %f12260, %f12261;
	mov.b32 	%r10611, %f12262;
	shfl.sync.bfly.b32	%r10612|%p6369, %r10611, 1, 31, -1;
	mov.b32 	%f12263, %r10612;
	add.f32 	%f189, %f12262, %f12263;
	@%p6364 bra 	$L__BB3_359;
	atom.global.add.f32 	%f12264, [%rd5+60], %f189;
$L__BB3_359:
	mul.f32 	%f12265, %f4, %f181;
	setp.ne.s32 	%p6370, %r4, 0;
	mov.b32 	%r10613, %f12265;
	shfl.sync.bfly.b32	%r10614|%p6371, %r10613, 16, 31, -1;
	mov.b32 	%f12266, %r10614;
	add.f32 	%f12267, %f12265, %f12266;
	mov.b32 	%r10615, %f12267;
	shfl.sync.bfly.b32	%r10616|%p6372, %r10615, 8, 31, -1;
	mov.b32 	%f12268, %r10616;
	add.f32 	%f12269, %f12267, %f12268;
	mov.b32 	%r10617, %f12269;
	shfl.sync.bfly.b32	%r10618|%p6373, %r10617, 4, 31, -1;
	mov.b32 	%f12270, %r10618;
	add.f32 	%f12271, %f12269, %f12270;
	mov.b32 	%r10619, %f12271;
	shfl.sync.bfly.b32	%r10620|%p6374, %r10619, 2, 31, -1;
	mov.b32 	%f12272, %r10620;
	add.f32 	%f12273, %f12271, %f12272;
	mov.b32 	%r10621, %f12273;
	shfl.sync.bfly.b32	%r10622|%p6375, %r10621, 1, 31, -1;
	mov.b32 	%f12274, %r10622;
	add.f32 	%f190, %f12273, %f12274;
	@%p6370 bra 	$L__BB3_361;
	atom.global.add.f32 	%f12275, [%rd5+72], %f190;
$L__BB3_361:
	mul.f32 	%f12276, %f5, %f181;
	setp.ne.s32 	%p6376, %r4, 0;
	mov.b32 	%r10623, %f12276;
	shfl.sync.bfly.b32	%r10624|%p6377, %r10623, 16, 31, -1;
	mov.b32 	%f12277, %r10624;
	add.f32 	%f12278, %f12276, %f12277;
	mov.b32 	%r10625, %f12278;
	shfl.sync.bfly.b32	%r10626|%p6378, %r10625, 8, 31, -1;
	mov.b32 	%f12279, %r10626;
	add.f32 	%f12280, %f12278, %f12279;
	mov.b32 	%r10627, %f12280;
	shfl.sync.bfly.b32	%r10628|%p6379, %r10627, 4, 31, -1;
	mov.b32 	%f12281, %r10628;
	add.f32 	%f12282, %f12280, %f12281;
	mov.b32 	%r10629, %f12282;
	shfl.sync.bfly.b32	%r10630|%p6380, %r10629, 2, 31, -1;
	mov.b32 	%f12283, %r10630;
	add.f32 	%f12284, %f12282, %f12283;
	mov.b32 	%r10631, %f12284;
	shfl.sync.bfly.b32	%r10632|%p6381, %r10631, 1, 31, -1;
	mov.b32 	%f12285, %r10632;
	add.f32 	%f191, %f12284, %f12285;
	@%p6376 bra 	$L__BB3_363;
	atom.global.add.f32 	%f12286, [%rd5+84], %f191;
$L__BB3_363:
	mul.f32 	%f12287, %f7, %f181;
	setp.ne.s32 	%p6382, %r4, 0;
	mov.b32 	%r10633, %f12287;
	shfl.sync.bfly.b32	%r10634|%p6383, %r10633, 16, 31, -1;
	mov.b32 	%f12288, %r10634;
	add.f32 	%f12289, %f12287, %f12288;
	mov.b32 	%r10635, %f12289;
	shfl.sync.bfly.b32	%r10636|%p6384, %r10635, 8, 31, -1;
	mov.b32 	%f12290, %r10636;
	add.f32 	%f12291, %f12289, %f12290;
	mov.b32 	%r10637, %f12291;
	shfl.sync.bfly.b32	%r10638|%p6385, %r10637, 4, 31, -1;
	mov.b32 	%f12292, %r10638;
	add.f32 	%f12293, %f12291, %f12292;
	mov.b32 	%r10639, %f12293;
	shfl.sync.bfly.b32	%r10640|%p6386, %r10639, 2, 31, -1;
	mov.b32 	%f12294, %r10640;
	add.f32 	%f12295, %f12293, %f12294;
	mov.b32 	%r10641, %f12295;
	shfl.sync.bfly.b32	%r10642|%p6387, %r10641, 1, 31, -1;
	mov.b32 	%f12296, %r10642;
	add.f32 	%f192, %f12295, %f12296;
	@%p6382 bra 	$L__BB3_365;
	atom.global.add.f32 	%f12297, [%rd5+96], %f192;
$L__BB3_365:
	@%p6790 bra 	$L__BB3_399;
	mul.f32 	%f12298, %f15, %f181;
	setp.ne.s32 	%p6388, %r4, 0;
	mov.b32 	%r10643, %f12298;
	shfl.sync.bfly.b32	%r10644|%p6389, %r10643, 16, 31, -1;
	mov.b32 	%f12299, %r10644;
	add.f32 	%f12300, %f12298, %f12299;
	mov.b32 	%r10645, %f12300;
	shfl.sync.bfly.b32	%r10646|%p6390, %r10645, 8, 31, -1;
	mov.b32 	%f12301, %r10646;
	add.f32 	%f12302, %f12300, %f12301;
	mov.b32 	%r10647, %f12302;
	shfl.sync.bfly.b32	%r10648|%p6391, %r10647, 4, 31, -1;
	mov.b32 	%f12303, %r10648;
	add.f32 	%f12304, %f12302, %f12303;
	mov.b32 	%r10649, %f12304;
	shfl.sync.bfly.b32	%r10650|%p6392, %r10649, 2, 31, -1;
	mov.b32 	%f12305, %r10650;
	add.f32 	%f12306, %f12304, %f12305;
	mov.b32 	%r10651, %f12306;
	shfl.sync.bfly.b32	%r10652|%p6393, %r10651, 1, 31, -1;
	mov.b32 	%f12307, %r10652;
	add.f32 	%f193, %f12306, %f12307;
	@%p6388 bra 	$L__BB3_368;
	atom.global.add.f32 	%f12308, [%rd5+108], %f193;
$L__BB3_368:
	mul.f32 	%f12309, %f13, %f181;
	setp.ne.s32 	%p6394, %r4, 0;
	mov.b32 	%r10653, %f12309;
	shfl.sync.bfly.b32	%r10654|%p6395, %r10653, 16, 31, -1;
	mov.b32 	%f12310, %r10654;
	add.f32 	%f12311, %f12309, %f12310;
	mov.b32 	%r10655, %f12311;
	shfl.sync.bfly.b32	%r10656|%p6396, %r10655, 8, 31, -1;
	mov.b32 	%f12312, %r10656;
	add.f32 	%f12313, %f12311, %f12312;
	mov.b32 	%r10657, %f12313;
	shfl.sync.bfly.b32	%r10658|%p6397, %r10657, 4, 31, -1;
	mov.b32 	%f12314, %r10658;
	add.f32 	%f12315, %f12313, %f12314;
	mov.b32 	%r10659, %f12315;
	shfl.sync.bfly.b32	%r10660|%p6398, %r10659, 2, 31, -1;
	mov.b32 	%f12316, %r10660;
	add.f32 	%f12317, %f12315, %f12316;
	mov.b32 	%r10661, %f12317;
	shfl.sync.bfly.b32	%r10662|%p6399, %r10661, 1, 31, -1;
	mov.b32 	%f12318, %r10662;
	add.f32 	%f194, %f12317, %f12318;
	@%p6394 bra 	$L__BB3_370;
	atom.global.add.f32 	%f12319, [%rd5+120], %f194;
$L__BB3_370:
	mul.f32 	%f12320, %f11, %f181;
	setp.ne.s32 	%p6400, %r4, 0;
	mov.b32 	%r10663, %f12320;
	shfl.sync.bfly.b32	%r10664|%p6401, %r10663, 16, 31, -1;
	mov.b32 	%f12321, %r10664;
	add.f32 	%f12322, %f12320, %f12321;
	mov.b32 	%r10665, %f12322;
	shfl.sync.bfly.b32	%r10666|%p6402, %r10665, 8, 31, -1;
	mov.b32 	%f12323, %r10666;
	add.f32 	%f12324, %f12322, %f12323;
	mov.b32 	%r10667, %f12324;
	shfl.sync.bfly.b32	%r10668|%p6403, %r10667, 4, 31, -1;
	mov.b32 	%f12325, %r10668;
	add.f32 	%f12326, %f12324, %f12325;
	mov.b32 	%r10669, %f12326;
	shfl.sync.bfly.b32	%r10670|%p6404, %r10669, 2, 31, -1;
	mov.b32 	%f12327, %r10670;
	add.f32 	%f12328, %f12326, %f12327;
	mov.b32 	%r10671, %f12328;
	shfl.sync.bfly.b32	%r10672|%p6405, %r10671, 1, 31, -1;
	mov.b32 	%f12329, %r10672;
	add.f32 	%f195, %f12328, %f12329;
	@%p6400 bra 	$L__BB3_372;
	atom.global.add.f32 	%f12330, [%rd5+132], %f195;
$L__BB3_372:
	mul.f32 	%f12331, %f9, %f181;
	setp.ne.s32 	%p6406, %r4, 0;
	mov.b32 	%r10673, %f12331;
	shfl.sync.bfly.b32	%r10674|%p6407, %r10673, 16, 31, -1;
	mov.b32 	%f12332, %r10674;
	add.f32 	%f12333, %f12331, %f12332;
	mov.b32 	%r10675, %f12333;
	shfl.sync.bfly.b32	%r10676|%p6408, %r10675, 8, 31, -1;
	mov.b32 	%f12334, %r10676;
	add.f32 	%f12335, %f12333, %f12334;
	mov.b32 	%r10677, %f12335;
	shfl.sync.bfly.b32	%r10678|%p6409, %r10677, 4, 31, -1;
	mov.b32 	%f12336, %r10678;
	add.f32 	%f12337, %f12335, %f12336;
	mov.b32 	%r10679, %f12337;
	shfl.sync.bfly.b32	%r10680|%p6410, %r10679, 2, 31, -1;
	mov.b32 	%f12338, %r10680;
	add.f32 	%f12339, %f12337, %f12338;
	mov.b32 	%r10681, %f12339;
	shfl.sync.bfly.b32	%r10682|%p6411, %r10681, 1, 31, -1;
	mov.b32 	%f12340, %r10682;
	add.f32 	%f196, %f12339, %f12340;
	@%p6406 bra 	$L__BB3_374;
	atom.global.add.f32 	%f12341, [%rd5+144], %f196;
$L__BB3_374:
	mul.f32 	%f12342, %f10, %f181;
	setp.ne.s32 	%p6412, %r4, 0;
	mov.b32 	%r10683, %f12342;
	shfl.sync.bfly.b32	%r10684|%p6413, %r10683, 16, 31, -1;
	mov.b32 	%f12343, %r10684;
	add.f32 	%f12344, %f12342, %f12343;
	mov.b32 	%r10685, %f12344;
	shfl.sync.bfly.b32	%r10686|%p6414, %r10685, 8, 31, -1;
	mov.b32 	%f12345, %r10686;
	add.f32 	%f12346, %f12344, %f12345;
	mov.b32 	%r10687, %f12346;
	shfl.sync.bfly.b32	%r10688|%p6415, %r10687, 4, 31, -1;
	mov.b32 	%f12347, %r10688;
	add.f32 	%f12348, %f12346, %f12347;
	mov.b32 	%r10689, %f12348;
	shfl.sync.bfly.b32	%r10690|%p6416, %r10689, 2, 31, -1;
	mov.b32 	%f12349, %r10690;
	add.f32 	%f12350, %f12348, %f12349;
	mov.b32 	%r10691, %f12350;
	shfl.sync.bfly.b32	%r10692|%p6417, %r10691, 1, 31, -1;
	mov.b32 	%f12351, %r10692;
	add.f32 	%f197, %f12350, %f12351;
	@%p6412 bra 	$L__BB3_376;
	atom.global.add.f32 	%f12352, [%rd5+156], %f197;
$L__BB3_376:
	mul.f32 	%f12353, %f12, %f181;
	setp.ne.s32 	%p6418, %r4, 0;
	mov.b32 	%r10693, %f12353;
	shfl.sync.bfly.b32	%r10694|%p6419, %r10693, 16, 31, -1;
	mov.b32 	%f12354, %r10694;
	add.f32 	%f12355, %f12353, %f12354;
	mov.b32 	%r10695, %f12355;
	shfl.sync.bfly.b32	%r10696|%p6420, %r10695, 8, 31, -1;
	mov.b32 	%f12356, %r10696;
	add.f32 	%f12357, %f12355, %f12356;
	mov.b32 	%r10697, %f12357;
	shfl.sync.bfly.b32	%r10698|%p6421, %r10697, 4, 31, -1;
	mov.b32 	%f12358, %r10698;
	add.f32 	%f12359, %f12357, %f12358;
	mov.b32 	%r10699, %f12359;
	shfl.sync.bfly.b32	%r10700|%p6422, %r10699, 2, 31, -1;
	mov.b32 	%f12360, %r10700;
	add.f32 	%f12361, %f12359, %f12360;
	mov.b32 	%r10701, %f12361;
	shfl.sync.bfly.b32	%r10702|%p6423, %r10701, 1, 31, -1;
	mov.b32 	%f12362, %r10702;
	add.f32 	%f198, %f12361, %f12362;
	@%p6418 bra 	$L__BB3_378;
	atom.global.add.f32 	%f12363, [%rd5+168], %f198;
$L__BB3_378:
	mul.f32 	%f12364, %f14, %f181;
	setp.ne.s32 	%p6424, %r4, 0;
	mov.b32 	%r10703, %f12364;
	shfl.sync.bfly.b32	%r10704|%p6425, %r10703, 16, 31, -1;
	mov.b32 	%f12365, %r10704;
	add.f32 	%f12366, %f12364, %f12365;
	mov.b32 	%r10705, %f12366;
	shfl.sync.bfly.b32	%r10706|%p6426, %r10705, 8, 31, -1;
	mov.b32 	%f12367, %r10706;
	add.f32 	%f12368, %f12366, %f12367;
	mov.b32 	%r10707, %f12368;
	shfl.sync.bfly.b32	%r10708|%p6427, %r10707, 4, 31, -1;
	mov.b32 	%f12369, %r10708;
	add.f32 	%f12370, %f12368, %f12369;
	mov.b32 	%r10709, %f12370;
	shfl.sync.bfly.b32	%r10710|%p6428, %r10709, 2, 31, -1;
	mov.b32 	%f12371, %r10710;
	add.f32 	%f12372, %f12370, %f12371;
	mov.b32 	%r10711, %f12372;
	shfl.sync.bfly.b32	%r10712|%p6429, %r10711, 1, 31, -1;
	mov.b32 	%f12373, %r10712;
	add.f32 	%f199, %f12372, %f12373;
	@%p6424 bra 	$L__BB3_380;
	atom.global.add.f32 	%f12374, [%rd5+180], %f199;
$L__BB3_380:
	@%p6791 bra 	$L__BB3_399;
	mul.f32 	%f12375, %f24, %f181;
	setp.ne.s32 	%p6430, %r4, 0;
	mov.b32 	%r10713, %f12375;
	shfl.sync.bfly.b32	%r10714|%p6431, %r10713, 16, 31, -1;
	mov.b32 	%f12376, %r10714;
	add.f32 	%f12377, %f12375, %f12376;
	mov.b32 	%r10715, %f12377;
	shfl.sync.bfly.b32	%r10716|%p6432, %r10715, 8, 31, -1;
	mov.b32 	%f12378, %r10716;
	add.f32 	%f12379, %f12377, %f12378;
	mov.b32 	%r10717, %f12379;
	shfl.sync.bfly.b32	%r10718|%p6433, %r10717, 4, 31, -1;
	mov.b32 	%f12380, %r10718;
	add.f32 	%f12381, %f12379, %f12380;
	mov.b32 	%r10719, %f12381;
	shfl.sync.bfly.b32	%r10720|%p6434, %r10719, 2, 31, -1;
	mov.b32 	%f12382, %r10720;
	add.f32 	%f12383, %f12381, %f12382;
	mov.b32 	%r10721, %f12383;
	shfl.sync.bfly.b32	%r10722|%p6435, %r10721, 1, 31, -1;
	mov.b32 	%f12384, %r10722;
	add.f32 	%f200, %f12383, %f12384;
	@%p6430 bra 	$L__BB3_383;
	atom.global.add.f32 	%f12385, [%rd5+192], %f200;
$L__BB3_383:
	mul.f32 	%f12386, %f22, %f181;
	setp.ne.s32 	%p6436, %r4, 0;
	mov.b32 	%r10723, %f12386;
	shfl.sync.bfly.b32	%r10724|%p6437, %r10723, 16, 31, -1;
	mov.b32 	%f12387, %r10724;
	add.f32 	%f12388, %f12386, %f12387;
	mov.b32 	%r10725, %f12388;
	shfl.sync.bfly.b32	%r10726|%p6438, %r10725, 8, 31, -1;
	mov.b32 	%f12389, %r10726;
	add.f32 	%f12390, %f12388, %f12389;
	mov.b32 	%r10727, %f12390;
	shfl.sync.bfly.b32	%r10728|%p6439, %r10727, 4, 31, -1;
	mov.b32 	%f12391, %r10728;
	add.f32 	%f12392, %f12390, %f12391;
	mov.b32 	%r10729, %f12392;
	shfl.sync.bfly.b32	%r10730|%p6440, %r10729, 2, 31, -1;
	mov.b32 	%f12393, %r10730;
	add.f32 	%f12394, %f12392, %f12393;
	mov.b32 	%r10731, %f12394;
	shfl.sync.bfly.b32	%r10732|%p6441, %r10731, 1, 31, -1;
	mov.b32 	%f12395, %r10732;
	add.f32 	%f201, %f12394, %f12395;
	@%p6436 bra 	$L__BB3_385;
	atom.global.add.f32 	%f12396, [%rd5+204], %f201;
$L__BB3_385:
	mul.f32 	%f12397, %f20, %f181;
	setp.ne.s32 	%p6442, %r4, 0;
	mov.b32 	%r10733, %f12397;
	shfl.sync.bfly.b32	%r10734|%p6443, %r10733, 16, 31, -1;
	mov.b32 	%f12398, %r10734;
	add.f32 	%f12399, %f12397, %f12398;
	mov.b32 	%r10735, %f12399;
	shfl.sync.bfly.b32	%r10736|%p6444, %r10735, 8, 31, -1;
	mov.b32 	%f12400, %r10736;
	add.f32 	%f12401, %f12399, %f12400;
	mov.b32 	%r10737, %f12401;
	shfl.sync.bfly.b32	%r10738|%p6445, %r10737, 4, 31, -1;
	mov.b32 	%f12402, %r10738;
	add.f32 	%f12403, %f12401, %f12402;
	mov.b32 	%r10739, %f12403;
	shfl.sync.bfly.b32	%r10740|%p6446, %r10739, 2, 31, -1;
	mov.b32 	%f12404, %r10740;
	add.f32 	%f12405, %f12403, %f12404;
	mov.b32 	%r10741, %f12405;
	shfl.sync.bfly.b32	%r10742|%p6447, %r10741, 1, 31, -1;
	mov.b32 	%f12406, %r10742;
	add.f32 	%f202, %f12405, %f12406;
	@%p6442 bra 	$L__BB3_387;
	atom.global.add.f32 	%f12407, [%rd5+216], %f202;
$L__BB3_387:
	mul.f32 	%f12408, %f18, %f181;
	setp.ne.s32 	%p6448, %r4, 0;
	mov.b32 	%r10743, %f12408;
	shfl.sync.bfly.b32	%r10744|%p6449, %r10743, 16, 31, -1;
	mov.b32 	%f12409, %r10744;
	add.f32 	%f12410, %f12408, %f12409;
	mov.b32 	%r10745, %f12410;
	shfl.sync.bfly.b32	%r10746|%p6450, %r10745, 8, 31, -1;
	mov.b32 	%f12411, %r10746;
	add.f32 	%f12412, %f12410, %f12411;
	mov.b32 	%r10747, %f12412;
	shfl.sync.bfly.b32	%r10748|%p6451, %r10747, 4, 31, -1;
	mov.b32 	%f12413, %r10748;
	add.f32 	%f12414, %f12412, %f12413;
	mov.b32 	%r10749, %f12414;
	shfl.sync.bfly.b32	%r10750|%p6452, %r10749, 2, 31, -1;
	mov.b32 	%f12415, %r10750;
	add.f32 	%f12416, %f12414, %f12415;
	mov.b32 	%r10751, %f12416;
	shfl.sync.bfly.b32	%r10752|%p6453, %r10751, 1, 31, -1;
	mov.b32 	%f12417, %r10752;
	add.f32 	%f203, %f12416, %f12417;
	@%p6448 bra 	$L__BB3_389;
	atom.global.add.f32 	%f12418, [%rd5+228], %f203;
$L__BB3_389:
	mul.f32 	%f12419, %f16, %f181;
	setp.ne.s32 	%p6454, %r4, 0;
	mov.b32 	%r10753, %f12419;
	shfl.sync.bfly.b32	%r10754|%p6455, %r10753, 16, 31, -1;
	mov.b32 	%f12420, %r10754;
	add.f32 	%f12421, %f12419, %f12420;
	mov.b32 	%r10755, %f12421;
	shfl.sync.bfly.b32	%r10756|%p6456, %r10755, 8, 31, -1;
	mov.b32 	%f12422, %r10756;
	add.f32 	%f12423, %f12421, %f12422;
	mov.b32 	%r10757, %f12423;
	shfl.sync.bfly.b32	%r10758|%p6457, %r10757, 4, 31, -1;
	mov.b32 	%f12424, %r10758;
	add.f32 	%f12425, %f12423, %f12424;
	mov.b32 	%r10759, %f12425;
	shfl.sync.bfly.b32	%r10760|%p6458, %r10759, 2, 31, -1;
	mov.b32 	%f12426, %r10760;
	add.f32 	%f12427, %f12425, %f12426;
	mov.b32 	%r10761, %f12427;
	shfl.sync.bfly.b32	%r10762|%p6459, %r10761, 1, 31, -1;
	mov.b32 	%f12428, %r10762;
	add.f32 	%f204, %f12427, %f12428;
	@%p6454 bra 	$L__BB3_391;
	atom.global.add.f32 	%f12429, [%rd5+240], %f204;
$L__BB3_391:
	mul.f32 	%f12430, %f17, %f181;
	setp.ne.s32 	%p6460, %r4, 0;
	mov.b32 	%r10763, %f12430;
	shfl.sync.bfly.b32	%r10764|%p6461, %r10763, 16, 31, -1;
	mov.b32 	%f12431, %r10764;
	add.f32 	%f12432, %f12430, %f12431;
	mov.b32 	%r10765, %f12432;
	shfl.sync.bfly.b32	%r10766|%p6462, %r10765, 8, 31, -1;
	mov.b32 	%f12433, %r10766;
	add.f32 	%f12434, %f12432, %f12433;
	mov.b32 	%r10767, %f12434;
	shfl.sync.bfly.b32	%r10768|%p6463, %r10767, 4, 31, -1;
	mov.b32 	%f12435, %r10768;
	add.f32 	%f12436, %f12434, %f12435;
	mov.b32 	%r10769, %f12436;
	shfl.sync.bfly.b32	%r10770|%p6464, %r10769, 2, 31, -1;
	mov.b32 	%f12437, %r10770;
	add.f32 	%f12438, %f12436, %f12437;
	mov.b32 	%r10771, %f12438;
	shfl.sync.bfly.b32	%r10772|%p6465, %r10771, 1, 31, -1;
	mov.b32 	%f12439, %r10772;
	add.f32 	%f205, %f12438, %f12439;
	@%p6460 bra 	$L__BB3_393;
	atom.global.add.f32 	%f12440, [%rd5+252], %f205;
$L__BB3_393:
	mul.f32 	%f12441, %f19, %f181;
	setp.ne.s32 	%p6466, %r4, 0;
	mov.b32 	%r10773, %f12441;
	shfl.sync.bfly.b32	%r10774|%p6467, %r10773, 16, 31, -1;
	mov.b32 	%f12442, %r10774;
	add.f32 	%f12443, %f12441, %f12442;
	mov.b32 	%r10775, %f12443;
	shfl.sync.bfly.b32	%r10776|%p6468, %r10775, 8, 31, -1;
	mov.b32 	%f12444, %r10776;
	add.f32 	%f12445, %f12443, %f12444;
	mov.b32 	%r10777, %f12445;
	shfl.sync.bfly.b32	%r10778|%p6469, %r10777, 4, 31, -1;
	mov.b32 	%f12446, %r10778;
	add.f32 	%f12447, %f12445, %f12446;
	mov.b32 	%r10779, %f12447;
	shfl.sync.bfly.b32	%r10780|%p6470, %r10779, 2, 31, -1;
	mov.b32 	%f12448, %r10780;
	add.f32 	%f12449, %f12447, %f12448;
	mov.b32 	%r10781, %f12449;
	shfl.sync.bfly.b32	%r10782|%p6471, %r10781, 1, 31, -1;
	mov.b32 	%f12450, %r10782;
	add.f32 	%f206, %f12449, %f12450;
	@%p6466 bra 	$L__BB3_395;
	atom.global.add.f32 	%f12451, [%rd5+264], %f206;
$L__BB3_395:
	mul.f32 	%f12452, %f21, %f181;
	setp.ne.s32 	%p6472, %r4, 0;
	mov.b32 	%r10783, %f12452;
	shfl.sync.bfly.b32	%r10784|%p6473, %r10783, 16, 31, -1;
	mov.b32 	%f12453, %r10784;
	add.f32 	%f12454, %f12452, %f12453;
	mov.b32 	%r10785, %f12454;
	shfl.sync.bfly.b32	%r10786|%p6474, %r10785, 8, 31, -1;
	mov.b32 	%f12455, %r10786;
	add.f32 	%f12456, %f12454, %f12455;
	mov.b32 	%r10787, %f12456;
	shfl.sync.bfly.b32	%r10788|%p6475, %r10787, 4, 31, -1;
	mov.b32 	%f12457, %r10788;
	add.f32 	%f12458, %f12456, %f12457;
	mov.b32 	%r10789, %f12458;
	shfl.sync.bfly.b32	%r10790|%p6476, %r10789, 2, 31, -1;
	mov.b32 	%f12459, %r10790;
	add.f32 	%f12460, %f12458, %f12459;
	mov.b32 	%r10791, %f12460;
	shfl.sync.bfly.b32	%r10792|%p6477, %r10791, 1, 31, -1;
	mov.b32 	%f12461, %r10792;
	add.f32 	%f207, %f12460, %f12461;
	@%p6472 bra 	$L__BB3_397;
	atom.global.add.f32 	%f12462, [%rd5+276], %f207;
$L__BB3_397:
	mul.f32 	%f12463, %f23, %f181;
	setp.ne.s32 	%p6478, %r4, 0;
	mov.b32 	%r10793, %f12463;
	shfl.sync.bfly.b32	%r10794|%p6479, %r10793, 16, 31, -1;
	mov.b32 	%f12464, %r10794;
	add.f32 	%f12465, %f12463, %f12464;
	mov.b32 	%r10795, %f12465;
	shfl.sync.bfly.b32	%r10796|%p6480, %r10795, 8, 31, -1;
	mov.b32 	%f12466, %r10796;
	add.f32 	%f12467, %f12465, %f12466;
	mov.b32 	%r10797, %f12467;
	shfl.sync.bfly.b32	%r10798|%p6481, %r10797, 4, 31, -1;
	mov.b32 	%f12468, %r10798;
	add.f32 	%f12469, %f12467, %f12468;
	mov.b32 	%r10799, %f12469;
	shfl.sync.bfly.b32	%r10800|%p6482, %r10799, 2, 31, -1;
	mov.b32 	%f12470, %r10800;
	add.f32 	%f12471, %f12469, %f12470;
	mov.b32 	%r10801, %f12471;
	shfl.sync.bfly.b32	%r10802|%p6483, %r10801, 1, 31, -1;
	mov.b32 	%f12472, %r10802;
	add.f32 	%f208, %f12471, %f12472;
	@%p6478 bra 	$L__BB3_399;
	atom.global.add.f32 	%f12473, [%rd5+288], %f208;
$L__BB3_399:
	mul.f32 	%f12474, %f182, 0f3E906EBB;
	setp.ne.s32 	%p6484, %r4, 0;
	mov.b32 	%r10803, %f12474;
	shfl.sync.bfly.b32	%r10804|%p6485, %r10803, 16, 31, -1;
	mov.b32 	%f12475, %r10804;
	add.f32 	%f12476, %f12474, %f12475;
	mov.b32 	%r10805, %f12476;
	shfl.sync.bfly.b32	%r10806|%p6486, %r10805, 8, 31, -1;
	mov.b32 	%f12477, %r10806;
	add.f32 	%f12478, %f12476, %f12477;
	mov.b32 	%r10807, %f12478;
	shfl.sync.bfly.b32	%r10808|%p6487, %r10807, 4, 31, -1;
	mov.b32 	%f12479, %r10808;
	add.f32 	%f12480, %f12478, %f12479;
	mov.b32 	%r10809, %f12480;
	shfl.sync.bfly.b32	%r10810|%p6488, %r10809, 2, 31, -1;
	mov.b32 	%f12481, %r10810;
	add.f32 	%f12482, %f12480, %f12481;
	mov.b32 	%r10811, %f12482;
	shfl.sync.bfly.b32	%r10812|%p6489, %r10811, 1, 31, -1;
	mov.b32 	%f12483, %r10812;
	add.f32 	%f209, %f12482, %f12483;
	@%p6484 bra 	$L__BB3_401;
	atom.global.add.f32 	%f12484, [%rd5+4], %f209;
$L__BB3_401:
	@%p6788 bra 	$L__BB3_453;
	mul.f32 	%f12485, %f1, %f182;
	setp.ne.s32 	%p6490, %r4, 0;
	mov.b32 	%r10813, %f12485;
	shfl.sync.bfly.b32	%r10814|%p6491, %r10813, 16, 31, -1;
	mov.b32 	%f12486, %r10814;
	add.f32 	%f12487, %f12485, %f12486;
	mov.b32 	%r10815, %f12487;
	shfl.sync.bfly.b32	%r10816|%p6492, %r10815, 8, 31, -1;
	mov.b32 	%f12488, %r10816;
	add.f32 	%f12489, %f12487, %f12488;
	mov.b32 	%r10817, %f12489;
	shfl.sync.bfly.b32	%r10818|%p6493, %r10817, 4, 31, -1;
	mov.b32 	%f12490, %r10818;
	add.f32 	%f12491, %f12489, %f12490;
	mov.b32 	%r10819, %f12491;
	shfl.sync.bfly.b32	%r10820|%p6494, %r10819, 2, 31, -1;
	mov.b32 	%f12492, %r10820;
	add.f32 	%f12493, %f12491, %f12492;
	mov.b32 	%r10821, %f12493;
	shfl.sync.bfly.b32	%r10822|%p6495, %r10821, 1, 31, -1;
	mov.b32 	%f12494, %r10822;
	add.f32 	%f210, %f12493, %f12494;
	@%p6490 bra 	$L__BB3_404;
	atom.global.add.f32 	%f12495, [%rd5+16], %f210;
$L__BB3_404:
	mul.f32 	%f12496, %f2, %f182;
	setp.ne.s32 	%p6496, %r4, 0;
	mov.b32 	%r10823, %f12496;
	shfl.sync.bfly.b32	%r10824|%p6497, %r10823, 16, 31, -1;
	mov.b32 	%f12497, %r10824;
	add.f32 	%f12498, %f12496, %f12497;
	mov.b32 	%r10825, %f12498;
	shfl.sync.bfly.b32	%r10826|%p6498, %r10825, 8, 31, -1;
	mov.b32 	%f12499, %r10826;
	add.f32 	%f12500, %f12498, %f12499;
	mov.b32 	%r10827, %f12500;
	shfl.sync.bfly.b32	%r10828|%p6499, %r10827, 4, 31, -1;
	mov.b32 	%f12501, %r10828;
	add.f32 	%f12502, %f12500, %f12501;
	mov.b32 	%r10829, %f12502;
	shfl.sync.bfly.b32	%r10830|%p6500, %r10829, 2, 31, -1;
	mov.b32 	%f12503, %r10830;
	add.f32 	%f12504, %f12502, %f12503;
	mov.b32 	%r10831, %f12504;
	shfl.sync.bfly.b32	%r10832|%p6501, %r10831, 1, 31, -1;
	mov.b32 	%f12505, %r10832;
	add.f32 	%f211, %f12504, %f12505;
	@%p6496 bra 	$L__BB3_406;
	atom.global.add.f32 	%f12506, [%rd5+28], %f211;
$L__BB3_406:
	mul.f32 	%f12507, %f3, %f182;
	setp.ne.s32 	%p6502, %r4, 0;
	mov.b32 	%r10833, %f12507;
	shfl.sync.bfly.b32	%r10834|%p6503, %r10833, 16, 31, -1;
	mov.b32 	%f12508, %r10834;
	add.f32 	%f12509, %f12507, %f12508;
	mov.b32 	%r10835, %f12509;
	shfl.sync.bfly.b32	%r10836|%p6504, %r10835, 8, 31, -1;
	mov.b32 	%f12510, %r10836;
	add.f32 	%f12511, %f12509, %f12510;
	mov.b32 	%r10837, %f12511;
	shfl.sync.bfly.b32	%r10838|%p6505, %r10837, 4, 31, -1;
	mov.b32 	%f12512, %r10838;
	add.f32 	%f12513, %f12511, %f12512;
	mov.b32 	%r10839, %f12513;
	shfl.sync.bfly.b32	%r10840|%p6506, %r10839, 2, 31, -1;
	mov.b32 	%f12514, %r10840;
	add.f32 	%f12515, %f12513, %f12514;
	mov.b32 	%r10841, %f12515;
	shfl.sync.bfly.b32	%r10842|%p6507, %r10841, 1, 31, -1;
	mov.b32 	%f12516, %r10842;
	add.f32 	%f212, %f12515, %f12516;
	@%p6502 bra 	$L__BB3_408;
	atom.global.add.f32 	%f12517, [%rd5+40], %f212;
$L__BB3_408:
	@%p6789 bra 	$L__BB3_453;
	mul.f32 	%f12518, %f8, %f182;
	setp.ne.s32 	%p6508, %r4, 0;
	mov.b32 	%r10843, %f12518;
	shfl.sync.bfly.b32	%r10844|%p6509, %r10843, 16, 31, -1;
	mov.b32 	%f12519, %r10844;
	add.f32 	%f12520, %f12518, %f12519;
	mov.b32 	%r10845, %f12520;
	shfl.sync.bfly.b32	%r10846|%p6510, %r10845, 8, 31, -1;
	mov.b32 	%f12521, %r10846;
	add.f32 	%f12522, %f12520, %f12521;
	mov.b32 	%r10847, %f12522;
	shfl.sync.bfly.b32	%r10848|%p6511, %r10847, 4, 31, -1;
	mov.b32 	%f12523, %r10848;
	add.f32 	%f12524, %f12522, %f12523;
	mov.b32 	%r10849, %f12524;
	shfl.sync.bfly.b32	%r10850|%p6512, %r10849, 2, 31, -1;
	mov.b32 	%f12525, %r10850;
	add.f32 	%f12526, %f12524, %f12525;
	mov.b32 	%r10851, %f12526;
	shfl.sync.bfly.b32	%r10852|%p6513, %r10851, 1, 31, -1;
	mov.b32 	%f12527, %r10852;
	add.f32 	%f213, %f12526, %f12527;
	@%p6508 bra 	$L__BB3_411;
	atom.global.add.f32 	%f12528, [%rd5+52], %f213;
$L__BB3_411:
	mul.f32 	%f12529, %f6, %f182;
	setp.ne.s32 	%p6514, %r4, 0;
	mov.b32 	%r10853, %f12529;
	shfl.sync.bfly.b32	%r10854|%p6515, %r10853, 16, 31, -1;
	mov.b32 	%f12530, %r10854;
	add.f32 	%f12531, %f12529, %f12530;
	mov.b32 	%r10855, %f12531;
	shfl.sync.bfly.b32	%r10856|%p6516, %r10855, 8, 31, -1;
	mov.b32 	%f12532, %r10856;
	add.f32 	%f12533, %f12531, %f12532;
	mov.b32 	%r10857, %f12533;
	shfl.sync.bfly.b32	%r10858|%p6517, %r10857, 4, 31, -1;
	mov.b32 	%f12534, %r10858;
	add.f32 	%f12535, %f12533, %f12534;
	mov.b32 	%r10859, %f12535;
	shfl.sync.bfly.b32	%r10860|%p6518, %r10859, 2, 31, -1;
	mov.b32 	%f12536, %r10860;
	add.f32 	%f12537, %f12535, %f12536;
	mov.b32 	%r10861, %f12537;
	shfl.sync.bfly.b32	%r10862|%p6519, %r10861, 1, 31, -1;
	mov.b32 	%f12538, %r10862;
	add.f32 	%f214, %f12537, %f12538;
	@%p6514 bra 	$L__BB3_413;
	atom.global.add.f32 	%f12539, [%rd5+64], %f214;
$L__BB3_413:
	mul.f32 	%f12540, %f4, %f182;
	setp.ne.s32 	%p6520, %r4, 0;
	mov.b32 	%r10863, %f12540;
	shfl.sync.bfly.b32	%r10864|%p6521, %r10863, 16, 31, -1;
	mov.b32 	%f12541, %r10864;
	add.f32 	%f12542, %f12540, %f12541;
	mov.b32 	%r10865, %f12542;
	shfl.sync.bfly.b32	%r10866|%p6522, %r10865, 8, 31, -1;
	mov.b32 	%f12543, %r10866;
	add.f32 	%f12544, %f12542, %f12543;
	mov.b32 	%r10867, %f12544;
	shfl.sync.bfly.b32	%r10868|%p6523, %r10867, 4, 31, -1;
	mov.b32 	%f12545, %r10868;
	add.f32 	%f12546, %f12544, %f12545;
	mov.b32 	%r10869, %f12546;
	shfl.sync.bfly.b32	%r10870|%p6524, %r10869, 2, 31, -1;
	mov.b32 	%f12547, %r10870;
	add.f32 	%f12548, %f12546, %f12547;
	mov.b32 	%r10871, %f12548;
	shfl.sync.bfly.b32	%r10872|%p6525, %r10871, 1, 31, -1;
	mov.b32 	%f12549, %r10872;
	add.f32 	%f215, %f12548, %f12549;
	@%p6520 bra 	$L__BB3_415;
	atom.global.add.f32 	%f12550, [%rd5+76], %f215;
$L__BB3_415:
	mul.f32 	%f12551, %f5, %f182;
	setp.ne.s32 	%p6526, %r4, 0;
	mov.b32 	%r10873, %f12551;
	shfl.sync.bfly.b32	%r10874|%p6527, %r10873, 16, 31, -1;
	mov.b32 	%f12552, %r10874;
	add.f32 	%f12553, %f12551, %f12552;
	mov.b32 	%r10875, %f12553;
	shfl.sync.bfly.b32	%r10876|%p6528, %r10875, 8, 31, -1;
	mov.b32 	%f12554, %r10876;
	add.f32 	%f12555, %f12553, %f12554;
	mov.b32 	%r10877, %f12555;
	shfl.sync.bfly.b32	%r10878|%p6529, %r10877, 4, 31, -1;
	mov.b32 	%f12556, %r10878;
	add.f32 	%f12557, %f12555, %f12556;
	mov.b32 	%r10879, %f12557;
	shfl.sync.bfly.b32	%r10880|%p6530, %r10879, 2, 31, -1;
	mov.b32 	%f12558, %r10880;
	add.f32 	%f12559, %f12557, %f12558;
	mov.b32 	%r10881, %f12559;
	shfl.sync.bfly.b32	%r10882|%p6531, %r10881, 1, 31, -1;
	mov.b32 	%f12560, %r10882;
	add.f32 	%f216, %f12559, %f12560;
	@%p6526 bra 	$L__BB3_417;
	atom.global.add.f32 	%f12561, [%rd5+88], %f216;
$L__BB3_417:
	mul.f32 	%f12562, %f7, %f182;
	setp.ne.s32 	%p6532, %r4, 0;
	mov.b32 	%r10883, %f12562;
	shfl.sync.bfly.b32	%r10884|%p6533, %r10883, 16, 31, -1;
	mov.b32 	%f12563, %r10884;
	add.f32 	%f12564, %f12562, %f12563;
	mov.b32 	%r10885, %f12564;
	shfl.sync.bfly.b32	%r10886|%p6534, %r10885, 8, 31, -1;
	mov.b32 	%f12565, %r10886;
	add.f32 	%f12566, %f12564, %f12565;
	mov.b32 	%r10887, %f12566;
	shfl.sync.bfly.b32	%r10888|%p6535, %r10887, 4, 31, -1;
	mov.b32 	%f12567, %r10888;
	add.f32 	%f12568, %f12566, %f12567;
	mov.b32 	%r10889, %f12568;
	shfl.sync.bfly.b32	%r10890|%p6536, %r10889, 2, 31, -1;
	mov.b32 	%f12569, %r10890;
	add.f32 	%f12570, %f12568, %f12569;
	mov.b32 	%r10891, %f12570;
	shfl.sync.bfly.b32	%r10892|%p6537, %r10891, 1, 31, -1;
	mov.b32 	%f12571, %r10892;
	add.f32 	%f217, %f12570, %f12571;
	@%p6532 bra 	$L__BB3_419;
	atom.global.add.f32 	%f12572, [%rd5+100], %f217;
$L__BB3_419:
	@%p6790 bra 	$L__BB3_453;
	mul.f32 	%f12573, %f15, %f182;
	setp.ne.s32 	%p6538, %r4, 0;
	mov.b32 	%r10893, %f12573;
	shfl.sync.bfly.b32	%r10894|%p6539, %r10893, 16, 31, -1;
	mov.b32 	%f12574, %r10894;
	add.f32 	%f12575, %f12573, %f12574;
	mov.b32 	%r10895, %f12575;
	shfl.sync.bfly.b32	%r10896|%p6540, %r10895, 8, 31, -1;
	mov.b32 	%f12576, %r10896;
	add.f32 	%f12577, %f12575, %f12576;
	mov.b32 	%r10897, %f12577;
	shfl.sync.bfly.b32	%r10898|%p6541, %r10897, 4, 31, -1;
	mov.b32 	%f12578, %r10898;
	add.f32 	%f12579, %f12577, %f12578;
	mov.b32 	%r10899, %f12579;
	shfl.sync.bfly.b32	%r10900|%p6542, %r10899, 2, 31, -1;
	mov.b32 	%f12580, %r10900;
	add.f32 	%f12581, %f12579, %f12580;
	mov.b32 	%r10901, %f12581;
	shfl.sync.bfly.b32	%r10902|%p6543, %r10901, 1, 31, -1;
	mov.b32 	%f12582, %r10902;
	add.f32 	%f218, %f12581, %f12582;
	@%p6538 bra 	$L__BB3_422;
	atom.global.add.f32 	%f12583, [%rd5+112], %f218;
$L__BB3_422:
	mul.f32 	%f12584, %f13, %f182;
	setp.ne.s32 	%p6544, %r4, 0;
	mov.b32 	%r10903, %f12584;
	shfl.sync.bfly.b32	%r10904|%p6545, %r10903, 16, 31, -1;
	mov.b32 	%f12585, %r10904;
	add.f32 	%f12586, %f12584, %f12585;
	mov.b32 	%r10905, %f12586;
	shfl.sync.bfly.b32	%r10906|%p6546, %r10905, 8, 31, -1;
	mov.b32 	%f12587, %r10906;
	add.f32 	%f12588, %f12586, %f12587;
	mov.b32 	%r10907, %f12588;
	shfl.sync.bfly.b32	%r10908|%p6547, %r10907, 4, 31, -1;
	mov.b32 	%f12589, %r10908;
	add.f32 	%f12590, %f12588, %f12589;
	mov.b32 	%r10909, %f12590;
	shfl.sync.bfly.b32	%r10910|%p6548, %r10909, 2, 31, -1;
	mov.b32 	%f12591, %r10910;
	add.f32 	%f12592, %f12590, %f12591;
	mov.b32 	%r10911, %f12592;
	shfl.sync.bfly.b32	%r10912|%p6549, %r10911, 1, 31, -1;
	mov.b32 	%f12593, %r10912;
	add.f32 	%f219, %f12592, %f12593;
	@%p6544 bra 	$L__BB3_424;
	atom.global.add.f32 	%f12594, [%rd5+124], %f219;
$L__BB3_424:
	mul.f32 	%f12595, %f11, %f182;
	setp.ne.s32 	%p6550, %r4, 0;
	mov.b32 	%r10913, %f12595;
	shfl.sync.bfly.b32	%r10914|%p6551, %r10913, 16, 31, -1;
	mov.b32 	%f12596, %r10914;
	add.f32 	%f12597, %f12595, %f12596;
	mov.b32 	%r10915, %f12597;
	shfl.sync.bfly.b32	%r10916|%p6552, %r10915, 8, 31, -1;
	mov.b32 	%f12598, %r10916;
	add.f32 	%f12599, %f12597, %f12598;
	mov.b32 	%r10917, %f12599;
	shfl.sync.bfly.b32	%r10918|%p6553, %r10917, 4, 31, -1;
	mov.b32 	%f12600, %r10918;
	add.f32 	%f12601, %f12599, %f12600;
	mov.b32 	%r10919, %f12601;
	shfl.sync.bfly.b32	%r10920|%p6554, %r10919, 2, 31, -1;
	mov.b32 	%f12602, %r10920;
	add.f32 	%f12603, %f12601, %f12602;
	mov.b32 	%r10921, %f12603;
	shfl.sync.bfly.b32	%r10922|%p6555, %r10921, 1, 31, -1;
	mov.b32 	%f12604, %r10922;
	add.f32 	%f220, %f12603, %f12604;
	@%p6550 bra 	$L__BB3_426;
	atom.global.add.f32 	%f12605, [%rd5+136], %f220;
$L__BB3_426:
	mul.f32 	%f12606, %f9, %f182;
	setp.ne.s32 	%p6556, %r4, 0;
	mov.b32 	%r10923, %f12606;
	shfl.sync.bfly.b32	%r10924|%p6557, %r10923, 16, 31, -1;
	mov.b32 	%f12607, %r10924;
	add.f32 	%f12608, %f12606, %f12607;
	mov.b32 	%r10925, %f12608;
	shfl.sync.bfly.b32	%r10926|%p6558, %r10925, 8, 31, -1;
	mov.b32 	%f12609, %r10926;
	add.f32 	%f12610, %f12608, %f12609;
	mov.b32 	%r10927, %f12610;
	shfl.sync.bfly.b32	%r10928|%p6559, %r10927, 4, 31, -1;
	mov.b32 	%f12611, %r10928;
	add.f32 	%f12612, %f12610, %f12611;
	mov.b32 	%r10929, %f12612;
	shfl.sync.bfly.b32	%r10930|%p6560, %r10929, 2, 31, -1;
	mov.b32 	%f12613, %r10930;
	add.f32 	%f12614, %f12612, %f12613;
	mov.b32 	%r10931, %f12614;
	shfl.sync.bfly.b32	%r10932|%p6561, %r10931, 1, 31, -1;
	mov.b32 	%f12615, %r10932;
	add.f32 	%f221, %f12614, %f12615;
	@%p6556 bra 	$L__BB3_428;
	atom.global.add.f32 	%f12616, [%rd5+148], %f221;
$L__BB3_428:
	mul.f32 	%f12617, %f10, %f182;
	setp.ne.s32 	%p6562, %r4, 0;
	mov.b32 	%r10933, %f12617;
	shfl.sync.bfly.b32	%r10934|%p6563, %r10933, 16, 31, -1;
	mov.b32 	%f12618, %r10934;
	add.f32 	%f12619, %f12617, %f12618;
	mov.b32 	%r10935, %f12619;
	shfl.sync.bfly.b32	%r10936|%p6564, %r10935, 8, 31, -1;
	mov.b32 	%f12620, %r10936;
	add.f32 	%f12621, %f12619, %f12620;
	mov.b32 	%r10937, %f12621;
	shfl.sync.bfly.b32	%r10938|%p6565, %r10937, 4, 31, -1;
	mov.b32 	%f12622, %r10938;
	add.f32 	%f12623, %f12621, %f12622;
	mov.b32 	%r10939, %f12623;
	shfl.sync.bfly.b32	%r10940|%p6566, %r10939, 2, 31, -1;
	mov.b32 	%f12624, %r10940;
	add.f32 	%f12625, %f12623, %f12624;
	mov.b32 	%r10941, %f12625;
	shfl.sync.bfly.b32	%r10942|%p6567, %r10941, 1, 31, -1;
	mov.b32 	%f12626, %r10942;
	add.f32 	%f222, %f12625, %f12626;
	@%p6562 bra 	$L__BB3_430;
	atom.global.add.f32 	%f12627, [%rd5+160], %f222;
$L__BB3_430:
	mul.f32 	%f12628, %f12, %f182;
	setp.ne.s32 	%p6568, %r4, 0;
	mov.b32 	%r10943, %f12628;
	shfl.sync.bfly.b32	%r10944|%p6569, %r10943, 16, 31, -1;
	mov.b32 	%f12629, %r10944;
	add.f32 	%f12630, %f12628, %f12629;
	mov.b32 	%r10945, %f12630;
	shfl.sync.bfly.b32	%r10946|%p6570, %r10945, 8, 31, -1;
	mov.b32 	%f12631, %r10946;
	add.f32 	%f12632, %f12630, %f12631;
	mov.b32 	%r10947, %f12632;
	shfl.sync.bfly.b32	%r10948|%p6571, %r10947, 4, 31, -1;
	mov.b32 	%f12633, %r10948;
	add.f32 	%f12634, %f12632, %f12633;
	mov.b32 	%r10949, %f12634;
	shfl.sync.bfly.b32	%r10950|%p6572, %r10949, 2, 31, -1;
	mov.b32 	%f12635, %r10950;
	add.f32 	%f12636, %f12634, %f12635;
	mov.b32 	%r10951, %f12636;
	shfl.sync.bfly.b32	%r10952|%p6573, %r10951, 1, 31, -1;
	mov.b32 	%f12637, %r10952;
	add.f32 	%f223, %f12636, %f12637;
	@%p6568 bra 	$L__BB3_432;
	atom.global.add.f32 	%f12638, [%rd5+172], %f223;
$L__BB3_432:
	mul.f32 	%f12639, %f14, %f182;
	setp.ne.s32 	%p6574, %r4, 0;
	mov.b32 	%r10953, %f12639;
	shfl.sync.bfly.b32	%r10954|%p6575, %r10953, 16, 31, -1;
	mov.b32 	%f12640, %r10954;
	add.f32 	%f12641, %f12639, %f12640;
	mov.b32 	%r10955, %f12641;
	shfl.sync.bfly.b32	%r10956|%p6576, %r10955, 8, 31, -1;
	mov.b32 	%f12642, %r10956;
	add.f32 	%f12643, %f12641, %f12642;
	mov.b32 	%r10957, %f12643;
	shfl.sync.bfly.b32	%r10958|%p6577, %r10957, 4, 31, -1;
	mov.b32 	%f12644, %r10958;
	add.f32 	%f12645, %f12643, %f12644;
	mov.b32 	%r10959, %f12645;
	shfl.sync.bfly.b32	%r10960|%p6578, %r10959, 2, 31, -1;
	mov.b32 	%f12646, %r10960;
	add.f32 	%f12647, %f12645, %f12646;
	mov.b32 	%r10961, %f12647;
	shfl.sync.bfly.b32	%r10962|%p6579, %r10961, 1, 31, -1;
	mov.b32 	%f12648, %r10962;
	add.f32 	%f224, %f12647, %f12648;
	@%p6574 bra 	$L__BB3_434;
	atom.global.add.f32 	%f12649, [%rd5+184], %f224;
$L__BB3_434:
	@%p6791 bra 	$L__BB3_453;
	mul.f32 	%f12650, %f24, %f182;
	setp.ne.s32 	%p6580, %r4, 0;
	mov.b32 	%r10963, %f12650;
	shfl.sync.bfly.b32	%r10964|%p6581, %r10963, 16, 31, -1;
	mov.b32 	%f12651, %r10964;
	add.f32 	%f12652, %f12650, %f12651;
	mov.b32 	%r10965, %f12652;
	shfl.sync.bfly.b32	%r10966|%p6582, %r10965, 8, 31, -1;
	mov.b32 	%f12653, %r10966;
	add.f32 	%f12654, %f12652, %f12653;
	mov.b32 	%r10967, %f12654;
	shfl.sync.bfly.b32	%r10968|%p6583, %r10967, 4, 31, -1;
	mov.b32 	%f12655, %r10968;
	add.f32 	%f12656, %f12654, %f12655;
	mov.b32 	%r10969, %f12656;
	shfl.sync.bfly.b32	%r10970|%p6584, %r10969, 2, 31, -1;
	mov.b32 	%f12657, %r10970;
	add.f32 	%f12658, %f12656, %f12657;
	mov.b32 	%r10971, %f12658;
	shfl.sync.bfly.b32	%r10972|%p6585, %r10971, 1, 31, -1;
	mov.b32 	%f12659, %r10972;
	add.f32 	%f225, %f12658, %f12659;
	@%p6580 bra 	$L__BB3_437;
	atom.global.add.f32 	%f12660, [%rd5+196], %f225;
$L__BB3_437:
	mul.f32 	%f12661, %f22, %f182;
	setp.ne.s32 	%p6586, %r4, 0;
	mov.b32 	%r10973, %f12661;
	shfl.sync.bfly.b32	%r10974|%p6587, %r10973, 16, 31, -1;
	mov.b32 	%f12662, %r10974;
	add.f32 	%f12663, %f12661, %f12662;
	mov.b32 	%r10975, %f12663;
	shfl.sync.bfly.b32	%r10976|%p6588, %r10975, 8, 31, -1;
	mov.b32 	%f12664, %r10976;
	add.f32 	%f12665, %f12663, %f12664;
	mov.b32 	%r10977, %f12665;
	shfl.sync.bfly.b32	%r10978|%p6589, %r10977, 4, 31, -1;
	mov.b32 	%f12666, %r10978;
	add.f32 	%f12667, %f12665, %f12666;
	mov.b32 	%r10979, %f12667;
	shfl.sync.bfly.b32	%r10980|%p6590, %r10979, 2, 31, -1;
	mov.b32 	%f12668, %r10980;
	add.f32 	%f12669, %f12667, %f12668;
	mov.b32 	%r10981, %f12669;
	shfl.sync.bfly.b32	%r10982|%p6591, %r10981, 1, 31, -1;
	mov.b32 	%f12670, %r10982;
	add.f32 	%f226, %f12669, %f12670;
	@%p6586 bra 	$L__BB3_439;
	atom.global.add.f32 	%f12671, [%rd5+208], %f226;
$L__BB3_439:
	mul.f32 	%f12672, %f20, %f182;
	setp.ne.s32 	%p6592, %r4, 0;
	mov.b32 	%r10983, %f12672;
	shfl.sync.bfly.b32	%r10984|%p6593, %r10983, 16, 31, -1;
	mov.b32 	%f12673, %r10984;
	add.f32 	%f12674, %f12672, %f12673;
	mov.b32 	%r10985, %f12674;
	shfl.sync.bfly.b32	%r10986|%p6594, %r10985, 8, 31, -1;
	mov.b32 	%f12675, %r10986;
	add.f32 	%f12676, %f12674, %f12675;
	mov.b32 	%r10987, %f12676;
	shfl.sync.bfly.b32	%r10988|%p6595, %r10987, 4, 31, -1;
	mov.b32 	%f12677, %r10988;
	add.f32 	%f12678, %f12676, %f12677;
	mov.b32 	%r10989, %f12678;
	shfl.sync.bfly.b32	%r10990|%p6596, %r10989, 2, 31, -1;
	mov.b32 	%f12679, %r10990;
	add.f32 	%f12680, %f12678, %f12679;
	mov.b32 	%r10991, %f12680;
	shfl.sync.bfly.b32	%r10992|%p6597, %r10991, 1, 31, -1;
	mov.b32 	%f12681, %r10992;
	add.f32 	%f227, %f12680, %f12681;
	@%p6592 bra 	$L__BB3_441;
	atom.global.add.f32 	%f12682, [%rd5+220], %f227;
$L__BB3_441:
	mul.f32 	%f12683, %f18, %f182;
	setp.ne.s32 	%p6598, %r4, 0;
	mov.b32 	%r10993, %f12683;
	shfl.sync.bfly.b32	%r10994|%p6599, %r10993, 16, 31, -1;
	mov.b32 	%f12684, %r10994;
	add.f32 	%f12685, %f12683, %f12684;
	mov.b32 	%r10995, %f12685;
	shfl.sync.bfly.b32	%r10996|%p6600, %r10995, 8, 31, -1;
	mov.b32 	%f12686, %r10996;
	add.f32 	%f12687, %f12685, %f12686;
	mov.b32 	%r10997, %f12687;
	shfl.sync.bfly.b32	%r10998|%p6601, %r10997, 4, 31, -1;
	mov.b32 	%f12688, %r10998;
	add.f32 	%f12689, %f12687, %f12688;
	mov.b32 	%r10999, %f12689;
	shfl.sync.bfly.b32	%r11000|%p6602, %r10999, 2, 31, -1;
	mov.b32 	%f12690, %r11000;
	add.f32 	%f12691, %f12689, %f12690;
	mov.b32 	%r11001, %f12691;
	shfl.sync.bfly.b32	%r11002|%p6603, %r11001, 1, 31, -1;
	mov.b32 	%f12692, %r11002;
	add.f32 	%f228, %f12691, %f12692;
	@%p6598 bra 	$L__BB3_443;
	atom.global.add.f32 	%f12693, [%rd5+232], %f228;
$L__BB3_443:
	mul.f32 	%f12694, %f16, %f182;
	setp.ne.s32 	%p6604, %r4, 0;
	mov.b32 	%r11003, %f12694;
	shfl.sync.bfly.b32	%r11004|%p6605, %r11003, 16, 31, -1;
	mov.b32 	%f12695, %r11004;
	add.f32 	%f12696, %f12694, %f12695;
	mov.b32 	%r11005, %f12696;
	shfl.sync.bfly.b32	%r11006|%p6606, %r11005, 8, 31, -1;
	mov.b32 	%f12697, %r11006;
	add.f32 	%f12698, %f12696, %f12697;
	mov.b32 	%r11007, %f12698;
	shfl.sync.bfly.b32	%r11008|%p6607, %r11007, 4, 31, -1;
	mov.b32 	%f12699, %r11008;
	add.f32 	%f12700, %f12698, %f12699;
	mov.b32 	%r11009, %f12700;
	shfl.sync.bfly.b32	%r11010|%p6608, %r11009, 2, 31, -1;
	mov.b32 	%f12701, %r11010;
	add.f32 	%f12702, %f12700, %f12701;
	mov.b32 	%r11011, %f12702;
	shfl.sync.bfly.b32	%r11012|%p6609, %r11011, 1, 31, -1;
	mov.b32 	%f12703, %r11012;
	add.f32 	%f229, %f12702, %f12703;
	@%p6604 bra 	$L__BB3_445;
	atom.global.add.f32 	%f12704, [%rd5+244], %f229;
$L__BB3_445:
	mul.f32 	%f12705, %f17, %f182;
	setp.ne.s32 	%p6610, %r4, 0;
	mov.b32 	%r11013, %f12705;
	shfl.sync.bfly.b32	%r11014|%p6611, %r11013, 16, 31, -1;
	mov.b32 	%f12706, %r11014;
	add.f32 	%f12707, %f12705, %f12706;
	mov.b32 	%r11015, %f12707;
	shfl.sync.bfly.b32	%r11016|%p6612, %r11015, 8, 31, -1;
	mov.b32 	%f12708, %r11016;
	add.f32 	%f12709, %f12707, %f12708;
	mov.b32 	%r11017, %f12709;
	shfl.sync.bfly.b32	%r11018|%p6613, %r11017, 4, 31, -1;
	mov.b32 	%f12710, %r11018;
	add.f32 	%f12711, %f12709, %f12710;
	mov.b32 	%r11019, %f12711;
	shfl.sync.bfly.b32	%r11020|%p6614, %r11019, 2, 31, -1;
	mov.b32 	%f12712, %r11020;
	add.f32 	%f12713, %f12711, %f12712;
	mov.b32 	%r11021, %f12713;
	shfl.sync.bfly.b32	%r11022|%p6615, %r11021, 1, 31, -1;
	mov.b32 	%f12714, %r11022;
	add.f32 	%f230, %f12713, %f12714;
	@%p6610 bra 	$L__BB3_447;
	atom.global.add.f32 	%f12715, [%rd5+256], %f230;
$L__BB3_447:
	mul.f32 	%f12716, %f19, %f182;
	setp.ne.s32 	%p6616, %r4, 0;
	mov.b32 	%r11023, %f12716;
	shfl.sync.bfly.b32	%r11024|%p6617, %r11023, 16, 31, -1;
	mov.b32 	%f12717, %r11024;
	add.f32 	%f12718, %f12716, %f12717;
	mov.b32 	%r11025, %f12718;
	shfl.sync.bfly.b32	%r11026|%p6618, %r11025, 8, 31, -1;
	mov.b32 	%f12719, %r11026;
	add.f32 	%f12720, %f12718, %f12719;
	mov.b32 	%r11027, %f12720;
	shfl.sync.bfly.b32	%r11028|%p6619, %r11027, 4, 31, -1;
	mov.b32 	%f12721, %r11028;
	add.f32 	%f12722, %f12720, %f12721;
	mov.b32 	%r11029, %f12722;
	shfl.sync.bfly.b32	%r11030|%p6620, %r11029, 2, 31, -1;
	mov.b32 	%f12723, %r11030;
	add.f32 	%f12724, %f12722, %f12723;
	mov.b32 	%r11031, %f12724;
	shfl.sync.bfly.b32	%r11032|%p6621, %r11031, 1, 31, -1;
	mov.b32 	%f12725, %r11032;
	add.f32 	%f231, %f12724, %f12725;
	@%p6616 bra 	$L__BB3_449;
	atom.global.add.f32 	%f12726, [%rd5+268], %f231;
$L__BB3_449:
	mul.f32 	%f12727, %f21, %f182;
	setp.ne.s32 	%p6622, %r4, 0;
	mov.b32 	%r11033, %f12727;
	shfl.sync.bfly.b32	%r11034|%p6623, %r11033, 16, 31, -1;
	mov.b32 	%f12728, %r11034;
	add.f32 	%f12729, %f12727, %f12728;
	mov.b32 	%r11035, %f12729;
	shfl.sync.bfly.b32	%r11036|%p6624, %r11035, 8, 31, -1;
	mov.b32 	%f12730, %r11036;
	add.f32 	%f12731, %f12729, %f12730;
	mov.b32 	%r11037, %f12731;
	shfl.sync.bfly.b32	%r11038|%p6625, %r11037, 4, 31, -1;
	mov.b32 	%f12732, %r11038;
	add.f32 	%f12733, %f12731, %f12732;
	mov.b32 	%r11039, %f12733;
	shfl.sync.bfly.b32	%r11040|%p6626, %r11039, 2, 31, -1;
	mov.b32 	%f12734, %r11040;
	add.f32 	%f12735, %f12733, %f12734;
	mov.b32 	%r11041, %f12735;
	shfl.sync.bfly.b32	%r11042|%p6627, %r11041, 1, 31, -1;
	mov.b32 	%f12736, %r11042;
	add.f32 	%f232, %f12735, %f12736;
	@%p6622 bra 	$L__BB3_451;
	atom.global.add.f32 	%f12737, [%rd5+280], %f232;
$L__BB3_451:
	mul.f32 	%f12738, %f23, %f182;
	setp.ne.s32 	%p6628, %r4, 0;
	mov.b32 	%r11043, %f12738;
	shfl.sync.bfly.b32	%r11044|%p6629, %r11043, 16, 31, -1;
	mov.b32 	%f12739, %r11044;
	add.f32 	%f12740, %f12738, %f12739;
	mov.b32 	%r11045, %f12740;
	shfl.sync.bfly.b32	%r11046|%p6630, %r11045, 8, 31, -1;
	mov.b32 	%f12741, %r11046;
	add.f32 	%f12742, %f12740, %f12741;
	mov.b32 	%r11047, %f12742;
	shfl.sync.bfly.b32	%r11048|%p6631, %r11047, 4, 31, -1;
	mov.b32 	%f12743, %r11048;
	add.f32 	%f12744, %f12742, %f12743;
	mov.b32 	%r11049, %f12744;
	shfl.sync.bfly.b32	%r11050|%p6632, %r11049, 2, 31, -1;
	mov.b32 	%f12745, %r11050;
	add.f32 	%f12746, %f12744, %f12745;
	mov.b32 	%r11051, %f12746;
	shfl.sync.bfly.b32	%r11052|%p6633, %r11051, 1, 31, -1;
	mov.b32 	%f12747, %r11052;
	add.f32 	%f233, %f12746, %f12747;
	@%p6628 bra 	$L__BB3_453;
	atom.global.add.f32 	%f12748, [%rd5+292], %f233;
$L__BB3_453:
	mul.f32 	%f12749, %f183, 0f3E906EBB;
	setp.ne.s32 	%p6634, %r4, 0;
	mov.b32 	%r11053, %f12749;
	shfl.sync.bfly.b32	%r11054|%p6635, %r11053, 16, 31, -1;
	mov.b32 	%f12750, %r11054;
	add.f32 	%f12751, %f12749, %f12750;
	mov.b32 	%r11055, %f12751;
	shfl.sync.bfly.b32	%r11056|%p6636, %r11055, 8, 31, -1;
	mov.b32 	%f12752, %r11056;
	add.f32 	%f12753, %f12751, %f12752;
	mov.b32 	%r11057, %f12753;
	shfl.sync.bfly.b32	%r11058|%p6637, %r11057, 4, 31, -1;
	mov.b32 	%f12754, %r11058;
	add.f32 	%f12755, %f12753, %f12754;
	mov.b32 	%r11059, %f12755;
	shfl.sync.bfly.b32	%r11060|%p6638, %r11059, 2, 31, -1;
	mov.b32 	%f12756, %r11060;
	add.f32 	%f12757, %f12755, %f12756;
	mov.b32 	%r11061, %f12757;
	shfl.sync.bfly.b32	%r11062|%p6639, %r11061, 1, 31, -1;
	mov.b32 	%f12758, %r11062;
	add.f32 	%f234, %f12757, %f12758;
	@%p6634 bra 	$L__BB3_455;
	atom.global.add.f32 	%f12759, [%rd5+8], %f234;
$L__BB3_455:
	@%p6788 bra 	$L__BB3_2451;
	mul.f32 	%f12760, %f1, %f183;
	setp.ne.s32 	%p6640, %r4, 0;
	mov.b32 	%r11063, %f12760;
	shfl.sync.bfly.b32	%r11064|%p6641, %r11063, 16, 31, -1;
	mov.b32 	%f12761, %r11064;
	add.f32 	%f12762, %f12760, %f12761;
	mov.b32 	%r11065, %f12762;
	shfl.sync.bfly.b32	%r11066|%p6642, %r11065, 8, 31, -1;
	mov.b32 	%f12763, %r11066;
	add.f32 	%f12764, %f12762, %f12763;
	mov.b32 	%r11067, %f12764;
	shfl.sync.bfly.b32	%r11068|%p6643, %r11067, 4, 31, -1;
	mov.b32 	%f12765, %r11068;
	add.f32 	%f12766, %f12764, %f12765;
	mov.b32 	%r11069, %f12766;
	shfl.sync.bfly.b32	%r11070|%p6644, %r11069, 2, 31, -1;
	mov.b32 	%f12767, %r11070;
	add.f32 	%f12768, %f12766, %f12767;
	mov.b32 	%r11071, %f12768;
	shfl.sync.bfly.b32	%r11072|%p6645, %r11071, 1, 31, -1;
	mov.b32 	%f12769, %r11072;
	add.f32 	%f235, %f12768, %f12769;
	@%p6640 bra 	$L__BB3_458;
	atom.global.add.f32 	%f12770, [%rd5+20], %f235;
$L__BB3_458:
	mul.f32 	%f12771, %f2, %f183;
	setp.ne.s32 	%p6646, %r4, 0;
	mov.b32 	%r11073, %f12771;
	shfl.sync.bfly.b32	%r11074|%p6647, %r11073, 16, 31, -1;
	mov.b32 	%f12772, %r11074;
	add.f32 	%f12773, %f12771, %f12772;
	mov.b32 	%r11075, %f12773;
	shfl.sync.bfly.b32	%r11076|%p6648, %r11075, 8, 31, -1;
	mov.b32 	%f12774, %r11076;
	add.f32 	%f12775, %f12773, %f12774;
	mov.b32 	%r11077, %f12775;
	shfl.sync.bfly.b32	%r11078|%p6649, %r11077, 4, 31, -1;
	mov.b32 	%f12776, %r11078;
	add.f32 	%f12777, %f12775, %f12776;
	mov.b32 	%r11079, %f12777;
	shfl.sync.bfly.b32	%r11080|%p6650, %r11079, 2, 31, -1;
	mov.b32 	%f12778, %r11080;
	add.f32 	%f12779, %f12777, %f12778;
	mov.b32 	%r11081, %f12779;
	shfl.sync.bfly.b32	%r11082|%p6651, %r11081, 1, 31, -1;
	mov.b32 	%f12780, %r11082;
	add.f32 	%f236, %f12779, %f12780;
	@%p6646 bra 	$L__BB3_460;
	atom.global.add.f32 	%f12781, [%rd5+32], %f236;
$L__BB3_460:
	mul.f32 	%f12782, %f3, %f183;
	setp.ne.s32 	%p6652, %r4, 0;
	mov.b32 	%r11083, %f12782;
	shfl.sync.bfly.b32	%r11084|%p6653, %r11083, 16, 31, -1;
	mov.b32 	%f12783, %r11084;
	add.f32 	%f12784, %f12782, %f12783;
	mov.b32 	%r11085, %f12784;
	shfl.sync.bfly.b32	%r11086|%p6654, %r11085, 8, 31, -1;
	mov.b32 	%f12785, %r11086;
	add.f32 	%f12786, %f12784, %f12785;
	mov.b32 	%r11087, %f12786;
	shfl.sync.bfly.b32	%r11088|%p6655, %r11087, 4, 31, -1;
	mov.b32 	%f12787, %r11088;
	add.f32 	%f12788, %f12786, %f12787;
	mov.b32 	%r11089, %f12788;
	shfl.sync.bfly.b32	%r11090|%p6656, %r11089, 2, 31, -1;
	mov.b32 	%f12789, %r11090;
	add.f32 	%f12790, %f12788, %f12789;
	mov.b32 	%r11091, %f12790;
	shfl.sync.bfly.b32	%r11092|%p6657, %r11091, 1, 31, -1;
	mov.b32 	%f12791, %r11092;
	add.f32 	%f237, %f12790, %f12791;
	@%p6652 bra 	$L__BB3_462;
	atom.global.add.f32 	%f12792, [%rd5+44], %f237;
$L__BB3_462:
	@%p6789 bra 	$L__BB3_2451;
	mul.f32 	%f12793, %f8, %f183;
	setp.ne.s32 	%p6658, %r4, 0;
	mov.b32 	%r11093, %f12793;
	shfl.sync.bfly.b32	%r11094|%p6659, %r11093, 16, 31, -1;
	mov.b32 	%f12794, %r11094;
	add.f32 	%f12795, %f12793, %f12794;
	mov.b32 	%r11095, %f12795;
	shfl.sync.bfly.b32	%r11096|%p6660, %r11095, 8, 31, -1;
	mov.b32 	%f12796, %r11096;
	add.f32 	%f12797, %f12795, %f12796;
	mov.b32 	%r11097, %f12797;
	shfl.sync.bfly.b32	%r11098|%p6661, %r11097, 4, 31, -1;
	mov.b32 	%f12798, %r11098;
	add.f32 	%f12799, %f12797, %f12798;
	mov.b32 	%r11099, %f12799;
	shfl.sync.bfly.b32	%r11100|%p6662, %r11099, 2, 31, -1;
	mov.b32 	%f12800, %r11100;
	add.f32 	%f12801, %f12799, %f12800;
	mov.b32 	%r11101, %f12801;
	shfl.sync.bfly.b32	%r11102|%p6663, %r11101, 1, 31, -1;
	mov.b32 	%f12802, %r11102;
	add.f32 	%f238, %f12801, %f12802;
	@%p6658 bra 	$L__BB3_465;
	atom.global.add.f32 	%f12803, [%rd5+56], %f238;
$L__BB3_465:
	mul.f32 	%f12804, %f6, %f183;
	setp.ne.s32 	%p6664, %r4, 0;
	mov.b32 	%r11103, %f12804;
	shfl.sync.bfly.b32	%r11104|%p6665, %r11103, 16, 31, -1;
	mov.b32 	%f12805, %r11104;
	add.f32 	%f12806, %f12804, %f12805;
	mov.b32 	%r11105, %f12806;
	shfl.sync.bfly.b32	%r11106|%p6666, %r11105, 8, 31, -1;
	mov.b32 	%f12807, %r11106;
	add.f32 	%f12808, %f12806, %f12807;
	mov.b32 	%r11107, %f12808;
	shfl.sync.bfly.b32	%r11108|%p6667, %r11107, 4, 31, -1;
	mov.b32 	%f12809, %r11108;
	add.f32 	%f12810, %f12808, %f12809;
	mov.b32 	%r11109, %f12810;
	shfl.sync.bfly.b32	%r11110|%p6668, %r11109, 2, 31, -1;
	mov.b32 	%f12811, %r11110;
	add.f32 	%f12812, %f12810, %f12811;
	mov.b32 	%r11111, %f12812;
	shfl.sync.bfly.b32	%r11112|%p6669, %r11111, 1, 31, -1;
	mov.b32 	%f12813, %r11112;
	add.f32 	%f239, %f12812, %f12813;
	@%p6664 bra 	$L__BB3_467;
	atom.global.add.f32 	%f12814, [%rd5+68], %f239;
$L__BB3_467:
	mul.f32 	%f12815, %f4, %f183;
	setp.ne.s32 	%p6670, %r4, 0;
	mov.b32 	%r11113, %f12815;
	shfl.sync.bfly.b32	%r11114|%p6671, %r11113, 16, 31, -1;
	mov.b32 	%f12816, %r11114;
	add.f32 	%f12817, %f12815, %f12816;
	mov.b32 	%r11115, %f12817;
	shfl.sync.bfly.b32	%r11116|%p6672, %r11115, 8, 31, -1;
	mov.b32 	%f12818, %r11116;
	add.f32 	%f12819, %f12817, %f12818;
	mov.b32 	%r11117, %f12819;
	shfl.sync.bfly.b32	%r11118|%p6673, %r11117, 4, 31, -1;
	mov.b32 	%f12820, %r11118;
	add.f32 	%f12821, %f12819, %f12820;
	mov.b32 	%r11119, %f12821;
	shfl.sync.bfly.b32	%r11120|%p6674, %r11119, 2, 31, -1;
	mov.b32 	%f12822, %r11120;
	add.f32 	%f12823, %f12821, %f12822;
	mov.b32 	%r11121, %f12823;
	shfl.sync.bfly.b32	%r11122|%p6675, %r11121, 1, 31, -1;
	mov.b32 	%f12824, %r11122;
	add.f32 	%f240, %f12823, %f12824;
	@%p6670 bra 	$L__BB3_469;
	atom.global.add.f32 	%f12825, [%rd5+80], %f240;
$L__BB3_469:
	mul.f32 	%f12826, %f5, %f183;
	setp.ne.s32 	%p6676, %r4, 0;
	mov.b32 	%r11123, %f12826;
	shfl.sync.bfly.b32	%r11124|%p6677, %r11123, 16, 31, -1;
	mov.b32 	%f12827, %r11124;
	add.f32 	%f12828, %f12826, %f12827;
	mov.b32 	%r11125, %f12828;
	shfl.sync.bfly.b32	%r11126|%p6678, %r11125, 8, 31, -1;
	mov.b32 	%f12829, %r11126;
	add.f32 	%f12830, %f12828, %f12829;
	mov.b32 	%r11127, %f12830;
	shfl.sync.bfly.b32	%r11128|%p6679, %r11127, 4, 31, -1;
	mov.b32 	%f12831, %r11128;
	add.f32 	%f12832, %f12830, %f12831;
	mov.b32 	%r11129, %f12832;
	shfl.sync.bfly.b32	%r11130|%p6680, %r11129, 2, 31, -1;
	mov.b32 	%f12833, %r11130;
	add.f32 	%f12834, %f12832, %f12833;
	mov.b32 	%r11131, %f12834;
	shfl.sync.bfly.b32	%r11132|%p6681, %r11131, 1, 31, -1;
	mov.b32 	%f12835, %r11132;
	add.f32 	%f241, %f12834, %f12835;
	@%p6676 bra 	$L__BB3_471;
	atom.global.add.f32 	%f12836, [%rd5+92], %f241;
$L__BB3_471:
	mul.f32 	%f12837, %f7, %f183;
	setp.ne.s32 	%p6682, %r4, 0;
	mov.b32 	%r11133, %f12837;
	shfl.sync.bfly.b32	%r11134|%p6683, %r11133, 16, 31, -1;
	mov.b32 	%f12838, %r11134;
	add.f32 	%f12839, %f12837, %f12838;
	mov.b32 	%r11135, %f12839;
	shfl.sync.bfly.b32	%r11136|%p6684, %r11135, 8, 31, -1;
	mov.b32 	%f12840, %r11136;
	add.f32 	%f12841, %f12839, %f12840;
	mov.b32 	%r11137, %f12841;
	shfl.sync.bfly.b32	%r11138|%p6685, %r11137, 4, 31, -1;
	mov.b32 	%f12842, %r11138;
	add.f32 	%f12843, %f12841, %f12842;
	mov.b32 	%r11139, %f12843;
	shfl.sync.bfly.b32	%r11140|%p6686, %r11139, 2, 31, -1;
	mov.b32 	%f12844, %r11140;
	add.f32 	%f12845, %f12843, %f12844;
	mov.b32 	%r11141, %f12845;
	shfl.sync.bfly.b32	%r11142|%p6687, %r11141, 1, 31, -1;
	mov.b32 	%f12846, %r11142;
	add.f32 	%f242, %f12845, %f12846;
	@%p6682 bra 	$L__BB3_473;
	atom.global.add.f32 	%f12847, [%rd5+104], %f242;
$L__BB3_473:
	@%p6790 bra 	$L__BB3_2451;
	mul.f32 	%f12848, %f15, %f183;
	setp.ne.s32 	%p6688, %r4, 0;
	mov.b32 	%r11143, %f12848;
	shfl.sync.bfly.b32	%r11144|%p6689, %r11143, 16, 31, -1;
	mov.b32 	%f12849, %r11144;
	add.f32 	%f12850, %f12848, %f12849;
	mov.b32 	%r11145, %f12850;
	shfl.sync.bfly.b32	%r11146|%p6690, %r11145, 8, 31, -1;
	mov.b32 	%f12851, %r11146;
	add.f32 	%f12852, %f12850, %f12851;
	mov.b32 	%r11147, %f12852;
	shfl.sync.bfly.b32	%r11148|%p6691, %r11147, 4, 31, -1;
	mov.b32 	%f12853, %r11148;
	add.f32 	%f12854, %f12852, %f12853;
	mov.b32 	%r11149, %f12854;
	shfl.sync.bfly.b32	%r11150|%p6692, %r11149, 2, 31, -1;
	mov.b32 	%f12855, %r11150;
	add.f32 	%f12856, %f12854, %f12855;
	mov.b32 	%r11151, %f12856;
	shfl.sync.bfly.b32	%r11152|%p6693, %r11151, 1, 31, -1;
	mov.b32 	%f12857, %r11152;
	add.f32 	%f243, %f12856, %f12857;
	@%p6688 bra 	$L__BB3_476;
	atom.global.add.f32 	%f12858, [%rd5+116], %f243;
$L__BB3_476:
	mul.f32 	%f12859, %f13, %f183;
	setp.ne.s32 	%p6694, %r4, 0;
	mov.b32 	%r11153, %f12859;
	shfl.sync.bfly.b32	%r11154|%p6695, %r11153, 16, 31, -1;
	mov.b32 	%f12860, %r11154;
	add.f32 	%f12861, %f12859, %f12860;
	mov.b32 	%r11155, %f12861;
	shfl.sync.bfly.b32	%r11156|%p6696, %r11155, 8, 31, -1;
	mov.b32 	%f12862, %r11156;
	add.f32 	%f12863, %f12861, %f12862;
	mov.b32 	%r11157, %f12863;
	shfl.sync.bfly.b32	%r11158|%p6697, %r11157, 4, 31, -1;
	mov.b32 	%f12864, %r11158;
	add.f32 	%f12865, %f12863, %f12864;
	mov.b32 	%r11159, %f12865;
	shfl.sync.bfly.b32	%r11160|%p6698, %r11159, 2, 31, -1;
	mov.b32 	%f12866, %r11160;
	add.f32 	%f12867, %f12865, %f12866;
	mov.b32 	%r11161, %f12867;
	shfl.sync.bfly.b32	%r11162|%p6699, %r11161, 1, 31, -1;
	mov.b32 	%f12868, %r11162;
	add.f32 	%f244, %f12867, %f12868;
	@%p6694 bra 	$L__BB3_478;
	atom.global.add.f32 	%f12869, [%rd5+128], %f244;
$L__BB3_478:
	mul.f32 	%f12870, %f11, %f183;
	setp.ne.s32 	%p6700, %r4, 0;
	mov.b32 	%r11163, %f12870;
	shfl.sync.bfly.b32	%r11164|%p6701, %r11163, 16, 31, -1;
	mov.b32 	%f12871, %r11164;
	add.f32 	%f12872, %f12870, %f12871;
	mov.b32 	%r11165, %f12872;
	shfl.sync.bfly.b32	%r11166|%p6702, %r11165, 8, 31, -1;
	mov.b32 	%f12873, %r11166;
	add.f32 	%f12874, %f12872, %f12873;
	mov.b32 	%r11167, %f12874;
	shfl.sync.bfly.b32	%r11168|%p6703, %r11167, 4, 31, -1;
	mov.b32 	%f12875, %r11168;
	add.f32 	%f12876, %f12874, %f12875;
	mov.b32 	%r11169, %f12876;
	shfl.sync.bfly.b32	%r11170|%p6704, %r11169, 2, 31, -1;
	mov.b32 	%f12877, %r11170;
	add.f32 	%f12878, %f12876, %f12877;
	mov.b32 	%r11171, %f12878;
	shfl.sync.bfly.b32	%r11172|%p6705, %r11171, 1, 31, -1;
	mov.b32 	%f12879, %r11172;
	add.f32 	%f245, %f12878, %f12879;
	@%p6700 bra 	$L__BB3_480;
	atom.global.add.f32 	%f12880, [%rd5+140], %f245;
$L__BB3_480:
	mul.f32 	%f12881, %f9, %f183;
	setp.ne.s32 	%p6706, %r4, 0;
	mov.b32 	%r11173, %f12881;
	shfl.sync.bfly.b32	%r11174|%p6707, %r11173, 16, 31, -1;
	mov.b32 	%f12882, %r11174;
	add.f32 	%f12883, %f12881, %f12882;
	mov.b32 	%r11175, %f12883;
	shfl.sync.bfly.b32	%r11176|%p6708, %r11175, 8, 31, -1;
	mov.b32 	%f12884, %r11176;
	add.f32 	%f12885, %f12883, %f12884;
	mov.b32 	%r11177, %f12885;
	shfl.sync.bfly.b32	%r11178|%p6709, %r11177, 4, 31, -1;
	mov.b32 	%f12886, %r11178;
	add.f32 	%f12887, %f12885, %f12886;
	mov.b32 	%r11179, %f12887;
	shfl.sync.bfly.b32	%r11180|%p6710, %r11179, 2, 31, -1;
	mov.b32 	%f12888, %r11180;
	add.f32 	%f12889, %f12887, %f12888;
	mov.b32 	%r11181, %f12889;
	shfl.sync.bfly.b32	%r11182|%p6711, %r11181, 1, 31, -1;
	mov.b32 	%f12890, %r11182;
	add.f32 	%f246, %f12889, %f12890;
	@%p6706 bra 	$L__BB3_482;
	atom.global.add.f32 	%f12891, [%rd5+152], %f246;
$L__BB3_482:
	mul.f32 	%f12892, %f10, %f183;
	setp.ne.s32 	%p6712, %r4, 0;
	mov.b32 	%r11183, %f12892;
	shfl.sync.bfly.b32	%r11184|%p6713, %r11183, 16, 31, -1;
	mov.b32 	%f12893, %r11184;
	add.f32 	%f12894, %f12892, %f12893;
	mov.b32 	%r11185, %f12894;
	shfl.sync.bfly.b32	%r11186|%p6714, %r11185, 8, 31, -1;
	mov.b32 	%f12895, %r11186;
	add.f32 	%f12896, %f12894, %f12895;
	mov.b32 	%r11187, %f12896;
	shfl.sync.bfly.b32	%r11188|%p6715, %r11187, 4, 31, -1;
	mov.b32 	%f12897, %r11188;
	add.f32 	%f12898, %f12896, %f12897;
	mov.b32 	%r11189, %f12898;
	shfl.sync.bfly.b32	%r11190|%p6716, %r11189, 2, 31, -1;
	mov.b32 	%f12899, %r11190;
	add.f32 	%f12900, %f12898, %f12899;
	mov.b32 	%r11191, %f12900;
	shfl.sync.bfly.b32	%r11192|%p6717, %r11191, 1, 31, -1;
	mov.b32 	%f12901, %r11192;
	add.f32 	%f247, %f12900, %f12901;
	@%p6712 bra 	$L__BB3_484;
	atom.global.add.f32 	%f12902, [%rd5+164], %f247;
$L__BB3_484:
	mul.f32 	%f12903, %f12, %f183;
	setp.ne.s32 	%p6718, %r4, 0;
	mov.b32 	%r11193, %f12903;
	shfl.sync.bfly.b32	%r11194|%p6719, %r11193, 16, 31, -1;
	mov.b32 	%f12904, %r11194;
	add.f32 	%f12905, %f12903, %f12904;
	mov.b32 	%r11195, %f12905;
	shfl.sync.bfly.b32	%r11196|%p6720, %r11195, 8, 31, -1;
	mov.b32 	%f12906, %r11196;
	add.f32 	%f12907, %f12905, %f12906;
	mov.b32 	%r11197, %f12907;
	shfl.sync.bfly.b32	%r11198|%p6721, %r11197, 4, 31, -1;
	mov.b32 	%f12908, %r11198;
	add.f32 	%f12909, %f12907, %f12908;
	mov.b32 	%r11199, %f12909;
	shfl.sync.bfly.b32	%r11200|%p6722, %r11199, 2, 31, -1;
	mov.b32 	%f12910, %r11200;
	add.f32 	%f12911, %f12909, %f12910;
	mov.b32 	%r11201, %f12911;
	shfl.sync.bfly.b32	%r11202|%p6723, %r11201, 1, 31, -1;
	mov.b32 	%f12912, %r11202;
	add.f32 	%f248, %f12911, %f12912;
	@%p6718 bra 	$L__BB3_486;
	atom.global.add.f32 	%f12913, [%rd5+176], %f248;
$L__BB3_486:
	mul.f32 	%f12914, %f14, %f183;
	setp.ne.s32 	%p6724, %r4, 0;
	mov.b32 	%r11203, %f12914;
	shfl.sync.bfly.b32	%r11204|%p6725, %r11203, 16, 31, -1;
	mov.b32 	%f12915, %r11204;
	add.f32 	%f12916, %f12914, %f12915;
	mov.b32 	%r11205, %f12916;
	shfl.sync.bfly.b32	%r11206|%p6726, %r11205, 8, 31, -1;
	mov.b32 	%f12917, %r11206;
	add.f32 	%f12918, %f12916, %f12917;
	mov.b32 	%r11207, %f12918;
	shfl.sync.bfly.b32	%r11208|%p6727, %r11207, 4, 31, -1;
	mov.b32 	%f12919, %r11208;
	add.f32 	%f12920, %f12918, %f12919;
	mov.b32 	%r11209, %f12920;
	shfl.sync.bfly.b32	%r11210|%p6728, %r11209, 2, 31, -1;
	mov.b32 	%f12921, %r11210;
	add.f32 	%f12922, %f12920, %f12921;
	mov.b32 	%r11211, %f12922;
	shfl.sync.bfly.b32	%r11212|%p6729, %r11211, 1, 31, -1;
	mov.b32 	%f12923, %r11212;
	add.f32 	%f249, %f12922, %f12923;
	@%p6724 bra 	$L__BB3_488;
	atom.global.add.f32 	%f12924, [%rd5+188], %f249;
$L__BB3_488:
	@%p6791 bra 	$L__BB3_2451;
	mul.f32 	%f12925, %f24, %f183;
	setp.ne.s32 	%p6730, %r4, 0;
	mov.b32 	%r11213, %f12925;
	shfl.sync.bfly.b32	%r11214|%p6731, %r11213, 16, 31, -1;
	mov.b32 	%f12926, %r11214;
	add.f32 	%f12927, %f12925, %f12926;
	mov.b32 	%r11215, %f12927;
	shfl.sync.bfly.b32	%r11216|%p6732, %r11215, 8, 31, -1;
	mov.b32 	%f12928, %r11216;
	add.f32 	%f12929, %f12927, %f12928;
	mov.b32 	%r11217, %f12929;
	shfl.sync.bfly.b32	%r11218|%p6733, %r11217, 4, 31, -1;
	mov.b32 	%f12930, %r11218;
	add.f32 	%f12931, %f12929, %f12930;
	mov.b32 	%r11219, %f12931;
	shfl.sync.bfly.b32	%r11220|%p6734, %r11219, 2, 31, -1;
	mov.b32 	%f12932, %r11220;
	add.f32 	%f12933, %f12931, %f12932;
	mov.b32 	%r11221, %f12933;
	shfl.sync.bfly.b32	%r11222|%p6735, %r11221, 1, 31, -1;
	mov.b32 	%f12934, %r11222;
	add.f32 	%f250, %f12933, %f12934;
	@%p6730 bra 	$L__BB3_491;
	atom.global.add.f32 	%f12935, [%rd5+200], %f250;
$L__BB3_491:
	mul.f32 	%f12936, %f22, %f183;
	setp.ne.s32 	%p6736, %r4, 0;
	mov.b32 	%r11223, %f12936;
	shfl.sync.bfly.b32	%r11224|%p6737, %r11223, 16, 31, -1;
	mov.b32 	%f12937, %r11224;
	add.f32 	%f12938, %f12936, %f12937;
	mov.b32 	%r11225, %f12938;
	shfl.sync.bfly.b32	%r11226|%p6738, %r11225, 8, 31, -1;
	mov.b32 	%f12939, %r11226;
	add.f32 	%f12940, %f12938, %f12939;
	mov.b32 	%r11227, %f12940;
	shfl.sync.bfly.b32	%r11228|%p6739, %r11227, 4, 31, -1;
	mov.b32 	%f12941, %r11228;
	add.f32 	%f12942, %f12940, %f12941;
	mov.b32 	%r11229, %f12942;
	shfl.sync.bfly.b32	%r11230|%p6740, %r11229, 2, 31, -1;
	mov.b32 	%f12943, %r11230;
	add.f32 	%f12944, %f12942, %f12943;
	mov.b32 	%r11231, %f12944;
	shfl.sync.bfly.b32	%r11232|%p6741, %r11231, 1, 31, -1;
	mov.b32 	%f12945, %r11232;
	add.f32 	%f251, %f12944, %f12945;
	@%p6736 bra 	$L__BB3_493;
	atom.global.add.f32 	%f12946, [%rd5+212], %f251;
$L__BB3_493:
	mul.f32 	%f12947, %f20, %f183;
	setp.ne.s32 	%p6742, %r4, 0;
	mov.b32 	%r11233, %f12947;
	shfl.sync.bfly.b32	%r11234|%p6743, %r11233, 16, 31, -1;
	mov.b32 	%f12948, %r11234;
	add.f32 	%f12949, %f12947, %f12948;
	mov.b32 	%r11235, %f12949;
	shfl.sync.bfly.b32	%r11236|%p6744, %r11235, 8, 31, -1;
	mov.b32 	%f12950, %r11236;
	add.f32 	%f12951, %f12949, %f12950;
	mov.b32 	%r11237, %f12951;
	shfl.sync.bfly.b32	%r11238|%p6745, %r11237, 4, 31, -1;
	mov.b32 	%f12952, %r11238;
	add.f32 	%f12953, %f12951, %f12952;
	mov.b32 	%r11239, %f12953;
	shfl.sync.bfly.b32	%r11240|%p6746, %r11239, 2, 31, -1;
	mov.b32 	%f12954, %r11240;
	add.f32 	%f12955, %f12953, %f12954;
	mov.b32 	%r11241, %f12955;
	shfl.sync.bfly.b32	%r11242|%p6747, %r11241, 1, 31, -1;
	mov.b32 	%f12956, %r11242;
	add.f32 	%f252, %f12955, %f12956;
	@%p6742 bra 	$L__BB3_495;
	atom.global.add.f32 	%f12957, [%rd5+224], %f252;
$L__BB3_495:
	mul.f32 	%f12958, %f18, %f183;
	setp.ne.s32 	%p6748, %r4, 0;
	mov.b32 	%r11243, %f12958;
	shfl.sync.bfly.b32	%r11244|%p6749, %r11243, 16, 31, -1;
	mov.b32 	%f12959, %r11244;
	add.f32 	%f12960, %f12958, %f12959;
	mov.b32 	%r11245, %f12960;
	shfl.sync.bfly.b32	%r11246|%p6750, %r11245, 8, 31, -1;
	mov.b32 	%f12961, %r11246;
	add.f32 	%f12962, %f12960, %f12961;
	mov.b32 	%r11247, %f12962;
	shfl.sync.bfly.b32	%r11248|%p6751, %r11247, 4, 31, -1;
	mov.b32 	%f12963, %r11248;
	add.f32 	%f12964, %f12962, %f12963;
	mov.b32 	%r11249, %f12964;
	shfl.sync.bfly.b32	%r11250|%p6752, %r11249, 2, 31, -1;
	mov.b32 	%f12965, %r11250;
	add.f32 	%f12966, %f12964, %f12965;
	mov.b32 	%r11251, %f12966;
	shfl.sync.bfly.b32	%r11252|%p6753, %r11251, 1, 31, -1;
	mov.b32 	%f12967, %r11252;
	add.f32 	%f253, %f12966, %f12967;
	@%p6748 bra 	$L__BB3_497;
	atom.global.add.f32 	%f12968, [%rd5+236], %f253;
$L__BB3_497:
	mul.f32 	%f12969, %f16, %f183;
	setp.ne.s32 	%p6754, %r4, 0;
	mov.b32 	%r11253, %f12969;
	shfl.sync.bfly.b32	%r11254|%p6755, %r11253, 16, 31, -1;
	mov.b32 	%f12970, %r11254;
	add.f32 	%f12971, %f12969, %f12970;
	mov.b32 	%r11255, %f12971;
	shfl.sync.bfly.b32	%r11256|%p6756, %r11255, 8, 31, -1;
	mov.b32 	%f12972, %r11256;
	add.f32 	%f12973, %f12971, %f12972;
	mov.b32 	%r11257, %f12973;
	shfl.sync.bfly.b32	%r11258|%p6757, %r11257, 4, 31, -1;
	mov.b32 	%f12974, %r11258;
	add.f32 	%f12975, %f12973, %f12974;
	mov.b32 	%r11259, %f12975;
	shfl.sync.bfly.b32	%r11260|%p6758, %r11259, 2, 31, -1;
	mov.b32 	%f12976, %r11260;
	add.f32 	%f12977, %f12975, %f12976;
	mov.b32 	%r11261, %f12977;
	shfl.sync.bfly.b32	%r11262|%p6759, %r11261, 1, 31, -1;
	mov.b32 	%f12978, %r11262;
	add.f32 	%f254, %f12977, %f12978;
	@%p6754 bra 	$L__BB3_499;
	atom.global.add.f32 	%f12979, [%rd5+248], %f254;
$L__BB3_499:
	mul.f32 	%f12980, %f17, %f183;
	setp.ne.s32 	%p6760, %r4, 0;
	mov.b32 	%r11263, %f12980;
	shfl.sync.bfly.b32	%r11264|%p6761, %r11263, 16, 31, -1;
	mov.b32 	%f12981, %r11264;
	add.f32 	%f12982, %f12980, %f12981;
	mov.b32 	%r11265, %f12982;
	shfl.sync.bfly.b32	%r11266|%p6762, %r11265, 8, 31, -1;
	mov.b32 	%f12983, %r11266;
	add.f32 	%f12984, %f12982, %f12983;
	mov.b32 	%r11267, %f12984;
	shfl.sync.bfly.b32	%r11268|%p6763, %r11267, 4, 31, -1;
	mov.b32 	%f12985, %r11268;
	add.f32 	%f12986, %f12984, %f12985;
	mov.b32 	%r11269, %f12986;
	shfl.sync.bfly.b32	%r11270|%p6764, %r11269, 2, 31, -1;
	mov.b32 	%f12987, %r11270;
	add.f32 	%f12988, %f12986, %f12987;
	mov.b32 	%r11271, %f12988;
	shfl.sync.bfly.b32	%r11272|%p6765, %r11271, 1, 31, -1;
	mov.b32 	%f12989, %r11272;
	add.f32 	%f255, %f12988, %f12989;
	@%p6760 bra 	$L__BB3_501;
	atom.global.add.f32 	%f12990, [%rd5+260], %f255;
$L__BB3_501:
	mul.f32 	%f12991, %f19, %f183;
	setp.ne.s32 	%p6766, %r4, 0;
	mov.b32 	%r11273, %f12991;
	shfl.sync.bfly.b32	%r11274|%p6767, %r11273, 16, 31, -1;
	mov.b32 	%f12992, %r11274;
	add.f32 	%f12993, %f12991, %f12992;
	mov.b32 	%r11275, %f12993;
	shfl.sync.bfly.b32	%r11276|%p6768, %r11275, 8, 31, -1;
	mov.b32 	%f12994, %r11276;
	add.f32 	%f12995, %f12993, %f12994;
	mov.b32 	%r11277, %f12995;
	shfl.sync.bfly.b32	%r11278|%p6769, %r11277, 4, 31, -1;
	mov.b32 	%f12996, %r11278;
	add.f32 	%f12997, %f12995, %f12996;
	mov.b32 	%r11279, %f12997;
	shfl.sync.bfly.b32	%r11280|%p6770, %r11279, 2, 31, -1;
	mov.b32 	%f12998, %r11280;
	add.f32 	%f12999, %f12997, %f12998;
	mov.b32 	%r11281, %f12999;
	shfl.sync.bfly.b32	%r11282|%p6771, %r11281, 1, 31, -1;
	mov.b32 	%f13000, %r11282;
	add.f32 	%f256, %f12999, %f13000;
	@%p6766 bra 	$L__BB3_503;
	atom.global.add.f32 	%f13001, [%rd5+272], %f256;
$L__BB3_503:
	mul.f32 	%f13002, %f21, %f183;
	setp.ne.s32 	%p6772, %r4, 0;
	mov.b32 	%r11283, %f13002;
	shfl.sync.bfly.b32	%r11284|%p6773, %r11283, 16, 31, -1;
	mov.b32 	%f13003, %r11284;
	add.f32 	%f13004, %f13002, %f13003;
	mov.b32 	%r11285, %f13004;
	shfl.sync.bfly.b32	%r11286|%p6774, %r11285, 8, 31, -1;
	mov.b32 	%f13005, %r11286;
	add.f32 	%f13006, %f13004, %f13005;
	mov.b32 	%r11287, %f13006;
	shfl.sync.bfly.b32	%r11288|%p6775, %r11287, 4, 31, -1;
	mov.b32 	%f13007, %r11288;
	add.f32 	%f13008, %f13006, %f13007;
	mov.b32 	%r11289, %f13008;
	shfl.sync.bfly.b32	%r11290|%p6776, %r11289, 2, 31, -1;
	mov.b32 	%f13009, %r11290;
	add.f32 	%f13010, %f13008, %f13009;
	mov.b32 	%r11291, %f13010;
	shfl.sync.bfly.b32	%r11292|%p6777, %r11291, 1, 31, -1;
	mov.b32 	%f13011, %r11292;
	add.f32 	%f257, %f13010, %f13011;
	@%p6772 bra 	$L__BB3_505;
	atom.global.add.f32 	%f13012, [%rd5+284], %f257;
$L__BB3_505:
	mul.f32 	%f13013, %f23, %f183;
	setp.ne.s32 	%p6778, %r4, 0;
	mov.b32 	%r11293, %f13013;
	shfl.sync.bfly.b32	%r11294|%p6779, %r11293, 16, 31, -1;
	mov.b32 	%f13014, %r11294;
	add.f32 	%f13015, %f13013, %f13014;
	mov.b32 	%r11295, %f13015;
	shfl.sync.bfly.b32	%r11296|%p6780, %r11295, 8, 31, -1;
	mov.b32 	%f13016, %r11296;
	add.f32 	%f13017, %f13015, %f13016;
	mov.b32 	%r11297, %f13017;
	shfl.sync.bfly.b32	%r11298|%p6781, %r11297, 4, 31, -1;
	mov.b32 	%f13018, %r11298;
	add.f32 	%f13019, %f13017, %f13018;
	mov.b32 	%r11299, %f13019;
	shfl.sync.bfly.b32	%r11300|%p6782, %r11299, 2, 31, -1;
	mov.b32 	%f13020, %r11300;
	add.f32 	%f13021, %f13019, %f13020;
	mov.b32 	%r11301, %f13021;
	shfl.sync.bfly.b32	%r11302|%p6783, %r11301, 1, 31, -1;
	mov.b32 	%f13022, %r11302;
	add.f32 	%f258, %f13021, %f13022;
	@%p6778 bra 	$L__BB3_2451;
	atom.global.add.f32 	%f13023, [%rd5+296], %f258;
	bra.uni 	$L__BB3_2451;
$L__BB3_507:
	setp.ne.s32 	%p4084, %r4, 0;
	mul.lo.s64 	%rd517, %rd3, 12;
	and.b64  	%rd518, %rd517, 17179869180;
	add.s64 	%rd519, %rd1, %rd518;
	ld.global.nc.f32 	%f259, [%rd519];
	mul.f32 	%f8197, %f259, 0f3E906EBB;
	ld.global.nc.f32 	%f260, [%rd519+4];
	ld.global.nc.f32 	%f261, [%rd519+8];
	mov.b32 	%r6795, %f8197;
	shfl.sync.bfly.b32	%r6796|%p4085, %r6795, 16, 31, -1;
	mov.b32 	%f8198, %r6796;
	add.f32 	%f8199, %f8197, %f8198;
	mov.b32 	%r6797, %f8199;
	shfl.sync.bfly.b32	%r6798|%p4086, %r6797, 8, 31, -1;
	mov.b32 	%f8200, %r6798;
	add.f32 	%f8201, %f8199, %f8200;
	mov.b32 	%r6799, %f8201;
	shfl.sync.bfly.b32	%r6800|%p4087, %r6799, 4, 31, -1;
	mov.b32 	%f8202, %r6800;
	add.f32 	%f8203, %f8201, %f8202;
	mov.b32 	%r6801, %f8203;
	shfl.sync.bfly.b32	%r6802|%p4088, %r6801, 2, 31, -1;
	mov.b32 	%f8204, %r6802;
	add.f32 	%f8205, %f8203, %f8204;
	mov.b32 	%r6803, %f8205;
	shfl.sync.bfly.b32	%r6804|%p4089, %r6803, 1, 31, -1;
	mov.b32 	%f8206, %r6804;
	add.f32 	%f262, %f8205, %f8206;
	@%p4084 bra 	$L__BB3_509;
	atom.global.add.f32 	%f8207, [%rd2], %f262;
$L__BB3_509:
	@%p6788 bra 	$L__BB3_561;
	mul.f32 	%f8209, %f1, %f259;
	setp.ne.s32 	%p4090, %r4, 0;
	mov.b32 	%r6805, %f8209;
	shfl.sync.bfly.b32	%r6806|%p4091, %r6805, 16, 31, -1;
	mov.b32 	%f8210, %r6806;
	add.f32 	%f8211, %f8209, %f8210;
	mov.b32 	%r6807, %f8211;
	shfl.sync.bfly.b32	%r6808|%p4092, %r6807, 8, 31, -1;
	mov.b32 	%f8212, %r6808;
	add.f32 	%f8213, %f8211, %f8212;
	mov.b32 	%r6809, %f8213;
	shfl.sync.bfly.b32	%r6810|%p4093, %r6809, 4, 31, -1;
	mov.b32 	%f8214, %r6810;
	add.f32 	%f8215, %f8213, %f8214;
	mov.b32 	%r6811, %f8215;
	shfl.sync.bfly.b32	%r6812|%p4094, %r6811, 2, 31, -1;
	mov.b32 	%f8216, %r6812;
	add.f32 	%f8217, %f8215, %f8216;
	mov.b32 	%r6813, %f8217;
	shfl.sync.bfly.b32	%r6814|%p4095, %r6813, 1, 31, -1;
	mov.b32 	%f8218, %r6814;
	add.f32 	%f263, %f8217, %f8218;
	@%p4090 bra 	$L__BB3_512;
	atom.global.add.f32 	%f8219, [%rd2+12], %f263;
$L__BB3_512:
	mul.f32 	%f8220, %f2, %f259;
	setp.ne.s32 	%p4096, %r4, 0;
	mov.b32 	%r6815, %f8220;
	shfl.sync.bfly.b32	%r6816|%p4097, %r6815, 16, 31, -1;
	mov.b32 	%f8221, %r6816;
	add.f32 	%f8222, %f8220, %f8221;
	mov.b32 	%r6817, %f8222;
	shfl.sync.bfly.b32	%r6818|%p4098, %r6817, 8, 31, -1;
	mov.b32 	%f8223, %r6818;
	add.f32 	%f8224, %f8222, %f8223;
	mov.b32 	%r6819, %f8224;
	shfl.sync.bfly.b32	%r6820|%p4099, %r6819, 4, 31, -1;
	mov.b32 	%f8225, %r6820;
	add.f32 	%f8226, %f8224, %f8225;
	mov.b32 	%r6821, %f8226;
	shfl.sync.bfly.b32	%r6822|%p4100, %r6821, 2, 31, -1;
	mov.b32 	%f8227, %r6822;
	add.f32 	%f8228, %f8226, %f8227;
	mov.b32 	%r6823, %f8228;
	shfl.sync.bfly.b32	%r6824|%p4101, %r6823, 1, 31, -1;
	mov.b32 	%f8229, %r6824;
	add.f32 	%f264, %f8228, %f8229;
	@%p4096 bra 	$L__BB3_514;
	atom.global.add.f32 	%f8230, [%rd2+24], %f264;
$L__BB3_514:
	mul.f32 	%f8231, %f3, %f259;
	setp.ne.s32 	%p4102, %r4, 0;
	mov.b32 	%r6825, %f8231;
	shfl.sync.bfly.b32	%r6826|%p4103, %r6825, 16, 31, -1;
	mov.b32 	%f8232, %r6826;
	add.f32 	%f8233, %f8231, %f8232;
	mov.b32 	%r6827, %f8233;
	shfl.sync.bfly.b32	%r6828|%p4104, %r6827, 8, 31, -1;
	mov.b32 	%f8234, %r6828;
	add.f32 	%f8235, %f8233, %f8234;
	mov.b32 	%r6829, %f8235;
	shfl.sync.bfly.b32	%r6830|%p4105, %r6829, 4, 31, -1;
	mov.b32 	%f8236, %r6830;
	add.f32 	%f8237, %f8235, %f8236;
	mov.b32 	%r6831, %f8237;
	shfl.sync.bfly.b32	%r6832|%p4106, %r6831, 2, 31, -1;
	mov.b32 	%f8238, %r6832;
	add.f32 	%f8239, %f8237, %f8238;
	mov.b32 	%r6833, %f8239;
	shfl.sync.bfly.b32	%r6834|%p4107, %r6833, 1, 31, -1;
	mov.b32 	%f8240, %r6834;
	add.f32 	%f265, %f8239, %f8240;
	@%p4102 bra 	$L__BB3_516;
	atom.global.add.f32 	%f8241, [%rd2+36], %f265;
$L__BB3_516:
	@%p6789 bra 	$L__BB3_561;
	mul.f32 	%f8243, %f8, %f259;
	setp.ne.s32 	%p4108, %r4, 0;
	mov.b32 	%r6835, %f8243;
	shfl.sync.bfly.b32	%r6836|%p4109, %r6835, 16, 31, -1;
	mov.b32 	%f8244, %r6836;
	add.f32 	%f8245, %f8243, %f8244;
	mov.b32 	%r6837, %f8245;
	shfl.sync.bfly.b32	%r6838|%p4110, %r6837, 8, 31, -1;
	mov.b32 	%f8246, %r6838;
	add.f32 	%f8247, %f8245, %f8246;
	mov.b32 	%r6839, %f8247;
	shfl.sync.bfly.b32	%r6840|%p4111, %r6839, 4, 31, -1;
	mov.b32 	%f8248, %r6840;
	add.f32 	%f8249, %f8247, %f8248;
	mov.b32 	%r6841, %f8249;
	shfl.sync.bfly.b32	%r6842|%p4112, %r6841, 2, 31, -1;
	mov.b32 	%f8250, %r6842;
	add.f32 	%f8251, %f8249, %f8250;
	mov.b32 	%r6843, %f8251;
	shfl.sync.bfly.b32	%r6844|%p4113, %r6843, 1, 31, -1;
	mov.b32 	%f8252, %r6844;
	add.f32 	%f266, %f8251, %f8252;
	@%p4108 bra 	$L__BB3_519;
	atom.global.add.f32 	%f8253, [%rd2+48], %f266;
$L__BB3_519:
	mul.f32 	%f8254, %f6, %f259;
	setp.ne.s32 	%p4114, %r4, 0;
	mov.b32 	%r6845, %f8254;
	shfl.sync.bfly.b32	%r6846|%p4115, %r6845, 16, 31, -1;
	mov.b32 	%f8255, %r6846;
	add.f32 	%f8256, %f8254, %f8255;
	mov.b32 	%r6847, %f8256;
	shfl.sync.bfly.b32	%r6848|%p4116, %r6847, 8, 31, -1;
	mov.b32 	%f8257, %r6848;
	add.f32 	%f8258, %f8256, %f8257;
	mov.b32 	%r6849, %f8258;
	shfl.sync.bfly.b32	%r6850|%p4117, %r6849, 4, 31, -1;
	mov.b32 	%f8259, %r6850;
	add.f32 	%f8260, %f8258, %f8259;
	mov.b32 	%r6851, %f8260;
	shfl.sync.bfly.b32	%r6852|%p4118, %r6851, 2, 31, -1;
	mov.b32 	%f8261, %r6852;
	add.f32 	%f8262, %f8260, %f8261;
	mov.b32 	%r6853, %f8262;
	shfl.sync.bfly.b32	%r6854|%p4119, %r6853, 1, 31, -1;
	mov.b32 	%f8263, %r6854;
	add.f32 	%f267, %f8262, %f8263;
	@%p4114 bra 	$L__BB3_521;
	atom.global.add.f32 	%f8264, [%rd2+60], %f267;
$L__BB3_521:
	mul.f32 	%f8265, %f4, %f259;
	setp.ne.s32 	%p4120, %r4, 0;
	mov.b32 	%r6855, %f8265;
	shfl.sync.bfly.b32	%r6856|%p4121, %r6855, 16, 31, -1;
	mov.b32 	%f8266, %r6856;
	add.f32 	%f8267, %f8265, %f8266;
	mov.b32 	%r6857, %f8267;
	shfl.sync.bfly.b32	%r6858|%p4122, %r6857, 8, 31, -1;
	mov.b32 	%f8268, %r6858;
	add.f32 	%f8269, %f8267, %f8268;
	mov.b32 	%r6859, %f8269;
	shfl.sync.bfly.b32	%r6860|%p4123, %r6859, 4, 31, -1;
	mov.b32 	%f8270, %r6860;
	add.f32 	%f8271, %f8269, %f8270;
	mov.b32 	%r6861, %f8271;
	shfl.sync.bfly.b32	%r6862|%p4124, %r6861, 2, 31, -1;
	mov.b32 	%f8272, %r6862;
	add.f32 	%f8273, %f8271, %f8272;
	mov.b32 	%r6863, %f8273;
	shfl.sync.bfly.b32	%r6864|%p4125, %r6863, 1, 31, -1;
	mov.b32 	%f8274, %r6864;
	add.f32 	%f268, %f8273, %f8274;
	@%p4120 bra 	$L__BB3_523;
	atom.global.add.f32 	%f8275, [%rd2+72], %f268;
$L__BB3_523:
	mul.f32 	%f8276, %f5, %f259;
	setp.ne.s32 	%p4126, %r4, 0;
	mov.b32 	%r6865, %f8276;
	shfl.sync.bfly.b32	%r6866|%p4127, %r6865, 16, 31, -1;
	mov.b32 	%f8277, %r6866;
	add.f32 	%f8278, %f8276, %f8277;
	mov.b32 	%r6867, %f8278;
	shfl.sync.bfly.b32	%r6868|%p4128, %r6867, 8, 31, -1;
	mov.b32 	%f8279, %r6868;
	add.f32 	%f8280, %f8278, %f8279;
	mov.b32 	%r6869, %f8280;
	shfl.sync.bfly.b32	%r6870|%p4129, %r6869, 4, 31, -1;
	mov.b32 	%f8281, %r6870;
	add.f32 	%f8282, %f8280, %f8281;
	mov.b32 	%r6871, %f8282;
	shfl.sync.bfly.b32	%r6872|%p4130, %r6871, 2, 31, -1;
	mov.b32 	%f8283, %r6872;
	add.f32 	%f8284, %f8282, %f8283;
	mov.b32 	%r6873, %f8284;
	shfl.sync.bfly.b32	%r6874|%p4131, %r6873, 1, 31, -1;
	mov.b32 	%f8285, %r6874;
	add.f32 	%f269, %f8284, %f8285;
	@%p4126 bra 	$L__BB3_525;
	atom.global.add.f32 	%f8286, [%rd2+84], %f269;
$L__BB3_525:
	mul.f32 	%f8287, %f7, %f259;
	setp.ne.s32 	%p4132, %r4, 0;
	mov.b32 	%r6875, %f8287;
	shfl.sync.bfly.b32	%r6876|%p4133, %r6875, 16, 31, -1;
	mov.b32 	%f8288, %r6876;
	add.f32 	%f8289, %f8287, %f8288;
	mov.b32 	%r6877, %f8289;
	shfl.sync.bfly.b32	%r6878|%p4134, %r6877, 8, 31, -1;
	mov.b32 	%f8290, %r6878;
	add.f32 	%f8291, %f8289, %f8290;
	mov.b32 	%r6879, %f8291;
	shfl.sync.bfly.b32	%r6880|%p4135, %r6879, 4, 31, -1;
	mov.b32 	%f8292, %r6880;
	add.f32 	%f8293, %f8291, %f8292;
	mov.b32 	%r6881, %f8293;
	shfl.sync.bfly.b32	%r6882|%p4136, %r6881, 2, 31, -1;
	mov.b32 	%f8294, %r6882;
	add.f32 	%f8295, %f8293, %f8294;
	mov.b32 	%r6883, %f8295;
	shfl.sync.bfly.b32	%r6884|%p4137, %r6883, 1, 31, -1;
	mov.b32 	%f8296, %r6884;
	add.f32 	%f270, %f8295, %f8296;
	@%p4132 bra 	$L__BB3_527;
	atom.global.add.f32 	%f8297, [%rd2+96], %f270;
$L__BB3_527:
	@%p6790 bra 	$L__BB3_561;
	mul.f32 	%f8299, %f15, %f259;
	setp.ne.s32 	%p4138, %r4, 0;
	mov.b32 	%r6885, %f8299;
	shfl.sync.bfly.b32	%r6886|%p4139, %r6885, 16, 31, -1;
	mov.b32 	%f8300, %r6886;
	add.f32 	%f8301, %f8299, %f8300;
	mov.b32 	%r6887, %f8301;
	shfl.sync.bfly.b32	%r6888|%p4140, %r6887, 8, 31, -1;
	mov.b32 	%f8302, %r6888;
	add.f32 	%f8303, %f8301, %f8302;
	mov.b32 	%r6889, %f8303;
	shfl.sync.bfly.b32	%r6890|%p4141, %r6889, 4, 31, -1;
	mov.b32 	%f8304, %r6890;
	add.f32 	%f8305, %f8303, %f8304;
	mov.b32 	%r6891, %f8305;
	shfl.sync.bfly.b32	%r6892|%p4142, %r6891, 2, 31, -1;
	mov.b32 	%f8306, %r6892;
	add.f32 	%f8307, %f8305, %f8306;
	mov.b32 	%r6893, %f8307;
	shfl.sync.bfly.b32	%r6894|%p4143, %r6893, 1, 31, -1;
	mov.b32 	%f8308, %r6894;
	add.f32 	%f271, %f8307, %f8308;
	@%p4138 bra 	$L__BB3_530;
	atom.global.add.f32 	%f8309, [%rd2+108], %f271;
$L__BB3_530:
	mul.f32 	%f8310, %f13, %f259;
	setp.ne.s32 	%p4144, %r4, 0;
	mov.b32 	%r6895, %f8310;
	shfl.sync.bfly.b32	%r6896|%p4145, %r6895, 16, 31, -1;
	mov.b32 	%f8311, %r6896;
	add.f32 	%f8312, %f8310, %f8311;
	mov.b32 	%r6897, %f8312;
	shfl.sync.bfly.b32	%r6898|%p4146, %r6897, 8, 31, -1;
	mov.b32 	%f8313, %r6898;
	add.f32 	%f8314, %f8312, %f8313;
	mov.b32 	%r6899, %f8314;
	shfl.sync.bfly.b32	%r6900|%p4147, %r6899, 4, 31, -1;
	mov.b32 	%f8315, %r6900;
	add.f32 	%f8316, %f8314, %f8315;
	mov.b32 	%r6901, %f8316;
	shfl.sync.bfly.b32	%r6902|%p4148, %r6901, 2, 31, -1;
	mov.b32 	%f8317, %r6902;
	add.f32 	%f8318, %f8316, %f8317;
	mov.b32 	%r6903, %f8318;
	shfl.sync.bfly.b32	%r6904|%p4149, %r6903, 1, 31, -1;
	mov.b32 	%f8319, %r6904;
	add.f32 	%f272, %f8318, %f8319;
	@%p4144 bra 	$L__BB3_532;
	atom.global.add.f32 	%f8320, [%rd2+120], %f272;
$L__BB3_532:
	mul.f32 	%f8321, %f11, %f259;
	setp.ne.s32 	%p4150, %r4, 0;
	mov.b32 	%r6905, %f8321;
	shfl.sync.bfly.b32	%r6906|%p4151, %r6905, 16, 31, -1;
	mov.b32 	%f8322, %r6906;
	add.f32 	%f8323, %f8321, %f8322;
	mov.b32 	%r6907, %f8323;
	shfl.sync.bfly.b32	%r6908|%p4152, %r6907, 8, 31, -1;
	mov.b32 	%f8324, %r6908;
	add.f32 	%f8325, %f8323, %f8324;
	mov.b32 	%r6909, %f8325;
	shfl.sync.bfly.b32	%r6910|%p4153, %r6909, 4, 31, -1;
	mov.b32 	%f8326, %r6910;
	add.f32 	%f8327, %f8325, %f8326;
	mov.b32 	%r6911, %f8327;
	shfl.sync.bfly.b32	%r6912|%p4154, %r6911, 2, 31, -1;
	mov.b32 	%f8328, %r6912;
	add.f32 	%f8329, %f8327, %f8328;
	mov.b32 	%r6913, %f8329;
	shfl.sync.bfly.b32	%r6914|%p4155, %r6913, 1, 31, -1;
	mov.b32 	%f8330, %r6914;
	add.f32 	%f273, %f8329, %f8330;
	@%p4150 bra 	$L__BB3_534;
	atom.global.add.f32 	%f8331, [%rd2+132], %f273;
$L__BB3_534:
	mul.f32 	%f8332, %f9, %f259;
	setp.ne.s32 	%p4156, %r4, 0;
	mov.b32 	%r6915, %f8332;
	shfl.sync.bfly.b32	%r6916|%p4157, %r6915, 16, 31, -1;
	mov.b32 	%f8333, %r6916;
	add.f32 	%f8334, %f8332, %f8333;
	mov.b32 	%r6917, %f8334;
	shfl.sync.bfly.b32	%r6918|%p4158, %r6917, 8, 31, -1;
	mov.b32 	%f8335, %r6918;
	add.f32 	%f8336, %f8334, %f8335;
	mov.b32 	%r6919, %f8336;
	shfl.sync.bfly.b32	%r6920|%p4159, %r6919, 4, 31, -1;
	mov.b32 	%f8337, %r6920;
	add.f32 	%f8338, %f8336, %f8337;
	mov.b32 	%r6921, %f8338;
	shfl.sync.bfly.b32	%r6922|%p4160, %r6921, 2, 31, -1;
	mov.b32 	%f8339, %r6922;
	add.f32 	%f8340, %f8338, %f8339;
	mov.b32 	%r6923, %f8340;
	shfl.sync.bfly.b32	%r6924|%p4161, %r6923, 1, 31, -1;
	mov.b32 	%f8341, %r6924;
	add.f32 	%f274, %f8340, %f8341;
	@%p4156 bra 	$L__BB3_536;
	atom.global.add.f32 	%f8342, [%rd2+144], %f274;
$L__BB3_536:
	mul.f32 	%f8343, %f10, %f259;
	setp.ne.s32 	%p4162, %r4, 0;
	mov.b32 	%r6925, %f8343;
	shfl.sync.bfly.b32	%r6926|%p4163, %r6925, 16, 31, -1;
	mov.b32 	%f8344, %r6926;
	add.f32 	%f8345, %f8343, %f8344;
	mov.b32 	%r6927, %f8345;
	shfl.sync.bfly.b32	%r6928|%p4164, %r6927, 8, 31, -1;
	mov.b32 	%f8346, %r6928;
	add.f32 	%f8347, %f8345, %f8346;
	mov.b32 	%r6929, %f8347;
	shfl.sync.bfly.b32	%r6930|%p4165, %r6929, 4, 31, -1;
	mov.b32 	%f8348, %r6930;
	add.f32 	%f8349, %f8347, %f8348;
	mov.b32 	%r6931, %f8349;
	shfl.sync.bfly.b32	%r6932|%p4166, %r6931, 2, 31, -1;
	mov.b32 	%f8350, %r6932;
	add.f32 	%f8351, %f8349, %f8350;
	mov.b32 	%r6933, %f8351;
	shfl.sync.bfly.b32	%r6934|%p4167, %r6933, 1, 31, -1;
	mov.b32 	%f8352, %r6934;
	add.f32 	%f275, %f8351, %f8352;
	@%p4162 bra 	$L__BB3_538;
	atom.global.add.f32 	%f8353, [%rd2+156], %f275;
$L__BB3_538:
	mul.f32 	%f8354, %f12, %f259;
	setp.ne.s32 	%p4168, %r4, 0;
	mov.b32 	%r6935, %f8354;
	shfl.sync.bfly.b32	%r6936|%p4169, %r6935, 16, 31, -1;
	mov.b32 	%f8355, %r6936;
	add.f32 	%f8356, %f8354, %f8355;
	mov.b32 	%r6937, %f8356;
	shfl.sync.bfly.b32	%r6938|%p4170, %r6937, 8, 31, -1;
	mov.b32 	%f8357, %r6938;
	add.f32 	%f8358, %f8356, %f8357;
	mov.b32 	%r6939, %f8358;
	shfl.sync.bfly.b32	%r6940|%p4171, %r6939, 4, 31, -1;
	mov.b32 	%f8359, %r6940;
	add.f32 	%f8360, %f8358, %f8359;
	mov.b32 	%r6941, %f8360;
	shfl.sync.bfly.b32	%r6942|%p4172, %r6941, 2, 31, -1;
	mov.b32 	%f8361, %r6942;
	add.f32 	%f8362, %f8360, %f8361;
	mov.b32 	%r6943, %f8362;
	shfl.sync.bfly.b32	%r6944|%p4173, %r6943, 1, 31, -1;
	mov.b32 	%f8363, %r6944;
	add.f32 	%f276, %f8362, %f8363;
	@%p4168 bra 	$L__BB3_540;
	atom.global.add.f32 	%f8364, [%rd2+168], %f276;
$L__BB3_540:
	mul.f32 	%f8365, %f14, %f259;
	setp.ne.s32 	%p4174, %r4, 0;
	mov.b32 	%r6945, %f8365;
	shfl.sync.bfly.b32	%r6946|%p4175, %r6945, 16, 31, -1;
	mov.b32 	%f8366, %r6946;
	add.f32 	%f8367, %f8365, %f8366;
	mov.b32 	%r6947, %f8367;
	shfl.sync.bfly.b32	%r6948|%p4176, %r6947, 8, 31, -1;
	mov.b32 	%f8368, %r6948;
	add.f32 	%f8369, %f8367, %f8368;
	mov.b32 	%r6949, %f8369;
	shfl.sync.bfly.b32	%r6950|%p4177, %r6949, 4, 31, -1;
	mov.b32 	%f8370, %r6950;
	add.f32 	%f8371, %f8369, %f8370;
	mov.b32 	%r6951, %f8371;
	shfl.sync.bfly.b32	%r6952|%p4178, %r6951, 2, 31, -1;
	mov.b32 	%f8372, %r6952;
	add.f32 	%f8373, %f8371, %f8372;
	mov.b32 	%r6953, %f8373;
	shfl.sync.bfly.b32	%r6954|%p4179, %r6953, 1, 31, -1;
	mov.b32 	%f8374, %r6954;
	add.f32 	%f277, %f8373, %f8374;
	@%p4174 bra 	$L__BB3_542;
	atom.global.add.f32 	%f8375, [%rd2+180], %f277;
$L__BB3_542:
	@%p6791 bra 	$L__BB3_561;
	setp.ne.s32 	%p4180, %r4, 0;
	shfl.sync.bfly.b32	%r6955|%p4181, %r6956, 16, 31, -1;
	mov.b32 	%r6957, 2143289344;
	shfl.sync.bfly.b32	%r6958|%p4182, %r6957, 8, 31, -1;
	mov.b32 	%f8377, %r6958;
	add.f32 	%f8378, %f8377, 0f7FC00000;
	mov.b32 	%r6959, %f8378;
	shfl.sync.bfly.b32	%r6960|%p4183, %r6959, 4, 31, -1;
	mov.b32 	%f8379, %r6960;
	add.f32 	%f8380, %f8378, %f8379;
	mov.b32 	%r6961, %f8380;
	shfl.sync.bfly.b32	%r6962|%p4184, %r6961, 2, 31, -1;
	mov.b32 	%f8381, %r6962;
	add.f32 	%f8382, %f8380, %f8381;
	mov.b32 	%r6963, %f8382;
	shfl.sync.bfly.b32	%r6964|%p4185, %r6963, 1, 31, -1;
	mov.b32 	%f8383, %r6964;
	add.f32 	%f13059, %f8382, %f8383;
	@%p4180 bra 	$L__BB3_545;
	atom.global.add.f32 	%f8384, [%rd2+192], %f13059;
$L__BB3_545:
	setp.ne.s32 	%p4186, %r4, 0;
	shfl.sync.bfly.b32	%r6965|%p4187, %r6966, 16, 31, -1;
	mov.b32 	%r6967, 2143289344;
	shfl.sync.bfly.b32	%r6968|%p4188, %r6967, 8, 31, -1;
	mov.b32 	%f8385, %r6968;
	add.f32 	%f8386, %f8385, 0f7FC00000;
	mov.b32 	%r6969, %f8386;
	shfl.sync.bfly.b32	%r6970|%p4189, %r6969, 4, 31, -1;
	mov.b32 	%f8387, %r6970;
	add.f32 	%f8388, %f8386, %f8387;
	mov.b32 	%r6971, %f8388;
	shfl.sync.bfly.b32	%r6972|%p4190, %r6971, 2, 31, -1;
	mov.b32 	%f8389, %r6972;
	add.f32 	%f8390, %f8388, %f8389;
	mov.b32 	%r6973, %f8390;
	shfl.sync.bfly.b32	%r6974|%p4191, %r6973, 1, 31, -1;
	mov.b32 	%f8391, %r6974;
	add.f32 	%f13058, %f8390, %f8391;
	@%p4186 bra 	$L__BB3_547;
	atom.global.add.f32 	%f8392, [%rd2+204], %f13058;
$L__BB3_547:
	setp.ne.s32 	%p4192, %r4, 0;
	shfl.sync.bfly.b32	%r6975|%p4193, %r6976, 16, 31, -1;
	mov.b32 	%r6977, 2143289344;
	shfl.sync.bfly.b32	%r6978|%p4194, %r6977, 8, 31, -1;
	mov.b32 	%f8393, %r6978;
	add.f32 	%f8394, %f8393, 0f7FC00000;
	mov.b32 	%r6979, %f8394;
	shfl.sync.bfly.b32	%r6980|%p4195, %r6979, 4, 31, -1;
	mov.b32 	%f8395, %r6980;
	add.f32 	%f8396, %f8394, %f8395;
	mov.b32 	%r6981, %f8396;
	shfl.sync.bfly.b32	%r6982|%p4196, %r6981, 2, 31, -1;
	mov.b32 	%f8397, %r6982;
	add.f32 	%f8398, %f8396, %f8397;
	mov.b32 	%r6983, %f8398;
	shfl.sync.bfly.b32	%r6984|%p4197, %r6983, 1, 31, -1;
	mov.b32 	%f8399, %r6984;
	add.f32 	%f13057, %f8398, %f8399;
	@%p4192 bra 	$L__BB3_549;
	atom.global.add.f32 	%f8400, [%rd2+216], %f13057;
$L__BB3_549:
	setp.ne.s32 	%p4198, %r4, 0;
	shfl.sync.bfly.b32	%r6985|%p4199, %r6986, 16, 31, -1;
	mov.b32 	%r6987, 2143289344;
	shfl.sync.bfly.b32	%r6988|%p4200, %r6987, 8, 31, -1;
	mov.b32 	%f8401, %r6988;
	add.f32 	%f8402, %f8401, 0f7FC00000;
	mov.b32 	%r6989, %f8402;
	shfl.sync.bfly.b32	%r6990|%p4201, %r6989, 4, 31, -1;
	mov.b32 	%f8403, %r6990;
	add.f32 	%f8404, %f8402, %f8403;
	mov.b32 	%r6991, %f8404;
	shfl.sync.bfly.b32	%r6992|%p4202, %r6991, 2, 31, -1;
	mov.b32 	%f8405, %r6992;
	add.f32 	%f8406, %f8404, %f8405;
	mov.b32 	%r6993, %f8406;
	shfl.sync.bfly.b32	%r6994|%p4203, %r6993, 1, 31, -1;
	mov.b32 	%f8407, %r6994;
	add.f32 	%f13056, %f8406, %f8407;
	@%p4198 bra 	$L__BB3_551;
	atom.global.add.f32 	%f8408, [%rd2+228], %f13056;
$L__BB3_551:
	setp.ne.s32 	%p4204, %r4, 0;
	shfl.sync.bfly.b32	%r6995|%p4205, %r6996, 16, 31, -1;
	mov.b32 	%r6997, 2143289344;
	shfl.sync.bfly.b32	%r6998|%p4206, %r6997, 8, 31, -1;
	mov.b32 	%f8409, %r6998;
	add.f32 	%f8410, %f8409, 0f7FC00000;
	mov.b32 	%r6999, %f8410;
	shfl.sync.bfly.b32	%r7000|%p4207, %r6999, 4, 31, -1;
	mov.b32 	%f8411, %r7000;
	add.f32 	%f8412, %f8410, %f8411;
	mov.b32 	%r7001, %f8412;
	shfl.sync.bfly.b32	%r7002|%p4208, %r7001, 2, 31, -1;
	mov.b32 	%f8413, %r7002;
	add.f32 	%f8414, %f8412, %f8413;
	mov.b32 	%r7003, %f8414;
	shfl.sync.bfly.b32	%r7004|%p4209, %r7003, 1, 31, -1;
	mov.b32 	%f8415, %r7004;
	add.f32 	%f13055, %f8414, %f8415;
	@%p4204 bra 	$L__BB3_553;
	atom.global.add.f32 	%f8416, [%rd2+240], %f13055;
$L__BB3_553:
	setp.ne.s32 	%p4210, %r4, 0;
	shfl.sync.bfly.b32	%r7005|%p4211, %r7006, 16, 31, -1;
	mov.b32 	%r7007, 2143289344;
	shfl.sync.bfly.b32	%r7008|%p4212, %r7007, 8, 31, -1;
	mov.b32 	%f8417, %r7008;
	add.f32 	%f8418, %f8417, 0f7FC00000;
	mov.b32 	%r7009, %f8418;
	shfl.sync.bfly.b32	%r7010|%p4213, %r7009, 4, 31, -1;
	mov.b32 	%f8419, %r7010;
	add.f32 	%f8420, %f8418, %f8419;
	mov.b32 	%r7011, %f8420;
	shfl.sync.bfly.b32	%r7012|%p4214, %r7011, 2, 31, -1;
	mov.b32 	%f8421, %r7012;
	add.f32 	%f8422, %f8420, %f8421;
	mov.b32 	%r7013, %f8422;
	shfl.sync.bfly.b32	%r7014|%p4215, %r7013, 1, 31, -1;
	mov.b32 	%f8423, %r7014;
	add.f32 	%f13054, %f8422, %f8423;
	@%p4210 bra 	$L__BB3_555;
	atom.global.add.f32 	%f8424, [%rd2+252], %f13054;
$L__BB3_555:
	setp.ne.s32 	%p4216, %r4, 0;
	shfl.sync.bfly.b32	%r7015|%p4217, %r7016, 16, 31, -1;
	mov.b32 	%r7017, 2143289344;
	shfl.sync.bfly.b32	%r7018|%p4218, %r7017, 8, 31, -1;
	mov.b32 	%f8425, %r7018;
	add.f32 	%f8426, %f8425, 0f7FC00000;
	mov.b32 	%r7019, %f8426;
	shfl.sync.bfly.b32	%r7020|%p4219, %r7019, 4, 31, -1;
	mov.b32 	%f8427, %r7020;
	add.f32 	%f8428, %f8426, %f8427;
	mov.b32 	%r7021, %f8428;
	shfl.sync.bfly.b32	%r7022|%p4220, %r7021, 2, 31, -1;
	mov.b32 	%f8429, %r7022;
	add.f32 	%f8430, %f8428, %f8429;
	mov.b32 	%r7023, %f8430;
	shfl.sync.bfly.b32	%r7024|%p4221, %r7023, 1, 31, -1;
	mov.b32 	%f8431, %r7024;
	add.f32 	%f13053, %f8430, %f8431;
	@%p4216 bra 	$L__BB3_557;
	atom.global.add.f32 	%f8432, [%rd2+264], %f13053;
$L__BB3_557:
	setp.ne.s32 	%p4222, %r4, 0;
	shfl.sync.bfly.b32	%r7025|%p4223, %r7026, 16, 31, -1;
	mov.b32 	%r7027, 2143289344;
	shfl.sync.bfly.b32	%r7028|%p4224, %r7027, 8, 31, -1;
	mov.b32 	%f8433, %r7028;
	add.f32 	%f8434, %f8433, 0f7FC00000;
	mov.b32 	%r7029, %f8434;
	shfl.sync.bfly.b32	%r7030|%p4225, %r7029, 4, 31, -1;
	mov.b32 	%f8435, %r7030;
	add.f32 	%f8436, %f8434, %f8435;
	mov.b32 	%r7031, %f8436;
	shfl.sync.bfly.b32	%r7032|%p4226, %r7031, 2, 31, -1;
	mov.b32 	%f8437, %r7032;
	add.f32 	%f8438, %f8436, %f8437;
	mov.b32 	%r7033, %f8438;
	shfl.sync.bfly.b32	%r7034|%p4227, %r7033, 1, 31, -1;
	mov.b32 	%f8439, %r7034;
	add.f32 	%f13052, %f8438, %f8439;
	@%p4222 bra 	$L__BB3_559;
	atom.global.add.f32 	%f8440, [%rd2+276], %f13052;
$L__BB3_559:
	setp.ne.s32 	%p4228, %r4, 0;
	shfl.sync.bfly.b32	%r7035|%p4229, %r7036, 16, 31, -1;
	mov.b32 	%r7037, 2143289344;
	shfl.sync.bfly.b32	%r7038|%p4230, %r7037, 8, 31, -1;
	mov.b32 	%f8441, %r7038;
	add.f32 	%f8442, %f8441, 0f7FC00000;
	mov.b32 	%r7039, %f8442;
	shfl.sync.bfly.b32	%r7040|%p4231, %r7039, 4, 31, -1;
	mov.b32 	%f8443, %r7040;
	add.f32 	%f8444, %f8442, %f8443;
	mov.b32 	%r7041, %f8444;
	shfl.sync.bfly.b32	%r7042|%p4232, %r7041, 2, 31, -1;
	mov.b32 	%f8445, %r7042;
	add.f32 	%f8446, %f8444, %f8445;
	mov.b32 	%r7043, %f8446;
	shfl.sync.bfly.b32	%r7044|%p4233, %r7043, 1, 31, -1;
	mov.b32 	%f8447, %r7044;
	add.f32 	%f13051, %f8446, %f8447;
	@%p4228 bra 	$L__BB3_561;
	atom.global.add.f32 	%f8448, [%rd2+288], %f13051;
$L__BB3_561:
	mul.f32 	%f8449, %f260, 0f3E906EBB;
	setp.ne.s32 	%p4234, %r4, 0;
	mov.b32 	%r7045, %f8449;
	shfl.sync.bfly.b32	%r7046|%p4235, %r7045, 16, 31, -1;
	mov.b32 	%f8450, %r7046;
	add.f32 	%f8451, %f8449, %f8450;
	mov.b32 	%r7047, %f8451;
	shfl.sync.bfly.b32	%r7048|%p4236, %r7047, 8, 31, -1;
	mov.b32 	%f8452, %r7048;
	add.f32 	%f8453, %f8451, %f8452;
	mov.b32 	%r7049, %f8453;
	shfl.sync.bfly.b32	%r7050|%p4237, %r7049, 4, 31, -1;
	mov.b32 	%f8454, %r7050;
	add.f32 	%f8455, %f8453, %f8454;
	mov.b32 	%r7051, %f8455;
	shfl.sync.bfly.b32	%r7052|%p4238, %r7051, 2, 31, -1;
	mov.b32 	%f8456, %r7052;
	add.f32 	%f8457, %f8455, %f8456;
	mov.b32 	%r7053, %f8457;
	shfl.sync.bfly.b32	%r7054|%p4239, %r7053, 1, 31, -1;
	mov.b32 	%f8458, %r7054;
	add.f32 	%f296, %f8457, %f8458;
	@%p4234 bra 	$L__BB3_563;
	atom.global.add.f32 	%f8459, [%rd2+4], %f296;
$L__BB3_563:
	@%p6788 bra 	$L__BB3_615;
	mul.f32 	%f8461, %f1, %f260;
	setp.ne.s32 	%p4240, %r4, 0;
	mov.b32 	%r7055, %f8461;
	shfl.sync.bfly.b32	%r7056|%p4241, %r7055, 16, 31, -1;
	mov.b32 	%f8462, %r7056;
	add.f32 	%f8463, %f8461, %f8462;
	mov.b32 	%r7057, %f8463;
	shfl.sync.bfly.b32	%r7058|%p4242, %r7057, 8, 31, -1;
	mov.b32 	%f8464, %r7058;
	add.f32 	%f8465, %f8463, %f8464;
	mov.b32 	%r7059, %f8465;
	shfl.sync.bfly.b32	%r7060|%p4243, %r7059, 4, 31, -1;
	mov.b32 	%f8466, %r7060;
	add.f32 	%f8467, %f8465, %f8466;
	mov.b32 	%r7061, %f8467;
	shfl.sync.bfly.b32	%r7062|%p4244, %r7061, 2, 31, -1;
	mov.b32 	%f8468, %r7062;
	add.f32 	%f8469, %f8467, %f8468;
	mov.b32 	%r7063, %f8469;
	shfl.sync.bfly.b32	%r7064|%p4245, %r7063, 1, 31, -1;
	mov.b32 	%f8470, %r7064;
	add.f32 	%f297, %f8469, %f8470;
	@%p4240 bra 	$L__BB3_566;
	atom.global.add.f32 	%f8471, [%rd2+16], %f297;
$L__BB3_566:
	mul.f32 	%f8472, %f2, %f260;
	setp.ne.s32 	%p4246, %r4, 0;
	mov.b32 	%r7065, %f8472;
	shfl.sync.bfly.b32	%r7066|%p4247, %r7065, 16, 31, -1;
	mov.b32 	%f8473, %r7066;
	add.f32 	%f8474, %f8472, %f8473;
	mov.b32 	%r7067, %f8474;
	shfl.sync.bfly.b32	%r7068|%p4248, %r7067, 8, 31, -1;
	mov.b32 	%f8475, %r7068;
	add.f32 	%f8476, %f8474, %f8475;
	mov.b32 	%r7069, %f8476;
	shfl.sync.bfly.b32	%r7070|%p4249, %r7069, 4, 31, -1;
	mov.b32 	%f8477, %r7070;
	add.f32 	%f8478, %f8476, %f8477;
	mov.b32 	%r7071, %f8478;
	shfl.sync.bfly.b32	%r7072|%p4250, %r7071, 2, 31, -1;
	mov.b32 	%f8479, %r7072;
	add.f32 	%f8480, %f8478, %f8479;
	mov.b32 	%r7073, %f8480;
	shfl.sync.bfly.b32	%r7074|%p4251, %r7073, 1, 31, -1;
	mov.b32 	%f8481, %r7074;
	add.f32 	%f298, %f8480, %f8481;
	@%p4246 bra 	$L__BB3_568;
	atom.global.add.f32 	%f8482, [%rd2+28], %f298;
$L__BB3_568:
	mul.f32 	%f8483, %f3, %f260;
	setp.ne.s32 	%p4252, %r4, 0;
	mov.b32 	%r7075, %f8483;
	shfl.sync.bfly.b32	%r7076|%p4253, %r7075, 16, 31, -1;
	mov.b32 	%f8484, %r7076;
	add.f32 	%f8485, %f8483, %f8484;
	mov.b32 	%r7077, %f8485;
	shfl.sync.bfly.b32	%r7078|%p4254, %r7077, 8, 31, -1;
	mov.b32 	%f8486, %r7078;
	add.f32 	%f8487, %f8485, %f8486;
	mov.b32 	%r7079, %f8487;
	shfl.sync.bfly.b32	%r7080|%p4255, %r7079, 4, 31, -1;
	mov.b32 	%f8488, %r7080;
	add.f32 	%f8489, %f8487, %f8488;
	mov.b32 	%r7081, %f8489;
	shfl.sync.bfly.b32	%r7082|%p4256, %r7081, 2, 31, -1;
	mov.b32 	%f8490, %r7082;
	add.f32 	%f8491, %f8489, %f8490;
	mov.b32 	%r7083, %f8491;
	shfl.sync.bfly.b32	%r7084|%p4257, %r7083, 1, 31, -1;
	mov.b32 	%f8492, %r7084;
	add.f32 	%f299, %f8491, %f8492;
	@%p4252 bra 	$L__BB3_570;
	atom.global.add.f32 	%f8493, [%rd2+40], %f299;
$L__BB3_570:
	@%p6789 bra 	$L__BB3_615;
	mul.f32 	%f8495, %f8, %f260;
	setp.ne.s32 	%p4258, %r4, 0;
	mov.b32 	%r7085, %f8495;
	shfl.sync.bfly.b32	%r7086|%p4259, %r7085, 16, 31, -1;
	mov.b32 	%f8496, %r7086;
	add.f32 	%f8497, %f8495, %f8496;
	mov.b32 	%r7087, %f8497;
	shfl.sync.bfly.b32	%r7088|%p4260, %r7087, 8, 31, -1;
	mov.b32 	%f8498, %r7088;
	add.f32 	%f8499, %f8497, %f8498;
	mov.b32 	%r7089, %f8499;
	shfl.sync.bfly.b32	%r7090|%p4261, %r7089, 4, 31, -1;
	mov.b32 	%f8500, %r7090;
	add.f32 	%f8501, %f8499, %f8500;
	mov.b32 	%r7091, %f8501;
	shfl.sync.bfly.b32	%r7092|%p4262, %r7091, 2, 31, -1;
	mov.b32 	%f8502, %r7092;
	add.f32 	%f8503, %f8501, %f8502;
	mov.b32 	%r7093, %f8503;
	shfl.sync.bfly.b32	%r7094|%p4263, %r7093, 1, 31, -1;
	mov.b32 	%f8504, %r7094;
	add.f32 	%f300, %f8503, %f8504;
	@%p4258 bra 	$L__BB3_573;
	atom.global.add.f32 	%f8505, [%rd2+52], %f300;
$L__BB3_573:
	mul.f32 	%f8506, %f6, %f260;
	setp.ne.s32 	%p4264, %r4, 0;
	mov.b32 	%r7095, %f8506;
	shfl.sync.bfly.b32	%r7096|%p4265, %r7095, 16, 31, -1;
	mov.b32 	%f8507, %r7096;
	add.f32 	%f8508, %f8506, %f8507;
	mov.b32 	%r7097, %f8508;
	shfl.sync.bfly.b32	%r7098|%p4266, %r7097, 8, 31, -1;
	mov.b32 	%f8509, %r7098;
	add.f32 	%f8510, %f8508, %f8509;
	mov.b32 	%r7099, %f8510;
	shfl.sync.bfly.b32	%r7100|%p4267, %r7099, 4, 31, -1;
	mov.b32 	%f8511, %r7100;
	add.f32 	%f8512, %f8510, %f8511;
	mov.b32 	%r7101, %f8512;
	shfl.sync.bfly.b32	%r7102|%p4268, %r7101, 2, 31, -1;
	mov.b32 	%f8513, %r7102;
	add.f32 	%f8514, %f8512, %f8513;
	mov.b32 	%r7103, %f8514;
	shfl.sync.bfly.b32	%r7104|%p4269, %r7103, 1, 31, -1;
	mov.b32 	%f8515, %r7104;
	add.f32 	%f301, %f8514, %f8515;
	@%p4264 bra 	$L__BB3_575;
	atom.global.add.f32 	%f8516, [%rd2+64], %f301;
$L__BB3_575:
	mul.f32 	%f8517, %f4, %f260;
	setp.ne.s32 	%p4270, %r4, 0;
	mov.b32 	%r7105, %f8517;
	shfl.sync.bfly.b32	%r7106|%p4271, %r7105, 16, 31, -1;
	mov.b32 	%f8518, %r7106;
	add.f32 	%f8519, %f8517, %f8518;
	mov.b32 	%r7107, %f8519;
	shfl.sync.bfly.b32	%r7108|%p4272, %r7107, 8, 31, -1;
	mov.b32 	%f8520, %r7108;
	add.f32 	%f8521, %f8519, %f8520;
	mov.b32 	%r7109, %f8521;
	shfl.sync.bfly.b32	%r7110|%p4273, %r7109, 4, 31, -1;
	mov.b32 	%f8522, %r7110;
	add.f32 	%f8523, %f8521, %f8522;
	mov.b32 	%r7111, %f8523;
	shfl.sync.bfly.b32	%r7112|%p4274, %r7111, 2, 31, -1;
	mov.b32 	%f8524, %r7112;
	add.f32 	%f8525, %f8523, %f8524;
	mov.b32 	%r7113, %f8525;
	shfl.sync.bfly.b32	%r7114|%p4275, %r7113, 1, 31, -1;
	mov.b32 	%f8526, %r7114;
	add.f32 	%f302, %f8525, %f8526;
	@%p4270 bra 	$L__BB3_577;
	atom.global.add.f32 	%f8527, [%rd2+76], %f302;
$L__BB3_577:
	mul.f32 	%f8528, %f5, %f260;
	setp.ne.s32 	%p4276, %r4, 0;
	mov.b32 	%r7115, %f8528;
	shfl.sync.bfly.b32	%r7116|%p4277, %r7115, 16, 31, -1;
	mov.b32 	%f8529, %r7116;
	add.f32 	%f8530, %f8528, %f8529;
	mov.b32 	%r7117, %f8530;
	shfl.sync.bfly.b32	%r7118|%p4278, %r7117, 8, 31, -1;
	mov.b32 	%f8531, %r7118;
	add.f32 	%f8532, %f8530, %f8531;
	mov.b32 	%r7119, %f8532;
	shfl.sync.bfly.b32	%r7120|%p4279, %r7119, 4, 31, -1;
	mov.b32 	%f8533, %r7120;
	add.f32 	%f8534, %f8532, %f8533;
	mov.b32 	%r7121, %f8534;
	shfl.sync.bfly.b32	%r7122|%p4280, %r7121, 2, 31, -1;
	mov.b32 	%f8535, %r7122;
	add.f32 	%f8536, %f8534, %f8535;
	mov.b32 	%r7123, %f8536;
	shfl.sync.bfly.b32	%r7124|%p4281, %r7123, 1, 31, -1;
	mov.b32 	%f8537, %r7124;
	add.f32 	%f303, %f8536, %f8537;
	@%p4276 bra 	$L__BB3_579;
	atom.global.add.f32 	%f8538, [%rd2+88], %f303;
$L__BB3_579:
	mul.f32 	%f8539, %f7, %f260;
	setp.ne.s32 	%p4282, %r4, 0;
	mov.b32 	%r7125, %f8539;
	shfl.sync.bfly.b32	%r7126|%p4283, %r7125, 16, 31, -1;
	mov.b32 	%f8540, %r7126;
	add.f32 	%f8541, %f8539, %f8540;
	mov.b32 	%r7127, %f8541;
	shfl.sync.bfly.b32	%r7128|%p4284, %r7127, 8, 31, -1;
	mov.b32 	%f8542, %r7128;
	add.f32 	%f8543, %f8541, %f8542;
	mov.b32 	%r7129, %f8543;
	shfl.sync.bfly.b32	%r7130|%p4285, %r7129, 4, 31, -1;
	mov.b32 	%f8544, %r7130;
	add.f32 	%f8545, %f8543, %f8544;
	mov.b32 	%r7131, %f8545;
	shfl.sync.bfly.b32	%r7132|%p4286, %r7131, 2, 31, -1;
	mov.b32 	%f8546, %r7132;
	add.f32 	%f8547, %f8545, %f8546;
	mov.b32 	%r7133, %f8547;
	shfl.sync.bfly.b32	%r7134|%p4287, %r7133, 1, 31, -1;
	mov.b32 	%f8548, %r7134;
	add.f32 	%f304, %f8547, %f8548;
	@%p4282 bra 	$L__BB3_581;
	atom.global.add.f32 	%f8549, [%rd2+100], %f304;
$L__BB3_581:
	@%p6790 bra 	$L__BB3_615;
	mul.f32 	%f8551, %f15, %f260;
	setp.ne.s32 	%p4288, %r4, 0;
	mov.b32 	%r7135, %f8551;
	shfl.sync.bfly.b32	%r7136|%p4289, %r7135, 16, 31, -1;
	mov.b32 	%f8552, %r7136;
	add.f32 	%f8553, %f8551, %f8552;
	mov.b32 	%r7137, %f8553;
	shfl.sync.bfly.b32	%r7138|%p4290, %r7137, 8, 31, -1;
	mov.b32 	%f8554, %r7138;
	add.f32 	%f8555, %f8553, %f8554;
	mov.b32 	%r7139, %f8555;
	shfl.sync.bfly.b32	%r7140|%p4291, %r7139, 4, 31, -1;
	mov.b32 	%f8556, %r7140;
	add.f32 	%f8557, %f8555, %f8556;
	mov.b32 	%r7141, %f8557;
	shfl.sync.bfly.b32	%r7142|%p4292, %r7141, 2, 31, -1;
	mov.b32 	%f8558, %r7142;
	add.f32 	%f8559, %f8557, %f8558;
	mov.b32 	%r7143, %f8559;
	shfl.sync.bfly.b32	%r7144|%p4293, %r7143, 1, 31, -1;
	mov.b32 	%f8560, %r7144;
	add.f32 	%f305, %f8559, %f8560;
	@%p4288 bra 	$L__BB3_584;
	atom.global.add.f32 	%f8561, [%rd2+112], %f305;
$L__BB3_584:
	mul.f32 	%f8562, %f13, %f260;
	setp.ne.s32 	%p4294, %r4, 0;
	mov.b32 	%r7145, %f8562;
	shfl.sync.bfly.b32	%r7146|%p4295, %r7145, 16, 31, -1;
	mov.b32 	%f8563, %r7146;
	add.f32 	%f8564, %f8562, %f8563;
	mov.b32 	%r7147, %f8564;
	shfl.sync.bfly.b32	%r7148|%p4296, %r7147, 8, 31, -1;
	mov.b32 	%f8565, %r7148;
	add.f32 	%f8566, %f8564, %f8565;
	mov.b32 	%r7149, %f8566;
	shfl.sync.bfly.b32	%r7150|%p4297, %r7149, 4, 31, -1;
	mov.b32 	%f8567, %r7150;
	add.f32 	%f8568, %f8566, %f8567;
	mov.b32 	%r7151, %f8568;
	shfl.sync.bfly.b32	%r7152|%p4298, %r7151, 2, 31, -1;
	mov.b32 	%f8569, %r7152;
	add.f32 	%f8570, %f8568, %f8569;
	mov.b32 	%r7153, %f8570;
	shfl.sync.bfly.b32	%r7154|%p4299, %r7153, 1, 31, -1;
	mov.b32 	%f8571, %r7154;
	add.f32 	%f306, %f8570, %f8571;
	@%p4294 bra 	$L__BB3_586;
	atom.global.add.f32 	%f8572, [%rd2+124], %f306;
$L__BB3_586:
	mul.f32 	%f8573, %f11, %f260;
	setp.ne.s32 	%p4300, %r4, 0;
	mov.b32 	%r7155, %f8573;
	shfl.sync.bfly.b32	%r7156|%p4301, %r7155, 16, 31, -1;
	mov.b32 	%f8574, %r7156;
	add.f32 	%f8575, %f8573, %f8574;
	mov.b32 	%r7157, %f8575;
	shfl.sync.bfly.b32	%r7158|%p4302, %r7157, 8, 31, -1;
	mov.b32 	%f8576, %r7158;
	add.f32 	%f8577, %f8575, %f8576;
	mov.b32 	%r7159, %f8577;
	shfl.sync.bfly.b32	%r7160|%p4303, %r7159, 4, 31, -1;
	mov.b32 	%f8578, %r7160;
	add.f32 	%f8579, %f8577, %f8578;
	mov.b32 	%r7161, %f8579;
	shfl.sync.bfly.b32	%r7162|%p4304, %r7161, 2, 31, -1;
	mov.b32 	%f8580, %r7162;
	add.f32 	%f8581, %f8579, %f8580;
	mov.b32 	%r7163, %f8581;
	shfl.sync.bfly.b32	%r7164|%p4305, %r7163, 1, 31, -1;
	mov.b32 	%f8582, %r7164;
	add.f32 	%f307, %f8581, %f8582;
	@%p4300 bra 	$L__BB3_588;
	atom.global.add.f32 	%f8583, [%rd2+136], %f307;
$L__BB3_588:
	mul.f32 	%f8584, %f9, %f260;
	setp.ne.s32 	%p4306, %r4, 0;
	mov.b32 	%r7165, %f8584;
	shfl.sync.bfly.b32	%r7166|%p4307, %r7165, 16, 31, -1;
	mov.b32 	%f8585, %r7166;
	add.f32 	%f8586, %f8584, %f8585;
	mov.b32 	%r7167, %f8586;
	shfl.sync.bfly.b32	%r7168|%p4308, %r7167, 8, 31, -1;
	mov.b32 	%f8587, %r7168;
	add.f32 	%f8588, %f8586, %f8587;
	mov.b32 	%r7169, %f8588;
	shfl.sync.bfly.b32	%r7170|%p4309, %r7169, 4, 31, -1;
	mov.b32 	%f8589, %r7170;
	add.f32 	%f8590, %f8588, %f8589;
	mov.b32 	%r7171, %f8590;
	shfl.sync.bfly.b32	%r7172|%p4310, %r7171, 2, 31, -1;
	mov.b32 	%f8591, %r7172;
	add.f32 	%f8592, %f8590, %f8591;
	mov.b32 	%r7173, %f8592;
	shfl.sync.bfly.b32	%r7174|%p4311, %r7173, 1, 31, -1;
	mov.b32 	%f8593, %r7174;
	add.f32 	%f308, %f8592, %f8593;
	@%p4306 bra 	$L__BB3_590;
	atom.global.add.f32 	%f8594, [%rd2+148], %f308;
$L__BB3_590:
	mul.f32 	%f8595, %f10, %f260;
	setp.ne.s32 	%p4312, %r4, 0;
	mov.b32 	%r7175, %f8595;
	shfl.sync.bfly.b32	%r7176|%p4313, %r7175, 16, 31, -1;
	mov.b32 	%f8596, %r7176;
	add.f32 	%f8597, %f8595, %f8596;
	mov.b32 	%r7177, %f8597;
	shfl.sync.bfly.b32	%r7178|%p4314, %r7177, 8, 31, -1;
	mov.b32 	%f8598, %r7178;
	add.f32 	%f8599, %f8597, %f8598;
	mov.b32 	%r7179, %f8599;
	shfl.sync.bfly.b32	%r7180|%p4315, %r7179, 4, 31, -1;
	mov.b32 	%f8600, %r7180;
	add.f32 	%f8601, %f8599, %f8600;
	mov.b32 	%r7181, %f8601;
	shfl.sync.bfly.b32	%r7182|%p4316, %r7181, 2, 31, -1;
	mov.b32 	%f8602, %r7182;
	add.f32 	%f8603, %f8601, %f8602;
	mov.b32 	%r7183, %f8603;
	shfl.sync.bfly.b32	%r7184|%p4317, %r7183, 1, 31, -1;
	mov.b32 	%f8604, %r7184;
	add.f32 	%f309, %f8603, %f8604;
	@%p4312 bra 	$L__BB3_592;
	atom.global.add.f32 	%f8605, [%rd2+160], %f309;
$L__BB3_592:
	mul.f32 	%f8606, %f12, %f260;
	setp.ne.s32 	%p4318, %r4, 0;
	mov.b32 	%r7185, %f8606;
	shfl.sync.bfly.b32	%r7186|%p4319, %r7185, 16, 31, -1;
	mov.b32 	%f8607, %r7186;
	add.f32 	%f8608, %f8606, %f8607;
	mov.b32 	%r7187, %f8608;
	shfl.sync.bfly.b32	%r7188|%p4320, %r7187, 8, 31, -1;
	mov.b32 	%f8609, %r7188;
	add.f32 	%f8610, %f8608, %f8609;
	mov.b32 	%r7189, %f8610;
	shfl.sync.bfly.b32	%r7190|%p4321, %r7189, 4, 31, -1;
	mov.b32 	%f8611, %r7190;
	add.f32 	%f8612, %f8610, %f8611;
	mov.b32 	%r7191, %f8612;
	shfl.sync.bfly.b32	%r7192|%p4322, %r7191, 2, 31, -1;
	mov.b32 	%f8613, %r7192;
	add.f32 	%f8614, %f8612, %f8613;
	mov.b32 	%r7193, %f8614;
	shfl.sync.bfly.b32	%r7194|%p4323, %r7193, 1, 31, -1;
	mov.b32 	%f8615, %r7194;
	add.f32 	%f310, %f8614, %f8615;
	@%p4318 bra 	$L__BB3_594;
	atom.global.add.f32 	%f8616, [%rd2+172], %f310;
$L__BB3_594:
	mul.f32 	%f8617, %f14, %f260;
	setp.ne.s32 	%p4324, %r4, 0;
	mov.b32 	%r7195, %f8617;
	shfl.sync.bfly.b32	%r7196|%p4325, %r7195, 16, 31, -1;
	mov.b32 	%f8618, %r7196;
	add.f32 	%f8619, %f8617, %f8618;
	mov.b32 	%r7197, %f8619;
	shfl.sync.bfly.b32	%r7198|%p4326, %r7197, 8, 31, -1;
	mov.b32 	%f8620, %r7198;
	add.f32 	%f8621, %f8619, %f8620;
	mov.b32 	%r7199, %f8621;
	shfl.sync.bfly.b32	%r7200|%p4327, %r7199, 4, 31, -1;
	mov.b32 	%f8622, %r7200;
	add.f32 	%f8623, %f8621, %f8622;
	mov.b32 	%r7201, %f8623;
	shfl.sync.bfly.b32	%r7202|%p4328, %r7201, 2, 31, -1;
	mov.b32 	%f8624, %r7202;
	add.f32 	%f8625, %f8623, %f8624;
	mov.b32 	%r7203, %f8625;
	shfl.sync.bfly.b32	%r7204|%p4329, %r7203, 1, 31, -1;
	mov.b32 	%f8626, %r7204;
	add.f32 	%f311, %f8625, %f8626;
	@%p4324 bra 	$L__BB3_596;
	atom.global.add.f32 	%f8627, [%rd2+184], %f311;
$L__BB3_596:
	@%p6791 bra 	$L__BB3_615;
	setp.ne.s32 	%p4330, %r4, 0;
	shfl.sync.bfly.b32	%r7205|%p4331, %r7206, 16, 31, -1;
	mov.b32 	%r7207, 2143289344;
	shfl.sync.bfly.b32	%r7208|%p4332, %r7207, 8, 31, -1;
	mov.b32 	%f8629, %r7208;
	add.f32 	%f8630, %f8629, 0f7FC00000;
	mov.b32 	%r7209, %f8630;
	shfl.sync.bfly.b32	%r7210|%p4333, %r7209, 4, 31, -1;
	mov.b32 	%f8631, %r7210;
	add.f32 	%f8632, %f8630, %f8631;
	mov.b32 	%r7211, %f8632;
	shfl.sync.bfly.b32	%r7212|%p4334, %r7211, 2, 31, -1;
	mov.b32 	%f8633, %r7212;
	add.f32 	%f8634, %f8632, %f8633;
	mov.b32 	%r7213, %f8634;
	shfl.sync.bfly.b32	%r7214|%p4335, %r7213, 1, 31, -1;
	mov.b32 	%f8635, %r7214;
	add.f32 	%f13068, %f8634, %f8635;
	@%p4330 bra 	$L__BB3_599;
	atom.global.add.f32 	%f8636, [%rd2+196], %f13068;
$L__BB3_599:
	setp.ne.s32 	%p4336, %r4, 0;
	shfl.sync.bfly.b32	%r7215|%p4337, %r7216, 16, 31, -1;
	mov.b32 	%r7217, 2143289344;
	shfl.sync.bfly.b32	%r7218|%p4338, %r7217, 8, 31, -1;
	mov.b32 	%f8637, %r7218;
	add.f32 	%f8638, %f8637, 0f7FC00000;
	mov.b32 	%r7219, %f8638;
	shfl.sync.bfly.b32	%r7220|%p4339, %r7219, 4, 31, -1;
	mov.b32 	%f8639, %r7220;
	add.f32 	%f8640, %f8638, %f8639;
	mov.b32 	%r7221, %f8640;
	shfl.sync.bfly.b32	%r7222|%p4340, %r7221, 2, 31, -1;
	mov.b32 	%f8641, %r7222;
	add.f32 	%f8642, %f8640, %f8641;
	mov.b32 	%r7223, %f8642;
	shfl.sync.bfly.b32	%r7224|%p4341, %r7223, 1, 31, -1;
	mov.b32 	%f8643, %r7224;
	add.f32 	%f13067, %f8642, %f8643;
	@%p4336 bra 	$L__BB3_601;
	atom.global.add.f32 	%f8644, [%rd2+208], %f13067;
$L__BB3_601:
	setp.ne.s32 	%p4342, %r4, 0;
	shfl.sync.bfly.b32	%r7225|%p4343, %r7226, 16, 31, -1;
	mov.b32 	%r7227, 2143289344;
	shfl.sync.bfly.b32	%r7228|%p4344, %r7227, 8, 31, -1;
	mov.b32 	%f8645, %r7228;
	add.f32 	%f8646, %f8645, 0f7FC00000;
	mov.b32 	%r7229, %f8646;
	shfl.sync.bfly.b32	%r7230|%p4345, %r7229, 4, 31, -1;
	mov.b32 	%f8647, %r7230;
	add.f32 	%f8648, %f8646, %f8647;
	mov.b32 	%r7231, %f8648;
	shfl.sync.bfly.b32	%r7232|%p4346, %r7231, 2, 31, -1;
	mov.b32 	%f8649, %r7232;
	add.f32 	%f8650, %f8648, %f8649;
	mov.b32 	%r7233, %f8650;
	shfl.sync.bfly.b32	%r7234|%p4347, %r7233, 1, 31, -1;
	mov.b32 	%f8651, %r7234;
	add.f32 	%f13066, %f8650, %f8651;
	@%p4342 bra 	$L__BB3_603;
	atom.global.add.f32 	%f8652, [%rd2+220], %f13066;
$L__BB3_603:
	setp.ne.s32 	%p4348, %r4, 0;
	shfl.sync.bfly.b32	%r7235|%p4349, %r7236, 16, 31, -1;
	mov.b32 	%r7237, 2143289344;
	shfl.sync.bfly.b32	%r7238|%p4350, %r7237, 8, 31, -1;
	mov.b32 	%f8653, %r7238;
	add.f32 	%f8654, %f8653, 0f7FC00000;
	mov.b32 	%r7239, %f8654;
	shfl.sync.bfly.b32	%r7240|%p4351, %r7239, 4, 31, -1;
	mov.b32 	%f8655, %r7240;
	add.f32 	%f8656, %f8654, %f8655;
	mov.b32 	%r7241, %f8656;
	shfl.sync.bfly.b32	%r7242|%p4352, %r7241, 2, 31, -1;
	mov.b32 	%f8657, %r7242;
	add.f32 	%f8658, %f8656, %f8657;
	mov.b32 	%r7243, %f8658;
	shfl.sync.bfly.b32	%r7244|%p4353, %r7243, 1, 31, -1;
	mov.b32 	%f8659, %r7244;
	add.f32 	%f13065, %f8658, %f8659;
	@%p4348 bra 	$L__BB3_605;
	atom.global.add.f32 	%f8660, [%rd2+232], %f13065;
$L__BB3_605:
	setp.ne.s32 	%p4354, %r4, 0;
	shfl.sync.bfly.b32	%r7245|%p4355, %r7246, 16, 31, -1;
	mov.b32 	%r7247, 2143289344;
	shfl.sync.bfly.b32	%r7248|%p4356, %r7247, 8, 31, -1;
	mov.b32 	%f8661, %r7248;
	add.f32 	%f8662, %f8661, 0f7FC00000;
	mov.b32 	%r7249, %f8662;
	shfl.sync.bfly.b32	%r7250|%p4357, %r7249, 4, 31, -1;
	mov.b32 	%f8663, %r7250;
	add.f32 	%f8664, %f8662, %f8663;
	mov.b32 	%r7251, %f8664;
	shfl.sync.bfly.b32	%r7252|%p4358, %r7251, 2, 31, -1;
	mov.b32 	%f8665, %r7252;
	add.f32 	%f8666, %f8664, %f8665;
	mov.b32 	%r7253, %f8666;
	shfl.sync.bfly.b32	%r7254|%p4359, %r7253, 1, 31, -1;
	mov.b32 	%f8667, %r7254;
	add.f32 	%f13064, %f8666, %f8667;
	@%p4354 bra 	$L__BB3_607;
	atom.global.add.f32 	%f8668, [%rd2+244], %f13064;
$L__BB3_607:
	setp.ne.s32 	%p4360, %r4, 0;
	shfl.sync.bfly.b32	%r7255|%p4361, %r7256, 16, 31, -1;
	mov.b32 	%r7257, 2143289344;
	shfl.sync.bfly.b32	%r7258|%p4362, %r7257, 8, 31, -1;
	mov.b32 	%f8669, %r7258;
	add.f32 	%f8670, %f8669, 0f7FC00000;
	mov.b32 	%r7259, %f8670;
	shfl.sync.bfly.b32	%r7260|%p4363, %r7259, 4, 31, -1;
	mov.b32 	%f8671, %r7260;
	add.f32 	%f8672, %f8670, %f8671;
	mov.b32 	%r7261, %f8672;
	shfl.sync.bfly.b32	%r7262|%p4364, %r7261, 2, 31, -1;
	mov.b32 	%f8673, %r7262;
	add.f32 	%f8674, %f8672, %f8673;
	mov.b32 	%r7263, %f8674;
	shfl.sync.bfly.b32	%r7264|%p4365, %r7263, 1, 31, -1;
	mov.b32 	%f8675, %r7264;
	add.f32 	%f13063, %f8674, %f8675;
	@%p4360 bra 	$L__BB3_609;
	atom.global.add.f32 	%f8676, [%rd2+256], %f13063;
$L__BB3_609:
	setp.ne.s32 	%p4366, %r4, 0;
	shfl.sync.bfly.b32	%r7265|%p4367, %r7266, 16, 31, -1;
	mov.b32 	%r7267, 2143289344;
	shfl.sync.bfly.b32	%r7268|%p4368, %r7267, 8, 31, -1;
	mov.b32 	%f8677, %r7268;
	add.f32 	%f8678, %f8677, 0f7FC00000;
	mov.b32 	%r7269, %f8678;
	shfl.sync.bfly.b32	%r7270|%p4369, %r7269, 4, 31, -1;
	mov.b32 	%f8679, %r7270;
	add.f32 	%f8680, %f8678, %f8679;
	mov.b32 	%r7271, %f8680;
	shfl.sync.bfly.b32	%r7272|%p4370, %r7271, 2, 31, -1;
	mov.b32 	%f8681, %r7272;
	add.f32 	%f8682, %f8680, %f8681;
	mov.b32 	%r7273, %f8682;
	shfl.sync.bfly.b32	%r7274|%p4371, %r7273, 1, 31, -1;
	mov.b32 	%f8683, %r7274;
	add.f32 	%f13062, %f8682, %f8683;
	@%p4366 bra 	$L__BB3_611;
	atom.global.add.f32 	%f8684, [%rd2+268], %f13062;
$L__BB3_611:
	setp.ne.s32 	%p4372, %r4, 0;
	shfl.sync.bfly.b32	%r7275|%p4373, %r7276, 16, 31, -1;
	mov.b32 	%r7277, 2143289344;
	shfl.sync.bfly.b32	%r7278|%p4374, %r7277, 8, 31, -1;
	mov.b32 	%f8685, %r7278;
	add.f32 	%f8686, %f8685, 0f7FC00000;
	mov.b32 	%r7279, %f8686;
	shfl.sync.bfly.b32	%r7280|%p4375, %r7279, 4, 31, -1;
	mov.b32 	%f8687, %r7280;
	add.f32 	%f8688, %f8686, %f8687;
	mov.b32 	%r7281, %f8688;
	shfl.sync.bfly.b32	%r7282|%p4376, %r7281, 2, 31, -1;
	mov.b32 	%f8689, %r7282;
	add.f32 	%f8690, %f8688, %f8689;
	mov.b32 	%r7283, %f8690;
	shfl.sync.bfly.b32	%r7284|%p4377, %r7283, 1, 31, -1;
	mov.b32 	%f8691, %r7284;
	add.f32 	%f13061, %f8690, %f8691;
	@%p4372 bra 	$L__BB3_613;
	atom.global.add.f32 	%f8692, [%rd2+280], %f13061;
$L__BB3_613:
	setp.ne.s32 	%p4378, %r4, 0;
	shfl.sync.bfly.b32	%r7285|%p4379, %r7286, 16, 31, -1;
	mov.b32 	%r7287, 2143289344;
	shfl.sync.bfly.b32	%r7288|%p4380, %r7287, 8, 31, -1;
	mov.b32 	%f8693, %r7288;
	add.f32 	%f8694, %f8693, 0f7FC00000;
	mov.b32 	%r7289, %f8694;
	shfl.sync.bfly.b32	%r7290|%p4381, %r7289, 4, 31, -1;
	mov.b32 	%f8695, %r7290;
	add.f32 	%f8696, %f8694, %f8695;
	mov.b32 	%r7291, %f8696;
	shfl.sync.bfly.b32	%r7292|%p4382, %r7291, 2, 31, -1;
	mov.b32 	%f8697, %r7292;
	add.f32 	%f8698, %f8696, %f8697;
	mov.b32 	%r7293, %f8698;
	shfl.sync.bfly.b32	%r7294|%p4383, %r7293, 1, 31, -1;
	mov.b32 	%f8699, %r7294;
	add.f32 	%f13060, %f8698, %f8699;
	@%p4378 bra 	$L__BB3_615;
	atom.global.add.f32 	%f8700, [%rd2+292], %f13060;
$L__BB3_615:
	mul.f32 	%f8701, %f261, 0f3E906EBB;
	setp.ne.s32 	%p4384, %r4, 0;
	mov.b32 	%r7295, %f8701;
	shfl.sync.bfly.b32	%r7296|%p4385, %r7295, 16, 31, -1;
	mov.b32 	%f8702, %r7296;
	add.f32 	%f8703, %f8701, %f8702;
	mov.b32 	%r7297, %f8703;
	shfl.sync.bfly.b32	%r7298|%p4386, %r7297, 8, 31, -1;
	mov.b32 	%f8704, %r7298;
	add.f32 	%f8705, %f8703, %f8704;
	mov.b32 	%r7299, %f8705;
	shfl.sync.bfly.b32	%r7300|%p4387, %r7299, 4, 31, -1;
	mov.b32 	%f8706, %r7300;
	add.f32 	%f8707, %f8705, %f8706;
	mov.b32 	%r7301, %f8707;
	shfl.sync.bfly.b32	%r7302|%p4388, %r7301, 2, 31, -1;
	mov.b32 	%f8708, %r7302;
	add.f32 	%f8709, %f8707, %f8708;
	mov.b32 	%r7303, %f8709;
	shfl.sync.bfly.b32	%r7304|%p4389, %r7303, 1, 31, -1;
	mov.b32 	%f8710, %r7304;
	add.f32 	%f330, %f8709, %f8710;
	@%p4384 bra 	$L__BB3_617;
	atom.global.add.f32 	%f8711, [%rd2+8], %f330;
$L__BB3_617:
	@%p6788 bra 	$L__BB3_669;
	mul.f32 	%f8713, %f1, %f261;
	setp.ne.s32 	%p4390, %r4, 0;
	mov.b32 	%r7305, %f8713;
	shfl.sync.bfly.b32	%r7306|%p4391, %r7305, 16, 31, -1;
	mov.b32 	%f8714, %r7306;
	add.f32 	%f8715, %f8713, %f8714;
	mov.b32 	%r7307, %f8715;
	shfl.sync.bfly.b32	%r7308|%p4392, %r7307, 8, 31, -1;
	mov.b32 	%f8716, %r7308;
	add.f32 	%f8717, %f8715, %f8716;
	mov.b32 	%r7309, %f8717;
	shfl.sync.bfly.b32	%r7310|%p4393, %r7309, 4, 31, -1;
	mov.b32 	%f8718, %r7310;
	add.f32 	%f8719, %f8717, %f8718;
	mov.b32 	%r7311, %f8719;
	shfl.sync.bfly.b32	%r7312|%p4394, %r7311, 2, 31, -1;
	mov.b32 	%f8720, %r7312;
	add.f32 	%f8721, %f8719, %f8720;
	mov.b32 	%r7313, %f8721;
	shfl.sync.bfly.b32	%r7314|%p4395, %r7313, 1, 31, -1;
	mov.b32 	%f8722, %r7314;
	add.f32 	%f331, %f8721, %f8722;
	@%p4390 bra 	$L__BB3_620;
	atom.global.add.f32 	%f8723, [%rd2+20], %f331;
$L__BB3_620:
	mul.f32 	%f8724, %f2, %f261;
	setp.ne.s32 	%p4396, %r4, 0;
	mov.b32 	%r7315, %f8724;
	shfl.sync.bfly.b32	%r7316|%p4397, %r7315, 16, 31, -1;
	mov.b32 	%f8725, %r7316;
	add.f32 	%f8726, %f8724, %f8725;
	mov.b32 	%r7317, %f8726;
	shfl.sync.bfly.b32	%r7318|%p4398, %r7317, 8, 31, -1;
	mov.b32 	%f8727, %r7318;
	add.f32 	%f8728, %f8726, %f8727;
	mov.b32 	%r7319, %f8728;
	shfl.sync.bfly.b32	%r7320|%p4399, %r7319, 4, 31, -1;
	mov.b32 	%f8729, %r7320;
	add.f32 	%f8730, %f8728, %f8729;
	mov.b32 	%r7321, %f8730;
	shfl.sync.bfly.b32	%r7322|%p4400, %r7321, 2, 31, -1;
	mov.b32 	%f8731, %r7322;
	add.f32 	%f8732, %f8730, %f8731;
	mov.b32 	%r7323, %f8732;
	shfl.sync.bfly.b32	%r7324|%p4401, %r7323, 1, 31, -1;
	mov.b32 	%f8733, %r7324;
	add.f32 	%f332, %f8732, %f8733;
	@%p4396 bra 	$L__BB3_622;
	atom.global.add.f32 	%f8734, [%rd2+32], %f332;
$L__BB3_622:
	mul.f32 	%f8735, %f3, %f261;
	setp.ne.s32 	%p4402, %r4, 0;
	mov.b32 	%r7325, %f8735;
	shfl.sync.bfly.b32	%r7326|%p4403, %r7325, 16, 31, -1;
	mov.b32 	%f8736, %r7326;
	add.f32 	%f8737, %f8735, %f8736;
	mov.b32 	%r7327, %f8737;
	shfl.sync.bfly.b32	%r7328|%p4404, %r7327, 8, 31, -1;
	mov.b32 	%f8738, %r7328;
	add.f32 	%f8739, %f8737, %f8738;
	mov.b32 	%r7329, %f8739;
	shfl.sync.bfly.b32	%r7330|%p4405, %r7329, 4, 31, -1;
	mov.b32 	%f8740, %r7330;
	add.f32 	%f8741, %f8739, %f8740;
	mov.b32 	%r7331, %f8741;
	shfl.sync.bfly.b32	%r7332|%p4406, %r7331, 2, 31, -1;
	mov.b32 	%f8742, %r7332;
	add.f32 	%f8743, %f8741, %f8742;
	mov.b32 	%r7333, %f8743;
	shfl.sync.bfly.b32	%r7334|%p4407, %r7333, 1, 31, -1;
	mov.b32 	%f8744, %r7334;
	add.f32 	%f333, %f8743, %f8744;
	@%p4402 bra 	$L__BB3_624;
	atom.global.add.f32 	%f8745, [%rd2+44], %f333;
$L__BB3_624:
	@%p6789 bra 	$L__BB3_669;
	mul.f32 	%f8747, %f8, %f261;
	setp.ne.s32 	%p4408, %r4, 0;
	mov.b32 	%r7335, %f8747;
	shfl.sync.bfly.b32	%r7336|%p4409, %r7335, 16, 31, -1;
	mov.b32 	%f8748, %r7336;
	add.f32 	%f8749, %f8747, %f8748;
	mov.b32 	%r7337, %f8749;
	shfl.sync.bfly.b32	%r7338|%p4410, %r7337, 8, 31, -1;
	mov.b32 	%f8750, %r7338;
	add.f32 	%f8751, %f8749, %f8750;
	mov.b32 	%r7339, %f8751;
	shfl.sync.bfly.b32	%r7340|%p4411, %r7339, 4, 31, -1;
	mov.b32 	%f8752, %r7340;
	add.f32 	%f8753, %f8751, %f8752;
	mov.b32 	%r7341, %f8753;
	shfl.sync.bfly.b32	%r7342|%p4412, %r7341, 2, 31, -1;
	mov.b32 	%f8754, %r7342;
	add.f32 	%f8755, %f8753, %f8754;
	mov.b32 	%r7343, %f8755;
	shfl.sync.bfly.b32	%r7344|%p4413, %r7343, 1, 31, -1;
	mov.b32 	%f8756, %r7344;
	add.f32 	%f334, %f8755, %f8756;
	@%p4408 bra 	$L__BB3_627;
	atom.global.add.f32 	%f8757, [%rd2+56], %f334;
$L__BB3_627:
	mul.f32 	%f8758, %f6, %f261;
	setp.ne.s32 	%p4414, %r4, 0;
	mov.b32 	%r7345, %f8758;
	shfl.sync.bfly.b32	%r7346|%p4415, %r7345, 16, 31, -1;
	mov.b32 	%f8759, %r7346;
	add.f32 	%f8760, %f8758, %f8759;
	mov.b32 	%r7347, %f8760;
	shfl.sync.bfly.b32	%r7348|%p4416, %r7347, 8, 31, -1;
	mov.b32 	%f8761, %r7348;
	add.f32 	%f8762, %f8760, %f8761;
	mov.b32 	%r7349, %f8762;
	shfl.sync.bfly.b32	%r7350|%p4417, %r7349, 4, 31, -1;
	mov.b32 	%f8763, %r7350;
	add.f32 	%f8764, %f8762, %f8763;
	mov.b32 	%r7351, %f8764;
	shfl.sync.bfly.b32	%r7352|%p4418, %r7351, 2, 31, -1;
	mov.b32 	%f8765, %r7352;
	add.f32 	%f8766, %f8764, %f8765;
	mov.b32 	%r7353, %f8766;
	shfl.sync.bfly.b32	%r7354|%p4419, %r7353, 1, 31, -1;
	mov.b32 	%f8767, %r7354;
	add.f32 	%f335, %f8766, %f8767;
	@%p4414 bra 	$L__BB3_629;
	atom.global.add.f32 	%f8768, [%rd2+68], %f335;
$L__BB3_629:
	mul.f32 	%f8769, %f4, %f261;
	setp.ne.s32 	%p4420, %r4, 0;
	mov.b32 	%r7355, %f8769;
	shfl.sync.bfly.b32	%r7356|%p4421, %r7355, 16, 31, -1;
	mov.b32 	%f8770, %r7356;
	add.f32 	%f8771, %f8769, %f8770;
	mov.b32 	%r7357, %f8771;
	shfl.sync.bfly.b32	%r7358|%p4422, %r7357, 8, 31, -1;
	mov.b32 	%f8772, %r7358;
	add.f32 	%f8773, %f8771, %f8772;
	mov.b32 	%r7359, %f8773;
	shfl.sync.bfly.b32	%r7360|%p4423, %r7359, 4, 31, -1;
	mov.b32 	%f8774, %r7360;
	add.f32 	%f8775, %f8773, %f8774;
	mov.b32 	%r7361, %f8775;
	shfl.sync.bfly.b32	%r7362|%p4424, %r7361, 2, 31, -1;
	mov.b32 	%f8776, %r7362;
	add.f32 	%f8777, %f8775, %f8776;
	mov.b32 	%r7363, %f8777;
	shfl.sync.bfly.b32	%r7364|%p4425, %r7363, 1, 31, -1;
	mov.b32 	%f8778, %r7364;
	add.f32 	%f336, %f8777, %f8778;
	@%p4420 bra 	$L__BB3_631;
	atom.global.add.f32 	%f8779, [%rd2+80], %f336;
$L__BB3_631:
	mul.f32 	%f8780, %f5, %f261;
	setp.ne.s32 	%p4426, %r4, 0;
	mov.b32 	%r7365, %f8780;
	shfl.sync.bfly.b32	%r7366|%p4427, %r7365, 16, 31, -1;
	mov.b32 	%f8781, %r7366;
	add.f32 	%f8782, %f8780, %f8781;
	mov.b32 	%r7367, %f8782;
	shfl.sync.bfly.b32	%r7368|%p4428, %r7367, 8, 31, -1;
	mov.b32 	%f8783, %r7368;
	add.f32 	%f8784, %f8782, %f8783;
	mov.b32 	%r7369, %f8784;
	shfl.sync.bfly.b32	%r7370|%p4429, %r7369, 4, 31, -1;
	mov.b32 	%f8785, %r7370;
	add.f32 	%f8786, %f8784, %f8785;
	mov.b32 	%r7371, %f8786;
	shfl.sync.bfly.b32	%r7372|%p4430, %r7371, 2, 31, -1;
	mov.b32 	%f8787, %r7372;
	add.f32 	%f8788, %f8786, %f8787;
	mov.b32 	%r7373, %f8788;
	shfl.sync.bfly.b32	%r7374|%p4431, %r7373, 1, 31, -1;
	mov.b32 	%f8789, %r7374;
	add.f32 	%f337, %f8788, %f8789;
	@%p4426 bra 	$L__BB3_633;
	atom.global.add.f32 	%f8790, [%rd2+92], %f337;
$L__BB3_633:
	mul.f32 	%f8791, %f7, %f261;
	setp.ne.s32 	%p4432, %r4, 0;
	mov.b32 	%r7375, %f8791;
	shfl.sync.bfly.b32	%r7376|%p4433, %r7375, 16, 31, -1;
	mov.b32 	%f8792, %r7376;
	add.f32 	%f8793, %f8791, %f8792;
	mov.b32 	%r7377, %f8793;
	shfl.sync.bfly.b32	%r7378|%p4434, %r7377, 8, 31, -1;
	mov.b32 	%f8794, %r7378;
	add.f32 	%f8795, %f8793, %f8794;
	mov.b32 	%r7379, %f8795;
	shfl.sync.bfly.b32	%r7380|%p4435, %r7379, 4, 31, -1;
	mov.b32 	%f8796, %r7380;
	add.f32 	%f8797, %f8795, %f8796;
	mov.b32 	%r7381, %f8797;
	shfl.sync.bfly.b32	%r7382|%p4436, %r7381, 2, 31, -1;
	mov.b32 	%f8798, %r7382;
	add.f32 	%f8799, %f8797, %f8798;
	mov.b32 	%r7383, %f8799;
	shfl.sync.bfly.b32	%r7384|%p4437, %r7383, 1, 31, -1;
	mov.b32 	%f8800, %r7384;
	add.f32 	%f338, %f8799, %f8800;
	@%p4432 bra 	$L__BB3_635;
	atom.global.add.f32 	%f8801, [%rd2+104], %f338;
$L__BB3_635:
	@%p6790 bra 	$L__BB3_669;
	mul.f32 	%f8803, %f15, %f261;
	setp.ne.s32 	%p4438, %r4, 0;
	mov.b32 	%r7385, %f8803;
	shfl.sync.bfly.b32	%r7386|%p4439, %r7385, 16, 31, -1;
	mov.b32 	%f8804, %r7386;
	add.f32 	%f8805, %f8803, %f8804;
	mov.b32 	%r7387, %f8805;
	shfl.sync.bfly.b32	%r7388|%p4440, %r7387, 8, 31, -1;
	mov.b32 	%f8806, %r7388;
	add.f32 	%f8807, %f8805, %f8806;
	mov.b32 	%r7389, %f8807;
	shfl.sync.bfly.b32	%r7390|%p4441, %r7389, 4, 31, -1;
	mov.b32 	%f8808, %r7390;
	add.f32 	%f8809, %f8807, %f8808;
	mov.b32 	%r7391, %f8809;
	shfl.sync.bfly.b32	%r7392|%p4442, %r7391, 2, 31, -1;
	mov.b32 	%f8810, %r7392;
	add.f32 	%f8811, %f8809, %f8810;
	mov.b32 	%r7393, %f8811;
	shfl.sync.bfly.b32	%r7394|%p4443, %r7393, 1, 31, -1;
	mov.b32 	%f8812, %r7394;
	add.f32 	%f339, %f8811, %f8812;
	@%p4438 bra 	$L__BB3_638;
	atom.global.add.f32 	%f8813, [%rd2+116], %f339;
$L__BB3_638:
	mul.f32 	%f8814, %f13, %f261;
	setp.ne.s32 	%p4444, %r4, 0;
	mov.b32 	%r7395, %f8814;
	shfl.sync.bfly.b32	%r7396|%p4445, %r7395, 16, 31, -1;
	mov.b32 	%f8815, %r7396;
	add.f32 	%f8816, %f8814, %f8815;
	mov.b32 	%r7397, %f8816;
	shfl.sync.bfly.b32	%r7398|%p4446, %r7397, 8, 31, -1;
	mov.b32 	%f8817, %r7398;
	add.f32 	%f8818, %f8816, %f8817;
	mov.b32 	%r7399, %f8818;
	shfl.sync.bfly.b32	%r7400|%p4447, %r7399, 4, 31, -1;
	mov.b32 	%f8819, %r7400;
	add.f32 	%f8820, %f8818, %f8819;
	mov.b32 	%r7401, %f8820;
	shfl.sync.bfly.b32	%r7402|%p4448, %r7401, 2, 31, -1;
	mov.b32 	%f8821, %r7402;
	add.f32 	%f8822, %f8820, %f8821;
	mov.b32 	%r7403, %f8822;
	shfl.sync.bfly.b32	%r7404|%p4449, %r7403, 1, 31, -1;
	mov.b32 	%f8823, %r7404;
	add.f32 	%f340, %f8822, %f8823;
	@%p4444 bra 	$L__BB3_640;
	atom.global.add.f32 	%f8824, [%rd2+128], %f340;
$L__BB3_640:
	mul.f32 	%f8825, %f11, %f261;
	setp.ne.s32 	%p4450, %r4, 0;
	mov.b32 	%r7405, %f8825;
	shfl.sync.bfly.b32	%r7406|%p4451, %r7405, 16, 31, -1;
	mov.b32 	%f8826, %r7406;
	add.f32 	%f8827, %f8825, %f8826;
	mov.b32 	%r7407, %f8827;
	shfl.sync.bfly.b32	%r7408|%p4452, %r7407, 8, 31, -1;
	mov.b32 	%f8828, %r7408;
	add.f32 	%f8829, %f8827, %f8828;
	mov.b32 	%r7409, %f8829;
	shfl.sync.bfly.b32	%r7410|%p4453, %r7409, 4, 31, -1;
	mov.b32 	%f8830, %r7410;
	add.f32 	%f8831, %f8829, %f8830;
	mov.b32 	%r7411, %f8831;
	shfl.sync.bfly.b32	%r7412|%p4454, %r7411, 2, 31, -1;
	mov.b32 	%f8832, %r7412;
	add.f32 	%f8833, %f8831, %f8832;
	mov.b32 	%r7413, %f8833;
	shfl.sync.bfly.b32	%r7414|%p4455, %r7413, 1, 31, -1;
	mov.b32 	%f8834, %r7414;
	add.f32 	%f341, %f8833, %f8834;
	@%p4450 bra 	$L__BB3_642;
	atom.global.add.f32 	%f8835, [%rd2+140], %f341;
$L__BB3_642:
	mul.f32 	%f8836, %f9, %f261;
	setp.ne.s32 	%p4456, %r4, 0;
	mov.b32 	%r7415, %f8836;
	shfl.sync.bfly.b32	%r7416|%p4457, %r7415, 16, 31, -1;
	mov.b32 	%f8837, %r7416;
	add.f32 	%f8838, %f8836, %f8837;
	mov.b32 	%r7417, %f8838;
	shfl.sync.bfly.b32	%r7418|%p4458, %r7417, 8, 31, -1;
	mov.b32 	%f8839, %r7418;
	add.f32 	%f8840, %f8838, %f8839;
	mov.b32 	%r7419, %f8840;
	shfl.sync.bfly.b32	%r7420|%p4459, %r7419, 4, 31, -1;
	mov.b32 	%f8841, %r7420;
	add.f32 	%f8842, %f8840, %f8841;
	mov.b32 	%r7421, %f8842;
	shfl.sync.bfly.b32	%r7422|%p4460, %r7421, 2, 31, -1;
	mov.b32 	%f8843, %r7422;
	add.f32 	%f8844, %f8842, %f8843;
	mov.b32 	%r7423, %f8844;
	shfl.sync.bfly.b32	%r7424|%p4461, %r7423, 1, 31, -1;
	mov.b32 	%f8845, %r7424;
	add.f32 	%f342, %f8844, %f8845;
	@%p4456 bra 	$L__BB3_644;
	atom.global.add.f32 	%f8846, [%rd2+152], %f342;
$L__BB3_644:
	mul.f32 	%f8847, %f10, %f261;
	setp.ne.s32 	%p4462, %r4, 0;
	mov.b32 	%r7425, %f8847;
	shfl.sync.bfly.b32	%r7426|%p4463, %r7425, 16, 31, -1;
	mov.b32 	%f8848, %r7426;
	add.f32 	%f8849, %f8847, %f8848;
	mov.b32 	%r7427, %f8849;
	shfl.sync.bfly.b32	%r7428|%p4464, %r7427, 8, 31, -1;
	mov.b32 	%f8850, %r7428;
	add.f32 	%f8851, %f8849, %f8850;
	mov.b32 	%r7429, %f8851;
	shfl.sync.bfly.b32	%r7430|%p4465, %r7429, 4, 31, -1;
	mov.b32 	%f8852, %r7430;
	add.f32 	%f8853, %f8851, %f8852;
	mov.b32 	%r7431, %f8853;
	shfl.sync.bfly.b32	%r7432|%p4466, %r7431, 2, 31, -1;
	mov.b32 	%f8854, %r7432;
	add.f32 	%f8855, %f8853, %f8854;
	mov.b32 	%r7433, %f8855;
	shfl.sync.bfly.b32	%r7434|%p4467, %r7433, 1, 31, -1;
	mov.b32 	%f8856, %r7434;
	add.f32 	%f343, %f8855, %f8856;
	@%p4462 bra 	$L__BB3_646;
	atom.global.add.f32 	%f8857, [%rd2+164], %f343;
$L__BB3_646:
	mul.f32 	%f8858, %f12, %f261;
	setp.ne.s32 	%p4468, %r4, 0;
	mov.b32 	%r7435, %f8858;
	shfl.sync.bfly.b32	%r7436|%p4469, %r7435, 16, 31, -1;
	mov.b32 	%f8859, %r7436;
	add.f32 	%f8860, %f8858, %f8859;
	mov.b32 	%r7437, %f8860;
	shfl.sync.bfly.b32	%r7438|%p4470, %r7437, 8, 31, -1;
	mov.b32 	%f8861, %r7438;
	add.f32 	%f8862, %f8860, %f8861;
	mov.b32 	%r7439, %f8862;
	shfl.sync.bfly.b32	%r7440|%p4471, %r7439, 4, 31, -1;
	mov.b32 	%f8863, %r7440;
	add.f32 	%f8864, %f8862, %f8863;
	mov.b32 	%r7441, %f8864;
	shfl.sync.bfly.b32	%r7442|%p4472, %r7441, 2, 31, -1;
	mov.b32 	%f8865, %r7442;
	add.f32 	%f8866, %f8864, %f8865;
	mov.b32 	%r7443, %f8866;
	shfl.sync.bfly.b32	%r7444|%p4473, %r7443, 1, 31, -1;
	mov.b32 	%f8867, %r7444;
	add.f32 	%f344, %f8866, %f8867;
	@%p4468 bra 	$L__BB3_648;
	atom.global.add.f32 	%f8868, [%rd2+176], %f344;
$L__BB3_648:
	mul.f32 	%f8869, %f14, %f261;
	setp.ne.s32 	%p4474, %r4, 0;
	mov.b32 	%r7445, %f8869;
	shfl.sync.bfly.b32	%r7446|%p4475, %r7445, 16, 31, -1;
	mov.b32 	%f8870, %r7446;
	add.f32 	%f8871, %f8869, %f8870;
	mov.b32 	%r7447, %f8871;
	shfl.sync.bfly.b32	%r7448|%p4476, %r7447, 8, 31, -1;
	mov.b32 	%f8872, %r7448;
	add.f32 	%f8873, %f8871, %f8872;
	mov.b32 	%r7449, %f8873;
	shfl.sync.bfly.b32	%r7450|%p4477, %r7449, 4, 31, -1;
	mov.b32 	%f8874, %r7450;
	add.f32 	%f8875, %f8873, %f8874;
	mov.b32 	%r7451, %f8875;
	shfl.sync.bfly.b32	%r7452|%p4478, %r7451, 2, 31, -1;
	mov.b32 	%f8876, %r7452;
	add.f32 	%f8877, %f8875, %f8876;
	mov.b32 	%r7453, %f8877;
	shfl.sync.bfly.b32	%r7454|%p4479, %r7453, 1, 31, -1;
	mov.b32 	%f8878, %r7454;
	add.f32 	%f345, %f8877, %f8878;
	@%p4474 bra 	$L__BB3_650;
	atom.global.add.f32 	%f8879, [%rd2+188], %f345;
$L__BB3_650:
	@%p6791 bra 	$L__BB3_669;
	setp.ne.s32 	%p4480, %r4, 0;
	shfl.sync.bfly.b32	%r7455|%p4481, %r7456, 16, 31, -1;
	mov.b32 	%r7457, 2143289344;
	shfl.sync.bfly.b32	%r7458|%p4482, %r7457, 8, 31, -1;
	mov.b32 	%f8881, %r7458;
	add.f32 	%f8882, %f8881, 0f7FC00000;
	mov.b32 	%r7459, %f8882;
	shfl.sync.bfly.b32	%r7460|%p4483, %r7459, 4, 31, -1;
	mov.b32 	%f8883, %r7460;
	add.f32 	%f8884, %f8882, %f8883;
	mov.b32 	%r7461, %f8884;
	shfl.sync.bfly.b32	%r7462|%p4484, %r7461, 2, 31, -1;
	mov.b32 	%f8885, %r7462;
	add.f32 	%f8886, %f8884, %f8885;
	mov.b32 	%r7463, %f8886;
	shfl.sync.bfly.b32	%r7464|%p4485, %r7463, 1, 31, -1;
	mov.b32 	%f8887, %r7464;
	add.f32 	%f13077, %f8886, %f8887;
	@%p4480 bra 	$L__BB3_653;
	atom.global.add.f32 	%f8888, [%rd2+200], %f13077;
$L__BB3_653:
	setp.ne.s32 	%p4486, %r4, 0;
	shfl.sync.bfly.b32	%r7465|%p4487, %r7466, 16, 31, -1;
	mov.b32 	%r7467, 2143289344;
	shfl.sync.bfly.b32	%r7468|%p4488, %r7467, 8, 31, -1;
	mov.b32 	%f8889, %r7468;
	add.f32 	%f8890, %f8889, 0f7FC00000;
	mov.b32 	%r7469, %f8890;
	shfl.sync.bfly.b32	%r7470|%p4489, %r7469, 4, 31, -1;
	mov.b32 	%f8891, %r7470;
	add.f32 	%f8892, %f8890, %f8891;
	mov.b32 	%r7471, %f8892;
	shfl.sync.bfly.b32	%r7472|%p4490, %r7471, 2, 31, -1;
	mov.b32 	%f8893, %r7472;
	add.f32 	%f8894, %f8892, %f8893;
	mov.b32 	%r7473, %f8894;
	shfl.sync.bfly.b32	%r7474|%p4491, %r7473, 1, 31, -1;
	mov.b32 	%f8895, %r7474;
	add.f32 	%f13076, %f8894, %f8895;
	@%p4486 bra 	$L__BB3_655;
	atom.global.add.f32 	%f8896, [%rd2+212], %f13076;
$L__BB3_655:
	setp.ne.s32 	%p4492, %r4, 0;
	shfl.sync.bfly.b32	%r7475|%p4493, %r7476, 16, 31, -1;
	mov.b32 	%r7477, 2143289344;
	shfl.sync.bfly.b32	%r7478|%p4494, %r7477, 8, 31, -1;
	mov.b32 	%f8897, %r7478;
	add.f32 	%f8898, %f8897, 0f7FC00000;
	mov.b32 	%r7479, %f8898;
	shfl.sync.bfly.b32	%r7480|%p4495, %r7479, 4, 31, -1;
	mov.b32 	%f8899, %r7480;
	add.f32 	%f8900, %f8898, %f8899;
	mov.b32 	%r7481, %f8900;
	shfl.sync.bfly.b32	%r7482|%p4496, %r7481, 2, 31, -1;
	mov.b32 	%f8901, %r7482;
	add.f32 	%f8902, %f8900, %f8901;
	mov.b32 	%r7483, %f8902;
	shfl.sync.bfly.b32	%r7484|%p4497, %r7483, 1, 31, -1;
	mov.b32 	%f8903, %r7484;
	add.f32 	%f13075, %f8902, %f8903;
	@%p4492 bra 	$L__BB3_657;
	atom.global.add.f32 	%f8904, [%rd2+224], %f13075;
$L__BB3_657:
	setp.ne.s32 	%p4498, %r4, 0;
	shfl.sync.bfly.b32	%r7485|%p4499, %r7486, 16, 31, -1;
	mov.b32 	%r7487, 2143289344;
	shfl.sync.bfly.b32	%r7488|%p4500, %r7487, 8, 31, -1;
	mov.b32 	%f8905, %r7488;
	add.f32 	%f8906, %f8905, 0f7FC00000;
	mov.b32 	%r7489, %f8906;
	shfl.sync.bfly.b32	%r7490|%p4501, %r7489, 4, 31, -1;
	mov.b32 	%f8907, %r7490;
	add.f32 	%f8908, %f8906, %f8907;
	mov.b32 	%r7491, %f8908;
	shfl.sync.bfly.b32	%r7492|%p4502, %r7491, 2, 31, -1;
	mov.b32 	%f8909, %r7492;
	add.f32 	%f8910, %f8908, %f8909;
	mov.b32 	%r7493, %f8910;
	shfl.sync.bfly.b32	%r7494|%p4503, %r7493, 1, 31, -1;
	mov.b32 	%f8911, %r7494;
	add.f32 	%f13074, %f8910, %f8911;
	@%p4498 bra 	$L__BB3_659;
	atom.global.add.f32 	%f8912, [%rd2+236], %f13074;
$L__BB3_659:
	setp.ne.s32 	%p4504, %r4, 0;
	shfl.sync.bfly.b32	%r7495|%p4505, %r7496, 16, 31, -1;
	mov.b32 	%r7497, 2143289344;
	shfl.sync.bfly.b32	%r7498|%p4506, %r7497, 8, 31, -1;
	mov.b32 	%f8913, %r7498;
	add.f32 	%f8914, %f8913, 0f7FC00000;
	mov.b32 	%r7499, %f8914;
	shfl.sync.bfly.b32	%r7500|%p4507, %r7499, 4, 31, -1;
	mov.b32 	%f8915, %r7500;
	add.f32 	%f8916, %f8914, %f8915;
	mov.b32 	%r7501, %f8916;
	shfl.sync.bfly.b32	%r7502|%p4508, %r7501, 2, 31, -1;
	mov.b32 	%f8917, %r7502;
	add.f32 	%f8918, %f8916, %f8917;
	mov.b32 	%r7503, %f8918;
	shfl.sync.bfly.b32	%r7504|%p4509, %r7503, 1, 31, -1;
	mov.b32 	%f8919, %r7504;
	add.f32 	%f13073, %f8918, %f8919;
	@%p4504 bra 	$L__BB3_661;
	atom.global.add.f32 	%f8920, [%rd2+248], %f13073;
$L__BB3_661:
	setp.ne.s32 	%p4510, %r4, 0;
	shfl.sync.bfly.b32	%r7505|%p4511, %r7506, 16, 31, -1;
	mov.b32 	%r7507, 2143289344;
	shfl.sync.bfly.b32	%r7508|%p4512, %r7507, 8, 31, -1;
	mov.b32 	%f8921, %r7508;
	add.f32 	%f8922, %f8921, 0f7FC00000;
	mov.b32 	%r7509, %f8922;
	shfl.sync.bfly.b32	%r7510|%p4513, %r7509, 4, 31, -1;
	mov.b32 	%f8923, %r7510;
	add.f32 	%f8924, %f8922, %f8923;
	mov.b32 	%r7511, %f8924;
	shfl.sync.bfly.b32	%r7512|%p4514, %r7511, 2, 31, -1;
	mov.b32 	%f8925, %r7512;
	add.f32 	%f8926, %f8924, %f8925;
	mov.b32 	%r7513, %f8926;
	shfl.sync.bfly.b32	%r7514|%p4515, %r7513, 1, 31, -1;
	mov.b32 	%f8927, %r7514;
	add.f32 	%f13072, %f8926, %f8927;
	@%p4510 bra 	$L__BB3_663;
	atom.global.add.f32 	%f8928, [%rd2+260], %f13072;
$L__BB3_663:
	setp.ne.s32 	%p4516, %r4, 0;
	shfl.sync.bfly.b32	%r7515|%p4517, %r7516, 16, 31, -1;
	mov.b32 	%r7517, 2143289344;
	shfl.sync.bfly.b32	%r7518|%p4518, %r7517, 8, 31, -1;
	mov.b32 	%f8929, %r7518;
	add.f32 	%f8930, %f8929, 0f7FC00000;
	mov.b32 	%r7519, %f8930;
	shfl.sync.bfly.b32	%r7520|%p4519, %r7519, 4, 31, -1;
	mov.b32 	%f8931, %r7520;
	add.f32 	%f8932, %f8930, %f8931;
	mov.b32 	%r7521, %f8932;
	shfl.sync.bfly.b32	%r7522|%p4520, %r7521, 2, 31, -1;
	mov.b32 	%f8933, %r7522;
	add.f32 	%f8934, %f8932, %f8933;
	mov.b32 	%r7523, %f8934;
	shfl.sync.bfly.b32	%r7524|%p4521, %r7523, 1, 31, -1;
	mov.b32 	%f8935, %r7524;
	add.f32 	%f13071, %f8934, %f8935;
	@%p4516 bra 	$L__BB3_665;
	atom.global.add.f32 	%f8936, [%rd2+272], %f13071;
$L__BB3_665:
	setp.ne.s32 	%p4522, %r4, 0;
	shfl.sync.bfly.b32	%r7525|%p4523, %r7526, 16, 31, -1;
	mov.b32 	%r7527, 2143289344;
	shfl.sync.bfly.b32	%r7528|%p4524, %r7527, 8, 31, -1;
	mov.b32 	%f8937, %r7528;
	add.f32 	%f8938, %f8937, 0f7FC00000;
	mov.b32 	%r7529, %f8938;
	shfl.sync.bfly.b32	%r7530|%p4525, %r7529, 4, 31, -1;
	mov.b32 	%f8939, %r7530;
	add.f32 	%f8940, %f8938, %f8939;
	mov.b32 	%r7531, %f8940;
	shfl.sync.bfly.b32	%r7532|%p4526, %r7531, 2, 31, -1;
	mov.b32 	%f8941, %r7532;
	add.f32 	%f8942, %f8940, %f8941;
	mov.b32 	%r7533, %f8942;
	shfl.sync.bfly.b32	%r7534|%p4527, %r7533, 1, 31, -1;
	mov.b32 	%f8943, %r7534;
	add.f32 	%f13070, %f8942, %f8943;
	@%p4522 bra 	$L__BB3_667;
	atom.global.add.f32 	%f8944, [%rd2+284], %f13070;
$L__BB3_667:
	setp.ne.s32 	%p4528, %r4, 0;
	shfl.sync.bfly.b32	%r7535|%p4529, %r7536, 16, 31, -1;
	mov.b32 	%r7537, 2143289344;
	shfl.sync.bfly.b32	%r7538|%p4530, %r7537, 8, 31, -1;
	mov.b32 	%f8945, %r7538;
	add.f32 	%f8946, %f8945, 0f7FC00000;
	mov.b32 	%r7539, %f8946;
	shfl.sync.bfly.b32	%r7540|%p4531, %r7539, 4, 31, -1;
	mov.b32 	%f8947, %r7540;
	add.f32 	%f8948, %f8946, %f8947;
	mov.b32 	%r7541, %f8948;
	shfl.sync.bfly.b32	%r7542|%p4532, %r7541, 2, 31, -1;
	mov.b32 	%f8949, %r7542;
	add.f32 	%f8950, %f8948, %f8949;
	mov.b32 	%r7543, %f8950;
	shfl.sync.bfly.b32	%r7544|%p4533, %r7543, 1, 31, -1;
	mov.b32 	%f8951, %r7544;
	add.f32 	%f13069, %f8950, %f8951;
	@%p4528 bra 	$L__BB3_669;
	atom.global.add.f32 	%f8952, [%rd2+296], %f13069;
$L__BB3_669:
	ld.param.u32 	%r11309, [_Z33sparse_compute_sh_backward_kerneljjjPK6float3PKfPf_param_0];
	setp.ne.s32 	%p4534, %r4, 0;
	add.s32 	%r6, %r11309, %r2;
	mul.lo.s32 	%r7545, %r6, 3;
	mul.wide.u32 	%rd520, %r7545, 4;
	add.s64 	%rd521, %rd1, %rd520;
	ld.global.nc.f32 	%f364, [%rd521];
	mul.f32 	%f8953, %f364, 0f3E906EBB;
	ld.global.nc.f32 	%f365, [%rd521+4];
	ld.global.nc.f32 	%f366, [%rd521+8];
	mov.b32 	%r7546, %f8953;
	shfl.sync.bfly.b32	%r7547|%p4535, %r7546, 16, 31, -1;
	mov.b32 	%f8954, %r7547;
	add.f32 	%f8955, %f8953, %f8954;
	mov.b32 	%r7548, %f8955;
	shfl.sync.bfly.b32	%r7549|%p4536, %r7548, 8, 31, -1;
	mov.b32 	%f8956, %r7549;
	add.f32 	%f8957, %f8955, %f8956;
	mov.b32 	%r7550, %f8957;
	shfl.sync.bfly.b32	%r7551|%p4537, %r7550, 4, 31, -1;
	mov.b32 	%f8958, %r7551;
	add.f32 	%f8959, %f8957, %f8958;
	mov.b32 	%r7552, %f8959;
	shfl.sync.bfly.b32	%r7553|%p4538, %r7552, 2, 31, -1;
	mov.b32 	%f8960, %r7553;
	add.f32 	%f8961, %f8959, %f8960;
	mov.b32 	%r7554, %f8961;
	shfl.sync.bfly.b32	%r7555|%p4539, %r7554, 1, 31, -1;
	mov.b32 	%f8962, %r7555;
	add.f32 	%f367, %f8961, %f8962;
	mul.wide.u32 	%rd522, %r11313, 4;
	add.s64 	%rd6, %rd2, %rd522;
	@%p4534 bra 	$L__BB3_671;
	atom.global.add.f32 	%f8963, [%rd6], %f367;
$L__BB3_671:
	@%p6788 bra 	$L__BB3_723;
	mul.f32 	%f8964, %f1, %f364;
	setp.ne.s32 	%p4540, %r4, 0;
	mov.b32 	%r7556, %f8964;
	shfl.sync.bfly.b32	%r7557|%p4541, %r7556, 16, 31, -1;
	mov.b32 	%f8965, %r7557;
	add.f32 	%f8966, %f8964, %f8965;
	mov.b32 	%r7558, %f8966;
	shfl.sync.bfly.b32	%r7559|%p4542, %r7558, 8, 31, -1;
	mov.b32 	%f8967, %r7559;
	add.f32 	%f8968, %f8966, %f8967;
	mov.b32 	%r7560, %f8968;
	shfl.sync.bfly.b32	%r7561|%p4543, %r7560, 4, 31, -1;
	mov.b32 	%f8969, %r7561;
	add.f32 	%f8970, %f8968, %f8969;
	mov.b32 	%r7562, %f8970;
	shfl.sync.bfly.b32	%r7563|%p4544, %r7562, 2, 31, -1;
	mov.b32 	%f8971, %r7563;
	add.f32 	%f8972, %f8970, %f8971;
	mov.b32 	%r7564, %f8972;
	shfl.sync.bfly.b32	%r7565|%p4545, %r7564, 1, 31, -1;
	mov.b32 	%f8973, %r7565;
	add.f32 	%f368, %f8972, %f8973;
	@%p4540 bra 	$L__BB3_674;
	atom.global.add.f32 	%f8974, [%rd6+12], %f368;
$L__BB3_674:
	mul.f32 	%f8975, %f2, %f364;
	setp.ne.s32 	%p4546, %r4, 0;
	mov.b32 	%r7566, %f8975;
	shfl.sync.bfly.b32	%r7567|%p4547, %r7566, 16, 31, -1;
	mov.b32 	%f8976, %r7567;
	add.f32 	%f8977, %f8975, %f8976;
	mov.b32 	%r7568, %f8977;
	shfl.sync.bfly.b32	%r7569|%p4548, %r7568, 8, 31, -1;
	mov.b32 	%f8978, %r7569;
	add.f32 	%f8979, %f8977, %f8978;
	mov.b32 	%r7570, %f8979;
	shfl.sync.bfly.b32	%r7571|%p4549, %r7570, 4, 31, -1;
	mov.b32 	%f8980, %r7571;
	add.f32 	%f8981, %f8979, %f8980;
	mov.b32 	%r7572, %f8981;
	shfl.sync.bfly.b32	%r7573|%p4550, %r7572, 2, 31, -1;
	mov.b32 	%f8982, %r7573;
	add.f32 	%f8983, %f8981, %f8982;
	mov.b32 	%r7574, %f8983;
	shfl.sync.bfly.b32	%r7575|%p4551, %r7574, 1, 31, -1;
	mov.b32 	%f8984, %r7575;
	add.f32 	%f369, %f8983, %f8984;
	@%p4546 bra 	$L__BB3_676;
	atom.global.add.f32 	%f8985, [%rd6+24], %f369;
$L__BB3_676:
	mul.f32 	%f8986, %f3, %f364;
	setp.ne.s32 	%p4552, %r4, 0;
	mov.b32 	%r7576, %f8986;
	shfl.sync.bfly.b32	%r7577|%p4553, %r7576, 16, 31, -1;
	mov.b32 	%f8987, %r7577;
	add.f32 	%f8988, %f8986, %f8987;
	mov.b32 	%r7578, %f8988;
	shfl.sync.bfly.b32	%r7579|%p4554, %r7578, 8, 31, -1;
	mov.b32 	%f8989, %r7579;
	add.f32 	%f8990, %f8988, %f8989;
	mov.b32 	%r7580, %f8990;
	shfl.sync.bfly.b32	%r7581|%p4555, %r7580, 4, 31, -1;
	mov.b32 	%f8991, %r7581;
	add.f32 	%f8992, %f8990, %f8991;
	mov.b32 	%r7582, %f8992;
	shfl.sync.bfly.b32	%r7583|%p4556, %r7582, 2, 31, -1;
	mov.b32 	%f8993, %r7583;
	add.f32 	%f8994, %f8992, %f8993;
	mov.b32 	%r7584, %f8994;
	shfl.sync.bfly.b32	%r7585|%p4557, %r7584, 1, 31, -1;
	mov.b32 	%f8995, %r7585;
	add.f32 	%f370, %f8994, %f8995;
	@%p4552 bra 	$L__BB3_678;
	atom.global.add.f32 	%f8996, [%rd6+36], %f370;
$L__BB3_678:
	@%p6789 bra 	$L__BB3_723;
	mul.f32 	%f8997, %f8, %f364;
	setp.ne.s32 	%p4558, %r4, 0;
	mov.b32 	%r7586, %f8997;
	shfl.sync.bfly.b32	%r7587|%p4559, %r7586, 16, 31, -1;
	mov.b32 	%f8998, %r7587;
	add.f32 	%f8999, %f8997, %f8998;
	mov.b32 	%r7588, %f8999;
	shfl.sync.bfly.b32	%r7589|%p4560, %r7588, 8, 31, -1;
	mov.b32 	%f9000, %r7589;
	add.f32 	%f9001, %f8999, %f9000;
	mov.b32 	%r7590, %f9001;
	shfl.sync.bfly.b32	%r7591|%p4561, %r7590, 4, 31, -1;
	mov.b32 	%f9002, %r7591;
	add.f32 	%f9003, %f9001, %f9002;
	mov.b32 	%r7592, %f9003;
	shfl.sync.bfly.b32	%r7593|%p4562, %r7592, 2, 31, -1;
	mov.b32 	%f9004, %r7593;
	add.f32 	%f9005, %f9003, %f9004;
	mov.b32 	%r7594, %f9005;
	shfl.sync.bfly.b32	%r7595|%p4563, %r7594, 1, 31, -1;
	mov.b32 	%f9006, %r7595;
	add.f32 	%f371, %f9005, %f9006;
	@%p4558 bra 	$L__BB3_681;
	atom.global.add.f32 	%f9007, [%rd6+48], %f371;
$L__BB3_681:
	mul.f32 	%f9008, %f6, %f364;
	setp.ne.s32 	%p4564, %r4, 0;
	mov.b32 	%r7596, %f9008;
	shfl.sync.bfly.b32	%r7597|%p4565, %r7596, 16, 31, -1;
	mov.b32 	%f9009, %r7597;
	add.f32 	%f9010, %f9008, %f9009;
	mov.b32 	%r7598, %f9010;
	shfl.sync.bfly.b32	%r7599|%p4566, %r7598, 8, 31, -1;
	mov.b32 	%f9011, %r7599;
	add.f32 	%f9012, %f9010, %f9011;
	mov.b32 	%r7600, %f9012;
	shfl.sync.bfly.b32	%r7601|%p4567, %r7600, 4, 31, -1;
	mov.b32 	%f9013, %r7601;
	add.f32 	%f9014, %f9012, %f9013;
	mov.b32 	%r7602, %f9014;
	shfl.sync.bfly.b32	%r7603|%p4568, %r7602, 2, 31, -1;
	mov.b32 	%f9015, %r7603;
	add.f32 	%f9016, %f9014, %f9015;
	mov.b32 	%r7604, %f9016;
	shfl.sync.bfly.b32	%r7605|%p4569, %r7604, 1, 31, -1;
	mov.b32 	%f9017, %r7605;
	add.f32 	%f372, %f9016, %f9017;
	@%p4564 bra 	$L__BB3_683;
	atom.global.add.f32 	%f9018, [%rd6+60], %f372;
$L__BB3_683:
	mul.f32 	%f9019, %f4, %f364;
	setp.ne.s32 	%p4570, %r4, 0;
	mov.b32 	%r7606, %f9019;
	shfl.sync.bfly.b32	%r7607|%p4571, %r7606, 16, 31, -1;
	mov.b32 	%f9020, %r7607;
	add.f32 	%f9021, %f9019, %f9020;
	mov.b32 	%r7608, %f9021;
	shfl.sync.bfly.b32	%r7609|%p4572, %r7608, 8, 31, -1;
	mov.b32 	%f9022, %r7609;
	add.f32 	%f9023, %f9021, %f9022;
	mov.b32 	%r7610, %f9023;
	shfl.sync.bfly.b32	%r7611|%p4573, %r7610, 4, 31, -1;
	mov.b32 	%f9024, %r7611;
	add.f32 	%f9025, %f9023, %f9024;
	mov.b32 	%r7612, %f9025;
	shfl.sync.bfly.b32	%r7613|%p4574, %r7612, 2, 31, -1;
	mov.b32 	%f9026, %r7613;
	add.f32 	%f9027, %f9025, %f9026;
	mov.b32 	%r7614, %f9027;
	shfl.sync.bfly.b32	%r7615|%p4575, %r7614, 1, 31, -1;
	mov.b32 	%f9028, %r7615;
	add.f32 	%f373, %f9027, %f9028;
	@%p4570 bra 	$L__BB3_685;
	atom.global.add.f32 	%f9029, [%rd6+72], %f373;
$L__BB3_685:
	mul.f32 	%f9030, %f5, %f364;
	setp.ne.s32 	%p4576, %r4, 0;
	mov.b32 	%r7616, %f9030;
	shfl.sync.bfly.b32	%r7617|%p4577, %r7616, 16, 31, -1;
	mov.b32 	%f9031, %r7617;
	add.f32 	%f9032, %f9030, %f9031;
	mov.b32 	%r7618, %f9032;
	shfl.sync.bfly.b32	%r7619|%p4578, %r7618, 8, 31, -1;
	mov.b32 	%f9033, %r7619;
	add.f32 	%f9034, %f9032, %f9033;
	mov.b32 	%r7620, %f9034;
	shfl.sync.bfly.b32	%r7621|%p4579, %r7620, 4, 31, -1;
	mov.b32 	%f9035, %r7621;
	add.f32 	%f9036, %f9034, %f9035;
	mov.b32 	%r7622, %f9036;
	shfl.sync.bfly.b32	%r7623|%p4580, %r7622, 2, 31, -1;
	mov.b32 	%f9037, %r7623;
	add.f32 	%f9038, %f9036, %f9037;
	mov.b32 	%r7624, %f9038;
	shfl.sync.bfly.b32	%r7625|%p4581, %r7624, 1, 31, -1;
	mov.b32 	%f9039, %r7625;
	add.f32 	%f374, %f9038, %f9039;
	@%p4576 bra 	$L__BB3_687;
	atom.global.add.f32 	%f9040, [%rd6+84], %f374;
$L__BB3_687:
	mul.f32 	%f9041, %f7, %f364;
	setp.ne.s32 	%p4582, %r4, 0;
	mov.b32 	%r7626, %f9041;
	shfl.sync.bfly.b32	%r7627|%p4583, %r7626, 16, 31, -1;
	mov.b32 	%f9042, %r7627;
	add.f32 	%f9043, %f9041, %f9042;
	mov.b32 	%r7628, %f9043;
	shfl.sync.bfly.b32	%r7629|%p4584, %r7628, 8, 31, -1;
	mov.b32 	%f9044, %r7629;
	add.f32 	%f9045, %f9043, %f9044;
	mov.b32 	%r7630, %f9045;
	shfl.sync.bfly.b32	%r7631|%p4585, %r7630, 4, 31, -1;
	mov.b32 	%f9046, %r7631;
	add.f32 	%f9047, %f9045, %f9046;
	mov.b32 	%r7632, %f9047;
	shfl.sync.bfly.b32	%r7633|%p4586, %r7632, 2, 31, -1;
	mov.b32 	%f9048, %r7633;
	add.f32 	%f9049, %f9047, %f9048;
	mov.b32 	%r7634, %f9049;
	shfl.sync.bfly.b32	%r7635|%p4587, %r7634, 1, 31, -1;
	mov.b32 	%f9050, %r7635;
	add.f32 	%f375, %f9049, %f9050;
	@%p4582 bra 	$L__BB3_689;
	atom.global.add.f32 	%f9051, [%rd6+96], %f375;
$L__BB3_689:
	@%p6790 bra 	$L__BB3_723;
	mul.f32 	%f9052, %f15, %f364;
	setp.ne.s32 	%p4588, %r4, 0;
	mov.b32 	%r7636, %f9052;
	shfl.sync.bfly.b32	%r7637|%p4589, %r7636, 16, 31, -1;
	mov.b32 	%f9053, %r7637;
	add.f32 	%f9054, %f9052, %f9053;
	mov.b32 	%r7638, %f9054;
	shfl.sync.bfly.b32	%r7639|%p4590, %r7638, 8, 31, -1;
	mov.b32 	%f9055, %r7639;
	add.f32 	%f9056, %f9054, %f9055;
	mov.b32 	%r7640, %f9056;
	shfl.sync.bfly.b32	%r7641|%p4591, %r7640, 4, 31, -1;
	mov.b32 	%f9057, %r7641;
	add.f32 	%f9058, %f9056, %f9057;
	mov.b32 	%r7642, %f9058;
	shfl.sync.bfly.b32	%r7643|%p4592, %r7642, 2, 31, -1;
	mov.b32 	%f9059, %r7643;
	add.f32 	%f9060, %f9058, %f9059;
	mov.b32 	%r7644, %f9060;
	shfl.sync.bfly.b32	%r7645|%p4593, %r7644, 1, 31, -1;
	mov.b32 	%f9061, %r7645;
	add.f32 	%f376, %f9060, %f9061;
	@%p4588 bra 	$L__BB3_692;
	atom.global.add.f32 	%f9062, [%rd6+108], %f376;
$L__BB3_692:
	mul.f32 	%f9063, %f13, %f364;
	setp.ne.s32 	%p4594, %r4, 0;
	mov.b32 	%r7646, %f9063;
	shfl.sync.bfly.b32	%r7647|%p4595, %r7646, 16, 31, -1;
	mov.b32 	%f9064, %r7647;
	add.f32 	%f9065, %f9063, %f9064;
	mov.b32 	%r7648, %f9065;
	shfl.sync.bfly.b32	%r7649|%p4596, %r7648, 8, 31, -1;
	mov.b32 	%f9066, %r7649;
	add.f32 	%f9067, %f9065, %f9066;
	mov.b32 	%r7650, %f9067;
	shfl.sync.bfly.b32	%r7651|%p4597, %r7650, 4, 31, -1;
	mov.b32 	%f9068, %r7651;
	add.f32 	%f9069, %f9067, %f9068;
	mov.b32 	%r7652, %f9069;
	shfl.sync.bfly.b32	%r7653|%p4598, %r7652, 2, 31, -1;
	mov.b32 	%f9070, %r7653;
	add.f32 	%f9071, %f9069, %f9070;
	mov.b32 	%r7654, %f9071;
	shfl.sync.bfly.b32	%r7655|%p4599, %r7654, 1, 31, -1;
	mov.b32 	%f9072, %r7655;
	add.f32 	%f377, %f9071, %f9072;
	@%p4594 bra 	$L__BB3_694;
	atom.global.add.f32 	%f9073, [%rd6+120], %f377;
$L__BB3_694:
	mul.f32 	%f9074, %f11, %f364;
	setp.ne.s32 	%p4600, %r4, 0;
	mov.b32 	%r7656, %f9074;
	shfl.sync.bfly.b32	%r7657|%p4601, %r7656, 16, 31, -1;
	mov.b32 	%f9075, %r7657;
	add.f32 	%f9076, %f9074, %f9075;
	mov.b32 	%r7658, %f9076;
	shfl.sync.bfly.b32	%r7659|%p4602, %r7658, 8, 31, -1;
	mov.b32 	%f9077, %r7659;
	add.f32 	%f9078, %f9076, %f9077;
	mov.b32 	%r7660, %f9078;
	shfl.sync.bfly.b32	%r7661|%p4603, %r7660, 4, 31, -1;
	mov.b32 	%f9079, %r7661;
	add.f32 	%f9080, %f9078, %f9079;
	mov.b32 	%r7662, %f9080;
	shfl.sync.bfly.b32	%r7663|%p4604, %r7662, 2, 31, -1;
	mov.b32 	%f9081, %r7663;
	add.f32 	%f9082, %f9080, %f9081;
	mov.b32 	%r7664, %f9082;
	shfl.sync.bfly.b32	%r7665|%p4605, %r7664, 1, 31, -1;
	mov.b32 	%f9083, %r7665;
	add.f32 	%f378, %f9082, %f9083;
	@%p4600 bra 	$L__BB3_696;
	atom.global.add.f32 	%f9084, [%rd6+132], %f378;
$L__BB3_696:
	mul.f32 	%f9085, %f9, %f364;
	setp.ne.s32 	%p4606, %r4, 0;
	mov.b32 	%r7666, %f9085;
	shfl.sync.bfly.b32	%r7667|%p4607, %r7666, 16, 31, -1;
	mov.b32 	%f9086, %r7667;
	add.f32 	%f9087, %f9085, %f9086;
	mov.b32 	%r7668, %f9087;
	shfl.sync.bfly.b32	%r7669|%p4608, %r7668, 8, 31, -1;
	mov.b32 	%f9088, %r7669;
	add.f32 	%f9089, %f9087, %f9088;
	mov.b32 	%r7670, %f9089;
	shfl.sync.bfly.b32	%r7671|%p4609, %r7670, 4, 31, -1;
	mov.b32 	%f9090, %r7671;
	add.f32 	%f9091, %f9089, %f9090;
	mov.b32 	%r7672, %f9091;
	shfl.sync.bfly.b32	%r7673|%p4610, %r7672, 2, 31, -1;
	mov.b32 	%f9092, %r7673;
	add.f32 	%f9093, %f9091, %f9092;
	mov.b32 	%r7674, %f9093;
	shfl.sync.bfly.b32	%r7675|%p4611, %r7674, 1, 31, -1;
	mov.b32 	%f9094, %r7675;
	add.f32 	%f379, %f9093, %f9094;
	@%p4606 bra 	$L__BB3_698;
	atom.global.add.f32 	%f9095, [%rd6+144], %f379;
$L__BB3_698:
	mul.f32 	%f9096, %f10, %f364;
	setp.ne.s32 	%p4612, %r4, 0;
	mov.b32 	%r7676, %f9096;
	shfl.sync.bfly.b32	%r7677|%p4613, %r7676, 16, 31, -1;
	mov.b32 	%f9097, %r7677;
	add.f32 	%f9098, %f9096, %f9097;
	mov.b32 	%r7678, %f9098;
	shfl.sync.bfly.b32	%r7679|%p4614, %r7678, 8, 31, -1;
	mov.b32 	%f9099, %r7679;
	add.f32 	%f9100, %f9098, %f9099;
	mov.b32 	%r7680, %f9100;
	shfl.sync.bfly.b32	%r7681|%p4615, %r7680, 4, 31, -1;
	mov.b32 	%f9101, %r7681;
	add.f32 	%f9102, %f9100, %f9101;
	mov.b32 	%r7682, %f9102;
	shfl.sync.bfly.b32	%r7683|%p4616, %r7682, 2, 31, -1;
	mov.b32 	%f9103, %r7683;
	add.f32 	%f9104, %f9102, %f9103;
	mov.b32 	%r7684, %f9104;
	shfl.sync.bfly.b32	%r7685|%p4617, %r7684, 1, 31, -1;
	mov.b32 	%f9105, %r7685;
	add.f32 	%f380, %f9104, %f9105;
	@%p4612 bra 	$L__BB3_700;
	atom.global.add.f32 	%f9106, [%rd6+156], %f380;
$L__BB3_700:
	mul.f32 	%f9107, %f12, %f364;
	setp.ne.s32 	%p4618, %r4, 0;
	mov.b32 	%r7686, %f9107;
	shfl.sync.bfly.b32	%r7687|%p4619, %r7686, 16, 31, -1;
	mov.b32 	%f9108, %r7687;
	add.f32 	%f9109, %f9107, %f9108;
	mov.b32 	%r7688, %f9109;
	shfl.sync.bfly.b32	%r7689|%p4620, %r7688, 8, 31, -1;
	mov.b32 	%f9110, %r7689;
	add.f32 	%f9111, %f9109, %f9110;
	mov.b32 	%r7690, %f9111;
	shfl.sync.bfly.b32	%r7691|%p4621, %r7690, 4, 31, -1;
	mov.b32 	%f9112, %r7691;
	add.f32 	%f9113, %f9111, %f9112;
	mov.b32 	%r7692, %f9113;
	shfl.sync.bfly.b32	%r7693|%p4622, %r7692, 2, 31, -1;
	mov.b32 	%f9114, %r7693;
	add.f32 	%f9115, %f9113, %f9114;
	mov.b32 	%r7694, %f9115;
	shfl.sync.bfly.b32	%r7695|%p4623, %r7694, 1, 31, -1;
	mov.b32 	%f9116, %r7695;
	add.f32 	%f381, %f9115, %f9116;
	@%p4618 bra 	$L__BB3_702;
	atom.global.add.f32 	%f9117, [%rd6+168], %f381;
$L__BB3_702:
	mul.f32 	%f9118, %f14, %f364;
	setp.ne.s32 	%p4624, %r4, 0;
	mov.b32 	%r7696, %f9118;
	shfl.sync.bfly.b32	%r7697|%p4625, %r7696, 16, 31, -1;
	mov.b32 	%f9119, %r7697;
	add.f32 	%f9120, %f9118, %f9119;
	mov.b32 	%r7698, %f9120;
	shfl.sync.bfly.b32	%r7699|%p4626, %r7698, 8, 31, -1;
	mov.b32 	%f9121, %r7699;
	add.f32 	%f9122, %f9120, %f9121;
	mov.b32 	%r7700, %f9122;
	shfl.sync.bfly.b32	%r7701|%p4627, %r7700, 4, 31, -1;
	mov.b32 	%f9123, %r7701;
	add.f32 	%f9124, %f9122, %f9123;
	mov.b32 	%r7702, %f9124;
	shfl.sync.bfly.b32	%r7703|%p4628, %r7702, 2, 31, -1;
	mov.b32 	%f9125, %r7703;
	add.f32 	%f9126, %f9124, %f9125;
	mov.b32 	%r7704, %f9126;
	shfl.sync.bfly.b32	%r7705|%p4629, %r7704, 1, 31, -1;
	mov.b32 	%f9127, %r7705;
	add.f32 	%f382, %f9126, %f9127;
	@%p4624 bra 	$L__BB3_704;
	atom.global.add.f32 	%f9128, [%rd6+180], %f382;
$L__BB3_704:
	@%p6791 bra 	$L__BB3_723;
	setp.ne.s32 	%p4630, %r4, 0;
	mov.b32 	%r7706, %f13059;
	shfl.sync.bfly.b32	%r7707|%p4631, %r7706, 16, 31, -1;
	mov.b32 	%f9129, %r7707;
	add.f32 	%f9130, %f13059, %f9129;
	mov.b32 	%r7708, %f9130;
	shfl.sync.bfly.b32	%r7709|%p4632, %r7708, 8, 31, -1;
	mov.b32 	%f9131, %r7709;
	add.f32 	%f9132, %f9130, %f9131;
	mov.b32 	%r7710, %f9132;
	shfl.sync.bfly.b32	%r7711|%p4633, %r7710, 4, 31, -1;
	mov.b32 	%f9133, %r7711;
	add.f32 	%f9134, %f9132, %f9133;
	mov.b32 	%r7712, %f9134;
	shfl.sync.bfly.b32	%r7713|%p4634, %r7712, 2, 31, -1;
	mov.b32 	%f9135, %r7713;
	add.f32 	%f9136, %f9134, %f9135;
	mov.b32 	%r7714, %f9136;
	shfl.sync.bfly.b32	%r7715|%p4635, %r7714, 1, 31, -1;
	mov.b32 	%f9137, %r7715;
	add.f32 	%f13059, %f9136, %f9137;
	@%p4630 bra 	$L__BB3_707;
	atom.global.add.f32 	%f9138, [%rd6+192], %f13059;
$L__BB3_707:
	setp.ne.s32 	%p4636, %r4, 0;
	mov.b32 	%r7716, %f13058;
	shfl.sync.bfly.b32	%r7717|%p4637, %r7716, 16, 31, -1;
	mov.b32 	%f9139, %r7717;
	add.f32 	%f9140, %f13058, %f9139;
	mov.b32 	%r7718, %f9140;
	shfl.sync.bfly.b32	%r7719|%p4638, %r7718, 8, 31, -1;
	mov.b32 	%f9141, %r7719;
	add.f32 	%f9142, %f9140, %f9141;
	mov.b32 	%r7720, %f9142;
	shfl.sync.bfly.b32	%r7721|%p4639, %r7720, 4, 31, -1;
	mov.b32 	%f9143, %r7721;
	add.f32 	%f9144, %f9142, %f9143;
	mov.b32 	%r7722, %f9144;
	shfl.sync.bfly.b32	%r7723|%p4640, %r7722, 2, 31, -1;
	mov.b32 	%f9145, %r7723;
	add.f32 	%f9146, %f9144, %f9145;
	mov.b32 	%r7724, %f9146;
	shfl.sync.bfly.b32	%r7725|%p4641, %r7724, 1, 31, -1;
	mov.b32 	%f9147, %r7725;
	add.f32 	%f13058, %f9146, %f9147;
	@%p4636 bra 	$L__BB3_709;
	atom.global.add.f32 	%f9148, [%rd6+204], %f13058;
$L__BB3_709:
	setp.ne.s32 	%p4642, %r4, 0;
	mov.b32 	%r7726, %f13057;
	shfl.sync.bfly.b32	%r7727|%p4643, %r7726, 16, 31, -1;
	mov.b32 	%f9149, %r7727;
	add.f32 	%f9150, %f13057, %f9149;
	mov.b32 	%r7728, %f9150;
	shfl.sync.bfly.b32	%r7729|%p4644, %r7728, 8, 31, -1;
	mov.b32 	%f9151, %r7729;
	add.f32 	%f9152, %f9150, %f9151;
	mov.b32 	%r7730, %f9152;
	shfl.sync.bfly.b32	%r7731|%p4645, %r7730, 4, 31, -1;
	mov.b32 	%f9153, %r7731;
	add.f32 	%f9154, %f9152, %f9153;
	mov.b32 	%r7732, %f9154;
	shfl.sync.bfly.b32	%r7733|%p4646, %r7732, 2, 31, -1;
	mov.b32 	%f9155, %r7733;
	add.f32 	%f9156, %f9154, %f9155;
	mov.b32 	%r7734, %f9156;
	shfl.sync.bfly.b32	%r7735|%p4647, %r7734, 1, 31, -1;
	mov.b32 	%f9157, %r7735;
	add.f32 	%f13057, %f9156, %f9157;
	@%p4642 bra 	$L__BB3_711;
	atom.global.add.f32 	%f9158, [%rd6+216], %f13057;
$L__BB3_711:
	setp.ne.s32 	%p4648, %r4, 0;
	mov.b32 	%r7736, %f13056;
	shfl.sync.bfly.b32	%r7737|%p4649, %r7736, 16, 31, -1;
	mov.b32 	%f9159, %r7737;
	add.f32 	%f9160, %f13056, %f9159;
	mov.b32 	%r7738, %f9160;
	shfl.sync.bfly.b32	%r7739|%p4650, %r7738, 8, 31, -1;
	mov.b32 	%f9161, %r7739;
	add.f32 	%f9162, %f9160, %f9161;
	mov.b32 	%r7740, %f9162;
	shfl.sync.bfly.b32	%r7741|%p4651, %r7740, 4, 31, -1;
	mov.b32 	%f9163, %r7741;
	add.f32 	%f9164, %f9162, %f9163;
	mov.b32 	%r7742, %f9164;
	shfl.sync.bfly.b32	%r7743|%p4652, %r7742, 2, 31, -1;
	mov.b32 	%f9165, %r7743;
	add.f32 	%f9166, %f9164, %f9165;
	mov.b32 	%r7744, %f9166;
	shfl.sync.bfly.b32	%r7745|%p4653, %r7744, 1, 31, -1;
	mov.b32 	%f9167, %r7745;
	add.f32 	%f13056, %f9166, %f9167;
	@%p4648 bra 	$L__BB3_713;
	atom.global.add.f32 	%f9168, [%rd6+228], %f13056;
$L__BB3_713:
	setp.ne.s32 	%p4654, %r4, 0;
	mov.b32 	%r7746, %f13055;
	shfl.sync.bfly.b32	%r7747|%p4655, %r7746, 16, 31, -1;
	mov.b32 	%f9169, %r7747;
	add.f32 	%f9170, %f13055, %f9169;
	mov.b32 	%r7748, %f9170;
	shfl.sync.bfly.b32	%r7749|%p4656, %r7748, 8, 31, -1;
	mov.b32 	%f9171, %r7749;
	add.f32 	%f9172, %f9170, %f9171;
	mov.b32 	%r7750, %f9172;
	shfl.sync.bfly.b32	%r7751|%p4657, %r7750, 4, 31, -1;
	mov.b32 	%f9173, %r7751;
	add.f32 	%f9174, %f9172, %f9173;
	mov.b32 	%r7752, %f9174;
	shfl.sync.bfly.b32	%r7753|%p4658, %r7752, 2, 31, -1;
	mov.b32 	%f9175, %r7753;
	add.f32 	%f9176, %f9174, %f9175;
	mov.b32 	%r7754, %f9176;
	shfl.sync.bfly.b32	%r7755|%p4659, %r7754, 1, 31, -1;
	mov.b32 	%f9177, %r7755;
	add.f32 	%f13055, %f9176, %f9177;
	@%p4654 bra 	$L__BB3_715;
	atom.global.add.f32 	%f9178, [%rd6+240], %f13055;
$L__BB3_715:
	setp.ne.s32 	%p4660, %r4, 0;
	mov.b32 	%r7756, %f13054;
	shfl.sync.bfly.b32	%r7757|%p4661, %r7756, 16, 31, -1;
	mov.b32 	%f9179, %r7757;
	add.f32 	%f9180, %f13054, %f9179;
	mov.b32 	%r7758, %f9180;
	shfl.sync.bfly.b32	%r7759|%p4662, %r7758, 8, 31, -1;
	mov.b32 	%f9181, %r7759;
	add.f32 	%f9182, %f9180, %f9181;
	mov.b32 	%r7760, %f9182;
	shfl.sync.bfly.b32	%r7761|%p4663, %r7760, 4, 31, -1;
	mov.b32 	%f9183, %r7761;
	add.f32 	%f9184, %f9182, %f9183;
	mov.b32 	%r7762, %f9184;
	shfl.sync.bfly.b32	%r7763|%p4664, %r7762, 2, 31, -1;
	mov.b32 	%f9185, %r7763;
	add.f32 	%f9186, %f9184, %f9185;
	mov.b32 	%r7764, %f9186;
	shfl.sync.bfly.b32	%r7765|%p4665, %r7764, 1, 31, -1;
	mov.b32 	%f9187, %r7765;
	add.f32 	%f13054, %f9186, %f9187;
	@%p4660 bra 	$L__BB3_717;
	atom.global.add.f32 	%f9188, [%rd6+252], %f13054;
$L__BB3_717:
	setp.ne.s32 	%p4666, %r4, 0;
	mov.b32 	%r7766, %f13053;
	shfl.sync.bfly.b32	%r7767|%p4667, %r7766, 16, 31, -1;
	mov.b32 	%f9189, %r7767;
	add.f32 	%f9190, %f13053, %f9189;
	mov.b32 	%r7768, %f9190;
	shfl.sync.bfly.b32	%r7769|%p4668, %r7768, 8, 31, -1;
	mov.b32 	%f9191, %r7769;
	add.f32 	%f9192, %f9190, %f9191;
	mov.b32 	%r7770, %f9192;
	shfl.sync.bfly.b32	%r7771|%p4669, %r7770, 4, 31, -1;
	mov.b32 	%f9193, %r7771;
	add.f32 	%f9194, %f9192, %f9193;
	mov.b32 	%r7772, %f9194;
	shfl.sync.bfly.b32	%r7773|%p4670, %r7772, 2, 31, -1;
	mov.b32 	%f9195, %r7773;
	add.f32 	%f9196, %f9194, %f9195;
	mov.b32 	%r7774, %f9196;
	shfl.sync.bfly.b32	%r7775|%p4671, %r7774, 1, 31, -1;
	mov.b32 	%f9197, %r7775;
	add.f32 	%f13053, %f9196, %f9197;
	@%p4666 bra 	$L__BB3_719;
	atom.global.add.f32 	%f9198, [%rd6+264], %f13053;
$L__BB3_719:
	setp.ne.s32 	%p4672, %r4, 0;
	mov.b32 	%r7776, %f13052;
	shfl.sync.bfly.b32	%r7777|%p4673, %r7776, 16, 31, -1;
	mov.b32 	%f9199, %r7777;
	add.f32 	%f9200, %f13052, %f9199;
	mov.b32 	%r7778, %f9200;
	shfl.sync.bfly.b32	%r7779|%p4674, %r7778, 8, 31, -1;
	mov.b32 	%f9201, %r7779;
	add.f32 	%f9202, %f9200, %f9201;
	mov.b32 	%r7780, %f9202;
	shfl.sync.bfly.b32	%r7781|%p4675, %r7780, 4, 31, -1;
	mov.b32 	%f9203, %r7781;
	add.f32 	%f9204, %f9202, %f9203;
	mov.b32 	%r7782, %f9204;
	shfl.sync.bfly.b32	%r7783|%p4676, %r7782, 2, 31, -1;
	mov.b32 	%f9205, %r7783;
	add.f32 	%f9206, %f9204, %f9205;
	mov.b32 	%r7784, %f9206;
	shfl.sync.bfly.b32	%r7785|%p4677, %r7784, 1, 31, -1;
	mov.b32 	%f9207, %r7785;
	add.f32 	%f13052, %f9206, %f9207;
	@%p4672 bra 	$L__BB3_721;
	atom.global.add.f32 	%f9208, [%rd6+276], %f13052;
$L__BB3_721:
	setp.ne.s32 	%p4678, %r4, 0;
	mov.b32 	%r7786, %f13051;
	shfl.sync.bfly.b32	%r7787|%p4679, %r7786, 16, 31, -1;
	mov.b32 	%f9209, %r7787;
	add.f32 	%f9210, %f13051, %f9209;
	mov.b32 	%r7788, %f9210;
	shfl.sync.bfly.b32	%r7789|%p4680, %r7788, 8, 31, -1;
	mov.b32 	%f9211, %r7789;
	add.f32 	%f9212, %f9210, %f9211;
	mov.b32 	%r7790, %f9212;
	shfl.sync.bfly.b32	%r7791|%p4681, %r7790, 4, 31, -1;
	mov.b32 	%f9213, %r7791;
	add.f32 	%f9214, %f9212, %f9213;
	mov.b32 	%r7792, %f9214;
	shfl.sync.bfly.b32	%r7793|%p4682, %r7792, 2, 31, -1;
	mov.b32 	%f9215, %r7793;
	add.f32 	%f9216, %f9214, %f9215;
	mov.b32 	%r7794, %f9216;
	shfl.sync.bfly.b32	%r7795|%p4683, %r7794, 1, 31, -1;
	mov.b32 	%f9217, %r7795;
	add.f32 	%f13051, %f9216, %f9217;
	@%p4678 bra 	$L__BB3_723;
	atom.global.add.f32 	%f9218, [%rd6+288], %f13051;
$L__BB3_723:
	mul.f32 	%f9219, %f365, 0f3E906EBB;
	setp.ne.s32 	%p4684, %r4, 0;
	mov.b32 	%r7796, %f9219;
	shfl.sync.bfly.b32	%r7797|%p4685, %r7796, 16, 31, -1;
	mov.b32 	%f9220, %r7797;
	add.f32 	%f9221, %f9219, %f9220;
	mov.b32 	%r7798, %f9221;
	shfl.sync.bfly.b32	%r7799|%p4686, %r7798, 8, 31, -1;
	mov.b32 	%f9222, %r7799;
	add.f32 	%f9223, %f9221, %f9222;
	mov.b32 	%r7800, %f9223;
	shfl.sync.bfly.b32	%r7801|%p4687, %r7800, 4, 31, -1;
	mov.b32 	%f9224, %r7801;
	add.f32 	%f9225, %f9223, %f9224;
	mov.b32 	%r7802, %f9225;
	shfl.sync.bfly.b32	%r7803|%p4688, %r7802, 2, 31, -1;
	mov.b32 	%f9226, %r7803;
	add.f32 	%f9227, %f9225, %f9226;
	mov.b32 	%r7804, %f9227;
	shfl.sync.bfly.b32	%r7805|%p4689, %r7804, 1, 31, -1;
	mov.b32 	%f9228, %r7805;
	add.f32 	%f401, %f9227, %f9228;
	@%p4684 bra 	$L__BB3_725;
	atom.global.add.f32 	%f9229, [%rd6+4], %f401;
$L__BB3_725:
	@%p6788 bra 	$L__BB3_777;
	mul.f32 	%f9230, %f1, %f365;
	setp.ne.s32 	%p4690, %r4, 0;
	mov.b32 	%r7806, %f9230;
	shfl.sync.bfly.b32	%r7807|%p4691, %r7806, 16, 31, -1;
	mov.b32 	%f9231, %r7807;
	add.f32 	%f9232, %f9230, %f9231;
	mov.b32 	%r7808, %f9232;
	shfl.sync.bfly.b32	%r7809|%p4692, %r7808, 8, 31, -1;
	mov.b32 	%f9233, %r7809;
	add.f32 	%f9234, %f9232, %f9233;
	mov.b32 	%r7810, %f9234;
	shfl.sync.bfly.b32	%r7811|%p4693, %r7810, 4, 31, -1;
	mov.b32 	%f9235, %r7811;
	add.f32 	%f9236, %f9234, %f9235;
	mov.b32 	%r7812, %f9236;
	shfl.sync.bfly.b32	%r7813|%p4694, %r7812, 2, 31, -1;
	mov.b32 	%f9237, %r7813;
	add.f32 	%f9238, %f9236, %f9237;
	mov.b32 	%r7814, %f9238;
	shfl.sync.bfly.b32	%r7815|%p4695, %r7814, 1, 31, -1;
	mov.b32 	%f9239, %r7815;
	add.f32 	%f402, %f9238, %f9239;
	@%p4690 bra 	$L__BB3_728;
	atom.global.add.f32 	%f9240, [%rd6+16], %f402;
$L__BB3_728:
	mul.f32 	%f9241, %f2, %f365;
	setp.ne.s32 	%p4696, %r4, 0;
	mov.b32 	%r7816, %f9241;
	shfl.sync.bfly.b32	%r7817|%p4697, %r7816, 16, 31, -1;
	mov.b32 	%f9242, %r7817;
	add.f32 	%f9243, %f9241, %f9242;
	mov.b32 	%r7818, %f9243;
	shfl.sync.bfly.b32	%r7819|%p4698, %r7818, 8, 31, -1;
	mov.b32 	%f9244, %r7819;
	add.f32 	%f9245, %f9243, %f9244;
	mov.b32 	%r7820, %f9245;
	shfl.sync.bfly.b32	%r7821|%p4699, %r7820, 4, 31, -1;
	mov.b32 	%f9246, %r7821;
	add.f32 	%f9247, %f9245, %f9246;
	mov.b32 	%r7822, %f9247;
	shfl.sync.bfly.b32	%r7823|%p4700, %r7822, 2, 31, -1;
	mov.b32 	%f9248, %r7823;
	add.f32 	%f9249, %f9247, %f9248;
	mov.b32 	%r7824, %f9249;
	shfl.sync.bfly.b32	%r7825|%p4701, %r7824, 1, 31, -1;
	mov.b32 	%f9250, %r7825;
	add.f32 	%f403, %f9249, %f9250;
	@%p4696 bra 	$L__BB3_730;
	atom.global.add.f32 	%f9251, [%rd6+28], %f403;
$L__BB3_730:
	mul.f32 	%f9252, %f3, %f365;
	setp.ne.s32 	%p4702, %r4, 0;
	mov.b32 	%r7826, %f9252;
	shfl.sync.bfly.b32	%r7827|%p4703, %r7826, 16, 31, -1;
	mov.b32 	%f9253, %r7827;
	add.f32 	%f9254, %f9252, %f9253;
	mov.b32 	%r7828, %f9254;
	shfl.sync.bfly.b32	%r7829|%p4704, %r7828, 8, 31, -1;
	mov.b32 	%f9255, %r7829;
	add.f32 	%f9256, %f9254, %f9255;
	mov.b32 	%r7830, %f9256;
	shfl.sync.bfly.b32	%r7831|%p4705, %r7830, 4, 31, -1;
	mov.b32 	%f9257, %r7831;
	add.f32 	%f9258, %f9256, %f9257;
	mov.b32 	%r7832, %f9258;
	shfl.sync.bfly.b32	%r7833|%p4706, %r7832, 2, 31, -1;
	mov.b32 	%f9259, %r7833;
	add.f32 	%f9260, %f9258, %f9259;
	mov.b32 	%r7834, %f9260;
	shfl.sync.bfly.b32	%r7835|%p4707, %r7834, 1, 31, -1;
	mov.b32 	%f9261, %r7835;
	add.f32 	%f404, %f9260, %f9261;
	@%p4702 bra 	$L__BB3_732;
	atom.global.add.f32 	%f9262, [%rd6+40], %f404;
$L__BB3_732:
	@%p6789 bra 	$L__BB3_777;
	mul.f32 	%f9263, %f8, %f365;
	setp.ne.s32 	%p4708, %r4, 0;
	mov.b32 	%r7836, %f9263;
	shfl.sync.bfly.b32	%r7837|%p4709, %r7836, 16, 31, -1;
	mov.b32 	%f9264, %r7837;
	add.f32 	%f9265, %f9263, %f9264;
	mov.b32 	%r7838, %f9265;
	shfl.sync.bfly.b32	%r7839|%p4710, %r7838, 8, 31, -1;
	mov.b32 	%f9266, %r7839;
	add.f32 	%f9267, %f9265, %f9266;
	mov.b32 	%r7840, %f9267;
	shfl.sync.bfly.b32	%r7841|%p4711, %r7840, 4, 31, -1;
	mov.b32 	%f9268, %r7841;
	add.f32 	%f9269, %f9267, %f9268;
	mov.b32 	%r7842, %f9269;
	shfl.sync.bfly.b32	%r7843|%p4712, %r7842, 2, 31, -1;
	mov.b32 	%f9270, %r7843;
	add.f32 	%f9271, %f9269, %f9270;
	mov.b32 	%r7844, %f9271;
	shfl.sync.bfly.b32	%r7845|%p4713, %r7844, 1, 31, -1;
	mov.b32 	%f9272, %r7845;
	add.f32 	%f405, %f9271, %f9272;
	@%p4708 bra 	$L__BB3_735;
	atom.global.add.f32 	%f9273, [%rd6+52], %f405;
$L__BB3_735:
	mul.f32 	%f9274, %f6, %f365;
	setp.ne.s32 	%p4714, %r4, 0;
	mov.b32 	%r7846, %f9274;
	shfl.sync.bfly.b32	%r7847|%p4715, %r7846, 16, 31, -1;
	mov.b32 	%f9275, %r7847;
	add.f32 	%f9276, %f9274, %f9275;
	mov.b32 	%r7848, %f9276;
	shfl.sync.bfly.b32	%r7849|%p4716, %r7848, 8, 31, -1;
	mov.b32 	%f9277, %r7849;
	add.f32 	%f9278, %f9276, %f9277;
	mov.b32 	%r7850, %f9278;
	shfl.sync.bfly.b32	%r7851|%p4717, %r7850, 4, 31, -1;
	mov.b32 	%f9279, %r7851;
	add.f32 	%f9280, %f9278, %f9279;
	mov.b32 	%r7852, %f9280;
	shfl.sync.bfly.b32	%r7853|%p4718, %r7852, 2, 31, -1;
	mov.b32 	%f9281, %r7853;
	add.f32 	%f9282, %f9280, %f9281;
	mov.b32 	%r7854, %f9282;
	shfl.sync.bfly.b32	%r7855|%p4719, %r7854, 1, 31, -1;
	mov.b32 	%f9283, %r7855;
	add.f32 	%f406, %f9282, %f9283;
	@%p4714 bra 	$L__BB3_737;
	atom.global.add.f32 	%f9284, [%rd6+64], %f406;
$L__BB3_737:
	mul.f32 	%f9285, %f4, %f365;
	setp.ne.s32 	%p4720, %r4, 0;
	mov.b32 	%r7856, %f9285;
	shfl.sync.bfly.b32	%r7857|%p4721, %r7856, 16, 31, -1;
	mov.b32 	%f9286, %r7857;
	add.f32 	%f9287, %f9285, %f9286;
	mov.b32 	%r7858, %f9287;
	shfl.sync.bfly.b32	%r7859|%p4722, %r7858, 8, 31, -1;
	mov.b32 	%f9288, %r7859;
	add.f32 	%f9289, %f9287, %f9288;
	mov.b32 	%r7860, %f9289;
	shfl.sync.bfly.b32	%r7861|%p4723, %r7860, 4, 31, -1;
	mov.b32 	%f9290, %r7861;
	add.f32 	%f9291, %f9289, %f9290;
	mov.b32 	%r7862, %f9291;
	shfl.sync.bfly.b32	%r7863|%p4724, %r7862, 2, 31, -1;
	mov.b32 	%f9292, %r7863;
	add.f32 	%f9293, %f9291, %f9292;
	mov.b32 	%r7864, %f9293;
	shfl.sync.bfly.b32	%r7865|%p4725, %r7864, 1, 31, -1;
	mov.b32 	%f9294, %r7865;
	add.f32 	%f407, %f9293, %f9294;
	@%p4720 bra 	$L__BB3_739;
	atom.global.add.f32 	%f9295, [%rd6+76], %f407;
$L__BB3_739:
	mul.f32 	%f9296, %f5, %f365;
	setp.ne.s32 	%p4726, %r4, 0;
	mov.b32 	%r7866, %f9296;
	shfl.sync.bfly.b32	%r7867|%p4727, %r7866, 16, 31, -1;
	mov.b32 	%f9297, %r7867;
	add.f32 	%f9298, %f9296, %f9297;
	mov.b32 	%r7868, %f9298;
	shfl.sync.bfly.b32	%r7869|%p4728, %r7868, 8, 31, -1;
	mov.b32 	%f9299, %r7869;
	add.f32 	%f9300, %f9298, %f9299;
	mov.b32 	%r7870, %f9300;
	shfl.sync.bfly.b32	%r7871|%p4729, %r7870, 4, 31, -1;
	mov.b32 	%f9301, %r7871;
	add.f32 	%f9302, %f9300, %f9301;
	mov.b32 	%r7872, %f9302;
	shfl.sync.bfly.b32	%r7873|%p4730, %r7872, 2, 31, -1;
	mov.b32 	%f9303, %r7873;
	add.f32 	%f9304, %f9302, %f9303;
	mov.b32 	%r7874, %f9304;
	shfl.sync.bfly.b32	%r7875|%p4731, %r7874, 1, 31, -1;
	mov.b32 	%f9305, %r7875;
	add.f32 	%f408, %f9304, %f9305;
	@%p4726 bra 	$L__BB3_741;
	atom.global.add.f32 	%f9306, [%rd6+88], %f408;
$L__BB3_741:
	mul.f32 	%f9307, %f7, %f365;
	setp.ne.s32 	%p4732, %r4, 0;
	mov.b32 	%r7876, %f9307;
	shfl.sync.bfly.b32	%r7877|%p4733, %r7876, 16, 31, -1;
	mov.b32 	%f9308, %r7877;
	add.f32 	%f9309, %f9307, %f9308;
	mov.b32 	%r7878, %f9309;
	shfl.sync.bfly.b32	%r7879|%p4734, %r7878, 8, 31, -1;
	mov.b32 	%f9310, %r7879;
	add.f32 	%f9311, %f9309, %f9310;
	mov.b32 	%r7880, %f9311;
	shfl.sync.bfly.b32	%r7881|%p4735, %r7880, 4, 31, -1;
	mov.b32 	%f9312, %r7881;
	add.f32 	%f9313, %f9311, %f9312;
	mov.b32 	%r7882, %f9313;
	shfl.sync.bfly.b32	%r7883|%p4736, %r7882, 2, 31, -1;
	mov.b32 	%f9314, %r7883;
	add.f32 	%f9315, %f9313, %f9314;
	mov.b32 	%r7884, %f9315;
	shfl.sync.bfly.b32	%r7885|%p4737, %r7884, 1, 31, -1;
	mov.b32 	%f9316, %r7885;
	add.f32 	%f409, %f9315, %f9316;
	@%p4732 bra 	$L__BB3_743;
	atom.global.add.f32 	%f9317, [%rd6+100], %f409;
$L__BB3_743:
	@%p6790 bra 	$L__BB3_777;
	mul.f32 	%f9318, %f15, %f365;
	setp.ne.s32 	%p4738, %r4, 0;
	mov.b32 	%r7886, %f9318;
	shfl.sync.bfly.b32	%r7887|%p4739, %r7886, 16, 31, -1;
	mov.b32 	%f9319, %r7887;
	add.f32 	%f9320, %f9318, %f9319;
	mov.b32 	%r7888, %f9320;
	shfl.sync.bfly.b32	%r7889|%p4740, %r7888, 8, 31, -1;
	mov.b32 	%f9321, %r7889;
	add.f32 	%f9322, %f9320, %f9321;
	mov.b32 	%r7890, %f9322;
	shfl.sync.bfly.b32	%r7891|%p4741, %r7890, 4, 31, -1;
	mov.b32 	%f9323, %r7891;
	add.f32 	%f9324, %f9322, %f9323;
	mov.b32 	%r7892, %f9324;
	shfl.sync.bfly.b32	%r7893|%p4742, %r7892, 2, 31, -1;
	mov.b32 	%f9325, %r7893;
	add.f32 	%f9326, %f9324, %f9325;
	mov.b32 	%r7894, %f9326;
	shfl.sync.bfly.b32	%r7895|%p4743, %r7894, 1, 31, -1;
	mov.b32 	%f9327, %r7895;
	add.f32 	%f410, %f9326, %f9327;
	@%p4738 bra 	$L__BB3_746;
	atom.global.add.f32 	%f9328, [%rd6+112], %f410;
$L__BB3_746:
	mul.f32 	%f9329, %f13, %f365;
	setp.ne.s32 	%p4744, %r4, 0;
	mov.b32 	%r7896, %f9329;
	shfl.sync.bfly.b32	%r7897|%p4745, %r7896, 16, 31, -1;
	mov.b32 	%f9330, %r7897;
	add.f32 	%f9331, %f9329, %f9330;
	mov.b32 	%r7898, %f9331;
	shfl.sync.bfly.b32	%r7899|%p4746, %r7898, 8, 31, -1;
	mov.b32 	%f9332, %r7899;
	add.f32 	%f9333, %f9331, %f9332;
	mov.b32 	%r7900, %f9333;
	shfl.sync.bfly.b32	%r7901|%p4747, %r7900, 4, 31, -1;
	mov.b32 	%f9334, %r7901;
	add.f32 	%f9335, %f9333, %f9334;
	mov.b32 	%r7902, %f9335;
	shfl.sync.bfly.b32	%r7903|%p4748, %r7902, 2, 31, -1;
	mov.b32 	%f9336, %r7903;
	add.f32 	%f9337, %f9335, %f9336;
	mov.b32 	%r7904, %f9337;
	shfl.sync.bfly.b32	%r7905|%p4749, %r7904, 1, 31, -1;
	mov.b32 	%f9338, %r7905;
	add.f32 	%f411, %f9337, %f9338;
	@%p4744 bra 	$L__BB3_748;
	atom.global.add.f32 	%f9339, [%rd6+124], %f411;
$L__BB3_748:
	mul.f32 	%f9340, %f11, %f365;
	setp.ne.s32 	%p4750, %r4, 0;
	mov.b32 	%r7906, %f9340;
	shfl.sync.bfly.b32	%r7907|%p4751, %r7906, 16, 31, -1;
	mov.b32 	%f9341, %r7907;
	add.f32 	%f9342, %f9340, %f9341;
	mov.b32 	%r7908, %f9342;
	shfl.sync.bfly.b32	%r7909|%p4752, %r7908, 8, 31, -1;
	mov.b32 	%f9343, %r7909;
	add.f32 	%f9344, %f9342, %f9343;
	mov.b32 	%r7910, %f9344;
	shfl.sync.bfly.b32	%r7911|%p4753, %r7910, 4, 31, -1;
	mov.b32 	%f9345, %r7911;
	add.f32 	%f9346, %f9344, %f9345;
	mov.b32 	%r7912, %f9346;
	shfl.sync.bfly.b32	%r7913|%p4754, %r7912, 2, 31, -1;
	mov.b32 	%f9347, %r7913;
	add.f32 	%f9348, %f9346, %f9347;
	mov.b32 	%r7914, %f9348;
	shfl.sync.bfly.b32	%r7915|%p4755, %r7914, 1, 31, -1;
	mov.b32 	%f9349, %r7915;
	add.f32 	%f412, %f9348, %f9349;
	@%p4750 bra 	$L__BB3_750;
	atom.global.add.f32 	%f9350, [%rd6+136], %f412;
$L__BB3_750:
	mul.f32 	%f9351, %f9, %f365;
	setp.ne.s32 	%p4756, %r4, 0;
	mov.b32 	%r7916, %f9351;
	shfl.sync.bfly.b32	%r7917|%p4757, %r7916, 16, 31, -1;
	mov.b32 	%f9352, %r7917;
	add.f32 	%f9353, %f9351, %f9352;
	mov.b32 	%r7918, %f9353;
	shfl.sync.bfly.b32	%r7919|%p4758, %r7918, 8, 31, -1;
	mov.b32 	%f9354, %r7919;
	add.f32 	%f9355, %f9353, %f9354;
	mov.b32 	%r7920, %f9355;
	shfl.sync.bfly.b32	%r7921|%p4759, %r7920, 4, 31, -1;
	mov.b32 	%f9356, %r7921;
	add.f32 	%f9357, %f9355, %f9356;
	mov.b32 	%r7922, %f9357;
	shfl.sync.bfly.b32	%r7923|%p4760, %r7922, 2, 31, -1;
	mov.b32 	%f9358, %r7923;
	add.f32 	%f9359, %f9357, %f9358;
	mov.b32 	%r7924, %f9359;
	shfl.sync.bfly.b32	%r7925|%p4761, %r7924, 1, 31, -1;
	mov.b32 	%f9360, %r7925;
	add.f32 	%f413, %f9359, %f9360;
	@%p4756 bra 	$L__BB3_752;
	atom.global.add.f32 	%f9361, [%rd6+148], %f413;
$L__BB3_752:
	mul.f32 	%f9362, %f10, %f365;
	setp.ne.s32 	%p4762, %r4, 0;
	mov.b32 	%r7926, %f9362;
	shfl.sync.bfly.b32	%r7927|%p4763, %r7926, 16, 31, -1;
	mov.b32 	%f9363, %r7927;
	add.f32 	%f9364, %f9362, %f9363;
	mov.b32 	%r7928, %f9364;
	shfl.sync.bfly.b32	%r7929|%p4764, %r7928, 8, 31, -1;
	mov.b32 	%f9365, %r7929;
	add.f32 	%f9366, %f9364, %f9365;
	mov.b32 	%r7930, %f9366;
	shfl.sync.bfly.b32	%r7931|%p4765, %r7930, 4, 31, -1;
	mov.b32 	%f9367, %r7931;
	add.f32 	%f9368, %f9366, %f9367;
	mov.b32 	%r7932, %f9368;
	shfl.sync.bfly.b32	%r7933|%p4766, %r7932, 2, 31, -1;
	mov.b32 	%f9369, %r7933;
	add.f32 	%f9370, %f9368, %f9369;
	mov.b32 	%r7934, %f9370;
	shfl.sync.bfly.b32	%r7935|%p4767, %r7934, 1, 31, -1;
	mov.b32 	%f9371, %r7935;
	add.f32 	%f414, %f9370, %f9371;
	@%p4762 bra 	$L__BB3_754;
	atom.global.add.f32 	%f9372, [%rd6+160], %f414;
$L__BB3_754:
	mul.f32 	%f9373, %f12, %f365;
	setp.ne.s32 	%p4768, %r4, 0;
	mov.b32 	%r7936, %f9373;
	shfl.sync.bfly.b32	%r7937|%p4769, %r7936, 16, 31, -1;
	mov.b32 	%f9374, %r7937;
	add.f32 	%f9375, %f9373, %f9374;
	mov.b32 	%r7938, %f9375;
	shfl.sync.bfly.b32	%r7939|%p4770, %r7938, 8, 31, -1;
	mov.b32 	%f9376, %r7939;
	add.f32 	%f9377, %f9375, %f9376;
	mov.b32 	%r7940, %f9377;
	shfl.sync.bfly.b32	%r7941|%p4771, %r7940, 4, 31, -1;
	mov.b32 	%f9378, %r7941;
	add.f32 	%f9379, %f9377, %f9378;
	mov.b32 	%r7942, %f9379;
	shfl.sync.bfly.b32	%r7943|%p4772, %r7942, 2, 31, -1;
	mov.b32 	%f9380, %r7943;
	add.f32 	%f9381, %f9379, %f9380;
	mov.b32 	%r7944, %f9381;
	shfl.sync.bfly.b32	%r7945|%p4773, %r7944, 1, 31, -1;
	mov.b32 	%f9382, %r7945;
	add.f32 	%f415, %f9381, %f9382;
	@%p4768 bra 	$L__BB3_756;
	atom.global.add.f32 	%f9383, [%rd6+172], %f415;
$L__BB3_756:
	mul.f32 	%f9384, %f14, %f365;
	setp.ne.s32 	%p4774, %r4, 0;
	mov.b32 	%r7946, %f9384;
	shfl.sync.bfly.b32	%r7947|%p4775, %r7946, 16, 31, -1;
	mov.b32 	%f9385, %r7947;
	add.f32 	%f9386, %f9384, %f9385;
	mov.b32 	%r7948, %f9386;
	shfl.sync.bfly.b32	%r7949|%p4776, %r7948, 8, 31, -1;
	mov.b32 	%f9387, %r7949;
	add.f32 	%f9388, %f9386, %f9387;
	mov.b32 	%r7950, %f9388;
	shfl.sync.bfly.b32	%r7951|%p4777, %r7950, 4, 31, -1;
	mov.b32 	%f9389, %r7951;
	add.f32 	%f9390, %f9388, %f9389;
	mov.b32 	%r7952, %f9390;
	shfl.sync.bfly.b32	%r7953|%p4778, %r7952, 2, 31, -1;
	mov.b32 	%f9391, %r7953;
	add.f32 	%f9392, %f9390, %f9391;
	mov.b32 	%r7954, %f9392;
	shfl.sync.bfly.b32	%r7955|%p4779, %r7954, 1, 31, -1;
	mov.b32 	%f9393, %r7955;
	add.f32 	%f416, %f9392, %f9393;
	@%p4774 bra 	$L__BB3_758;
	atom.global.add.f32 	%f9394, [%rd6+184], %f416;
$L__BB3_758:
	@%p6791 bra 	$L__BB3_777;
	setp.ne.s32 	%p4780, %r4, 0;
	mov.b32 	%r7956, %f13068;
	shfl.sync.bfly.b32	%r7957|%p4781, %r7956, 16, 31, -1;
	mov.b32 	%f9395, %r7957;
	add.f32 	%f9396, %f13068, %f9395;
	mov.b32 	%r7958, %f9396;
	shfl.sync.bfly.b32	%r7959|%p4782, %r7958, 8, 31, -1;
	mov.b32 	%f9397, %r7959;
	add.f32 	%f9398, %f9396, %f9397;
	mov.b32 	%r7960, %f9398;
	shfl.sync.bfly.b32	%r7961|%p4783, %r7960, 4, 31, -1;
	mov.b32 	%f9399, %r7961;
	add.f32 	%f9400, %f9398, %f9399;
	mov.b32 	%r7962, %f9400;
	shfl.sync.bfly.b32	%r7963|%p4784, %r7962, 2, 31, -1;
	mov.b32 	%f9401, %r7963;
	add.f32 	%f9402, %f9400, %f9401;
	mov.b32 	%r7964, %f9402;
	shfl.sync.bfly.b32	%r7965|%p4785, %r7964, 1, 31, -1;
	mov.b32 	%f9403, %r7965;
	add.f32 	%f13068, %f9402, %f9403;
	@%p4780 bra 	$L__BB3_761;
	atom.global.add.f32 	%f9404, [%rd6+196], %f13068;
$L__BB3_761:
	setp.ne.s32 	%p4786, %r4, 0;
	mov.b32 	%r7966, %f13067;
	shfl.sync.bfly.b32	%r7967|%p4787, %r7966, 16, 31, -1;
	mov.b32 	%f9405, %r7967;
	add.f32 	%f9406, %f13067, %f9405;
	mov.b32 	%r7968, %f9406;
	shfl.sync.bfly.b32	%r7969|%p4788, %r7968, 8, 31, -1;
	mov.b32 	%f9407, %r7969;
	add.f32 	%f9408, %f9406, %f9407;
	mov.b32 	%r7970, %f9408;
	shfl.sync.bfly.b32	%r7971|%p4789, %r7970, 4, 31, -1;
	mov.b32 	%f9409, %r7971;
	add.f32 	%f9410, %f9408, %f9409;
	mov.b32 	%r7972, %f9410;
	shfl.sync.bfly.b32	%r7973|%p4790, %r7972, 2, 31, -1;
	mov.b32 	%f9411, %r7973;
	add.f32 	%f9412, %f9410, %f9411;
	mov.b32 	%r7974, %f9412;
	shfl.sync.bfly.b32	%r7975|%p4791, %r7974, 1, 31, -1;
	mov.b32 	%f9413, %r7975;
	add.f32 	%f13067, %f9412, %f9413;
	@%p4786 bra 	$L__BB3_763;
	atom.global.add.f32 	%f9414, [%rd6+208], %f13067;
$L__BB3_763:
	setp.ne.s32 	%p4792, %r4, 0;
	mov.b32 	%r7976, %f13066;
	shfl.sync.bfly.b32	%r7977|%p4793, %r7976, 16, 31, -1;
	mov.b32 	%f9415, %r7977;
	add.f32 	%f9416, %f13066, %f9415;
	mov.b32 	%r7978, %f9416;
	shfl.sync.bfly.b32	%r7979|%p4794, %r7978, 8, 31, -1;
	mov.b32 	%f9417, %r7979;
	add.f32 	%f9418, %f9416, %f9417;
	mov.b32 	%r7980, %f9418;
	shfl.sync.bfly.b32	%r7981|%p4795, %r7980, 4, 31, -1;
	mov.b32 	%f9419, %r7981;
	add.f32 	%f9420, %f9418, %f9419;
	mov.b32 	%r7982, %f9420;
	shfl.sync.bfly.b32	%r7983|%p4796, %r7982, 2, 31, -1;
	mov.b32 	%f9421, %r7983;
	add.f32 	%f9422, %f9420, %f9421;
	mov.b32 	%r7984, %f9422;
	shfl.sync.bfly.b32	%r7985|%p4797, %r7984, 1, 31, -1;
	mov.b32 	%f9423, %r7985;
	add.f32 	%f13066, %f9422, %f9423;
	@%p4792 bra 	$L__BB3_765;
	atom.global.add.f32 	%f9424, [%rd6+220], %f13066;
$L__BB3_765:
	setp.ne.s32 	%p4798, %r4, 0;
	mov.b32 	%r7986, %f13065;
	shfl.sync.bfly.b32	%r7987|%p4799, %r7986, 16, 31, -1;
	mov.b32 	%f9425, %r7987;
	add.f32 	%f9426, %f13065, %f9425;
	mov.b32 	%r7988, %f9426;
	shfl.sync.bfly.b32	%r7989|%p4800, %r7988, 8, 31, -1;
	mov.b32 	%f9427, %r7989;
	add.f32 	%f9428, %f9426, %f9427;
	mov.b32 	%r7990, %f9428;
	shfl.sync.bfly.b32	%r7991|%p4801, %r7990, 4, 31, -1;
	mov.b32 	%f9429, %r7991;
	add.f32 	%f9430, %f9428, %f9429;
	mov.b32 	%r7992, %f9430;
	shfl.sync.bfly.b32	%r7993|%p4802, %r7992, 2, 31, -1;
	mov.b32 	%f9431, %r7993;
	add.f32 	%f9432, %f9430, %f9431;
	mov.b32 	%r7994, %f9432;
	shfl.sync.bfly.b32	%r7995|%p4803, %r7994, 1, 31, -1;
	mov.b32 	%f9433, %r7995;
	add.f32 	%f13065, %f9432, %f9433;
	@%p4798 bra 	$L__BB3_767;
	atom.global.add.f32 	%f9434, [%rd6+232], %f13065;
$L__BB3_767:
	setp.ne.s32 	%p4804, %r4, 0;
	mov.b32 	%r7996, %f13064;
	shfl.sync.bfly.b32	%r7997|%p4805, %r7996, 16, 31, -1;
	mov.b32 	%f9435, %r7997;
	add.f32 	%f9436, %f13064, %f9435;
	mov.b32 	%r7998, %f9436;
	shfl.sync.bfly.b32	%r7999|%p4806, %r7998, 8, 31, -1;
	mov.b32 	%f9437, %r7999;
	add.f32 	%f9438, %f9436, %f9437;
	mov.b32 	%r8000, %f9438;
	shfl.sync.bfly.b32	%r8001|%p4807, %r8000, 4, 31, -1;
	mov.b32 	%f9439, %r8001;
	add.f32 	%f9440, %f9438, %f9439;
	mov.b32 	%r8002, %f9440;
	shfl.sync.bfly.b32	%r8003|%p4808, %r8002, 2, 31, -1;
	mov.b32 	%f9441, %r8003;
	add.f32 	%f9442, %f9440, %f9441;
	mov.b32 	%r8004, %f9442;
	shfl.sync.bfly.b32	%r8005|%p4809, %r8004, 1, 31, -1;
	mov.b32 	%f9443, %r8005;
	add.f32 	%f13064, %f9442, %f9443;
	@%p4804 bra 	$L__BB3_769;
	atom.global.add.f32 	%f9444, [%rd6+244], %f13064;
$L__BB3_769:
	setp.ne.s32 	%p4810, %r4, 0;
	mov.b32 	%r8006, %f13063;
	shfl.sync.bfly.b32	%r8007|%p4811, %r8006, 16, 31, -1;
	mov.b32 	%f9445, %r8007;
	add.f32 	%f9446, %f13063, %f9445;
	mov.b32 	%r8008, %f9446;
	shfl.sync.bfly.b32	%r8009|%p4812, %r8008, 8, 31, -1;
	mov.b32 	%f9447, %r8009;
	add.f32 	%f9448, %f9446, %f9447;
	mov.b32 	%r8010, %f9448;
	shfl.sync.bfly.b32	%r8011|%p4813, %r8010, 4, 31, -1;
	mov.b32 	%f9449, %r8011;
	add.f32 	%f9450, %f9448, %f9449;
	mov.b32 	%r8012, %f9450;
	shfl.sync.bfly.b32	%r8013|%p4814, %r8012, 2, 31, -1;
	mov.b32 	%f9451, %r8013;
	add.f32 	%f9452, %f9450, %f9451;
	mov.b32 	%r8014, %f9452;
	shfl.sync.bfly.b32	%r8015|%p4815, %r8014, 1, 31, -1;
	mov.b32 	%f9453, %r8015;
	add.f32 	%f13063, %f9452, %f9453;
	@%p4810 bra 	$L__BB3_771;
	atom.global.add.f32 	%f9454, [%rd6+256], %f13063;
$L__BB3_771:
	setp.ne.s32 	%p4816, %r4, 0;
	mov.b32 	%r8016, %f13062;
	shfl.sync.bfly.b32	%r8017|%p4817, %r8016, 16, 31, -1;
	mov.b32 	%f9455, %r8017;
	add.f32 	%f9456, %f13062, %f9455;
	mov.b32 	%r8018, %f9456;
	shfl.sync.bfly.b32	%r8019|%p4818, %r8018, 8, 31, -1;
	mov.b32 	%f9457, %r8019;
	add.f32 	%f9458, %f9456, %f9457;
	mov.b32 	%r8020, %f9458;
	shfl.sync.bfly.b32	%r8021|%p4819, %r8020, 4, 31, -1;
	mov.b32 	%f9459, %r8021;
	add.f32 	%f9460, %f9458, %f9459;
	mov.b32 	%r8022, %f9460;
	shfl.sync.bfly.b32	%r8023|%p4820, %r8022, 2, 31, -1;
	mov.b32 	%f9461, %r8023;
	add.f32 	%f9462, %f9460, %f9461;
	mov.b32 	%r8024, %f9462;
	shfl.sync.bfly.b32	%r8025|%p4821, %r8024, 1, 31, -1;
	mov.b32 	%f9463, %r8025;
	add.f32 	%f13062, %f9462, %f9463;
	@%p4816 bra 	$L__BB3_773;
	atom.global.add.f32 	%f9464, [%rd6+268], %f13062;
$L__BB3_773:
	setp.ne.s32 	%p4822, %r4, 0;
	mov.b32 	%r8026, %f13061;
	shfl.sync.bfly.b32	%r8027|%p4823, %r8026, 16, 31, -1;
	mov.b32 	%f9465, %r8027;
	add.f32 	%f9466, %f13061, %f9465;
	mov.b32 	%r8028, %f9466;
	shfl.sync.bfly.b32	%r8029|%p4824, %r8028, 8, 31, -1;
	mov.b32 	%f9467, %r8029;
	add.f32 	%f9468, %f9466, %f9467;
	mov.b32 	%r8030, %f9468;
	shfl.sync.bfly.b32	%r8031|%p4825, %r8030, 4, 31, -1;
	mov.b32 	%f9469, %r8031;
	add.f32 	%f9470, %f9468, %f9469;
	mov.b32 	%r8032, %f9470;
	shfl.sync.bfly.b32	%r8033|%p4826, %r8032, 2, 31, -1;
	mov.b32 	%f9471, %r8033;
	add.f32 	%f9472, %f9470, %f9471;
	mov.b32 	%r8034, %f9472;
	shfl.sync.bfly.b32	%r8035|%p4827, %r8034, 1, 31, -1;
	mov.b32 	%f9473, %r8035;
	add.f32 	%f13061, %f9472, %f9473;
	@%p4822 bra 	$L__BB3_775;
	atom.global.add.f32 	%f9474, [%rd6+280], %f13061;
$L__BB3_775:
	setp.ne.s32 	%p4828, %r4, 0;
	mov.b32 	%r8036, %f13060;
	shfl.sync.bfly.b32	%r8037|%p4829, %r8036, 16, 31, -1;
	mov.b32 	%f9475, %r8037;
	add.f32 	%f9476, %f13060, %f9475;
	mov.b32 	%r8038, %f9476;
	shfl.sync.bfly.b32	%r8039|%p4830, %r8038, 8, 31, -1;
	mov.b32 	%f9477, %r8039;
	add.f32 	%f9478, %f9476, %f9477;
	mov.b32 	%r8040, %f9478;
	shfl.sync.bfly.b32	%r8041|%p4831, %r8040, 4, 31, -1;
	mov.b32 	%f9479, %r8041;
	add.f32 	%f9480, %f9478, %f9479;
	mov.b32 	%r8042, %f9480;
	shfl.sync.bfly.b32	%r8043|%p4832, %r8042, 2, 31, -1;
	mov.b32 	%f9481, %r8043;
	add.f32 	%f9482, %f9480, %f9481;
	mov.b32 	%r8044, %f9482;
	shfl.sync.bfly.b32	%r8045|%p4833, %r8044, 1, 31, -1;
	mov.b32 	%f9483, %r8045;
	add.f32 	%f13060, %f9482, %f9483;
	@%p4828 bra 	$L__BB3_777;
	atom.global.add.f32 	%f9484, [%rd6+292], %f13060;
$L__BB3_777:
	mul.f32 	%f9485, %f366, 0f3E906EBB;
	setp.ne.s32 	%p4834, %r4, 0;
	mov.b32 	%r8046, %f9485;
	shfl.sync.bfly.b32	%r8047|%p4835, %r8046, 16, 31, -1;
	mov.b32 	%f9486, %r8047;
	add.f32 	%f9487, %f9485, %f9486;
	mov.b32 	%r8048, %f9487;
	shfl.sync.bfly.b32	%r8049|%p4836, %r8048, 8, 31, -1;
	mov.b32 	%f9488, %r8049;
	add.f32 	%f9489, %f9487, %f9488;
	mov.b32 	%r8050, %f9489;
	shfl.sync.bfly.b32	%r8051|%p4837, %r8050, 4, 31, -1;
	mov.b32 	%f9490, %r8051;
	add.f32 	%f9491, %f9489, %f9490;
	mov.b32 	%r8052, %f9491;
	shfl.sync.bfly.b32	%r8053|%p4838, %r8052, 2, 31, -1;
	mov.b32 	%f9492, %r8053;
	add.f32 	%f9493, %f9491, %f9492;
	mov.b32 	%r8054, %f9493;
	shfl.sync.bfly.b32	%r8055|%p4839, %r8054, 1, 31, -1;
	mov.b32 	%f9494, %r8055;
	add.f32 	%f435, %f9493, %f9494;
	@%p4834 bra 	$L__BB3_779;
	atom.global.add.f32 	%f9495, [%rd6+8], %f435;
$L__BB3_779:
	@%p6788 bra 	$L__BB3_831;
	mul.f32 	%f9496, %f1, %f366;
	setp.ne.s32 	%p4840, %r4, 0;
	mov.b32 	%r8056, %f9496;
	shfl.sync.bfly.b32	%r8057|%p4841, %r8056, 16, 31, -1;
	mov.b32 	%f9497, %r8057;
	add.f32 	%f9498, %f9496, %f9497;
	mov.b32 	%r8058, %f9498;
	shfl.sync.bfly.b32	%r8059|%p4842, %r8058, 8, 31, -1;
	mov.b32 	%f9499, %r8059;
	add.f32 	%f9500, %f9498, %f9499;
	mov.b32 	%r8060, %f9500;
	shfl.sync.bfly.b32	%r8061|%p4843, %r8060, 4, 31, -1;
	mov.b32 	%f9501, %r8061;
	add.f32 	%f9502, %f9500, %f9501;
	mov.b32 	%r8062, %f9502;
	shfl.sync.bfly.b32	%r8063|%p4844, %r8062, 2, 31, -1;
	mov.b32 	%f9503, %r8063;
	add.f32 	%f9504, %f9502, %f9503;
	mov.b32 	%r8064, %f9504;
	shfl.sync.bfly.b32	%r8065|%p4845, %r8064, 1, 31, -1;
	mov.b32 	%f9505, %r8065;
	add.f32 	%f436, %f9504, %f9505;
	@%p4840 bra 	$L__BB3_782;
	atom.global.add.f32 	%f9506, [%rd6+20], %f436;
$L__BB3_782:
	mul.f32 	%f9507, %f2, %f366;
	setp.ne.s32 	%p4846, %r4, 0;
	mov.b32 	%r8066, %f9507;
	shfl.sync.bfly.b32	%r8067|%p4847, %r8066, 16, 31, -1;
	mov.b32 	%f9508, %r8067;
	add.f32 	%f9509, %f9507, %f9508;
	mov.b32 	%r8068, %f9509;
	shfl.sync.bfly.b32	%r8069|%p4848, %r8068, 8, 31, -1;
	mov.b32 	%f9510, %r8069;
	add.f32 	%f9511, %f9509, %f9510;
	mov.b32 	%r8070, %f9511;
	shfl.sync.bfly.b32	%r8071|%p4849, %r8070, 4, 31, -1;
	mov.b32 	%f9512, %r8071;
	add.f32 	%f9513, %f9511, %f9512;
	mov.b32 	%r8072, %f9513;
	shfl.sync.bfly.b32	%r8073|%p4850, %r8072, 2, 31, -1;
	mov.b32 	%f9514, %r8073;
	add.f32 	%f9515, %f9513, %f9514;
	mov.b32 	%r8074, %f9515;
	shfl.sync.bfly.b32	%r8075|%p4851, %r8074, 1, 31, -1;
	mov.b32 	%f9516, %r8075;
	add.f32 	%f437, %f9515, %f9516;
	@%p4846 bra 	$L__BB3_784;
	atom.global.add.f32 	%f9517, [%rd6+32], %f437;
$L__BB3_784:
	mul.f32 	%f9518, %f3, %f366;
	setp.ne.s32 	%p4852, %r4, 0;
	mov.b32 	%r8076, %f9518;
	shfl.sync.bfly.b32	%r8077|%p4853, %r8076, 16, 31, -1;
	mov.b32 	%f9519, %r8077;
	add.f32 	%f9520, %f9518, %f9519;
	mov.b32 	%r8078, %f9520;
	shfl.sync.bfly.b32	%r8079|%p4854, %r8078, 8, 31, -1;
	mov.b32 	%f9521, %r8079;
	add.f32 	%f9522, %f9520, %f9521;
	mov.b32 	%r8080, %f9522;
	shfl.sync.bfly.b32	%r8081|%p4855, %r8080, 4, 31, -1;
	mov.b32 	%f9523, %r8081;
	add.f32 	%f9524, %f9522, %f9523;
	mov.b32 	%r8082, %f9524;
	shfl.sync.bfly.b32	%r8083|%p4856, %r8082, 2, 31, -1;
	mov.b32 	%f9525, %r8083;
	add.f32 	%f9526, %f9524, %f9525;
	mov.b32 	%r8084, %f9526;
	shfl.sync.bfly.b32	%r8085|%p4857, %r8084, 1, 31, -1;
	mov.b32 	%f9527, %r8085;
	add.f32 	%f438, %f9526, %f9527;
	@%p4852 bra 	$L__BB3_786;
	atom.global.add.f32 	%f9528, [%rd6+44], %f438;
$L__BB3_786:
	@%p6789 bra 	$L__BB3_831;
	mul.f32 	%f9529, %f8, %f366;
	setp.ne.s32 	%p4858, %r4, 0;
	mov.b32 	%r8086, %f9529;
	shfl.sync.bfly.b32	%r8087|%p4859, %r8086, 16, 31, -1;
	mov.b32 	%f9530, %r8087;
	add.f32 	%f9531, %f9529, %f9530;
	mov.b32 	%r8088, %f9531;
	shfl.sync.bfly.b32	%r8089|%p4860, %r8088, 8, 31, -1;
	mov.b32 	%f9532, %r8089;
	add.f32 	%f9533, %f9531, %f9532;
	mov.b32 	%r8090, %f9533;
	shfl.sync.bfly.b32	%r8091|%p4861, %r8090, 4, 31, -1;
	mov.b32 	%f9534, %r8091;
	add.f32 	%f9535, %f9533, %f9534;
	mov.b32 	%r8092, %f9535;
	shfl.sync.bfly.b32	%r8093|%p4862, %r8092, 2, 31, -1;
	mov.b32 	%f9536, %r8093;
	add.f32 	%f9537, %f9535, %f9536;
	mov.b32 	%r8094, %f9537;
	shfl.sync.bfly.b32	%r8095|%p4863, %r8094, 1, 31, -1;
	mov.b32 	%f9538, %r8095;
	add.f32 	%f439, %f9537, %f9538;
	@%p4858 bra 	$L__BB3_789;
	atom.global.add.f32 	%f9539, [%rd6+56], %f439;
$L__BB3_789:
	mul.f32 	%f9540, %f6, %f366;
	setp.ne.s32 	%p4864, %r4, 0;
	mov.b32 	%r8096, %f9540;
	shfl.sync.bfly.b32	%r8097|%p4865, %r8096, 16, 31, -1;
	mov.b32 	%f9541, %r8097;
	add.f32 	%f9542, %f9540, %f9541;
	mov.b32 	%r8098, %f9542;
	shfl.sync.bfly.b32	%r8099|%p4866, %r8098, 8, 31, -1;
	mov.b32 	%f9543, %r8099;
	add.f32 	%f9544, %f9542, %f9543;
	mov.b32 	%r8100, %f9544;
	shfl.sync.bfly.b32	%r8101|%p4867, %r8100, 4, 31, -1;
	mov.b32 	%f9545, %r8101;
	add.f32 	%f9546, %f9544, %f9545;
	mov.b32 	%r8102, %f9546;
	shfl.sync.bfly.b32	%r8103|%p4868, %r8102, 2, 31, -1;
	mov.b32 	%f9547, %r8103;
	add.f32 	%f9548, %f9546, %f9547;
	mov.b32 	%r8104, %f9548;
	shfl.sync.bfly.b32	%r8105|%p4869, %r8104, 1, 31, -1;
	mov.b32 	%f9549, %r8105;
	add.f32 	%f440, %f9548, %f9549;
	@%p4864 bra 	$L__BB3_791;
	atom.global.add.f32 	%f9550, [%rd6+68], %f440;
$L__BB3_791:
	mul.f32 	%f9551, %f4, %f366;
	setp.ne.s32 	%p4870, %r4, 0;
	mov.b32 	%r8106, %f9551;
	shfl.sync.bfly.b32	%r8107|%p4871, %r8106, 16, 31, -1;
	mov.b32 	%f9552, %r8107;
	add.f32 	%f9553, %f9551, %f9552;
	mov.b32 	%r8108, %f9553;
	shfl.sync.bfly.b32	%r8109|%p4872, %r8108, 8, 31, -1;
	mov.b32 	%f9554, %r8109;
	add.f32 	%f9555, %f9553, %f9554;
	mov.b32 	%r8110, %f9555;
	shfl.sync.bfly.b32	%r8111|%p4873, %r8110, 4, 31, -1;
	mov.b32 	%f9556, %r8111;
	add.f32 	%f9557, %f9555, %f9556;
	mov.b32 	%r8112, %f9557;
	shfl.sync.bfly.b32	%r8113|%p4874, %r8112, 2, 31, -1;
	mov.b32 	%f9558, %r8113;
	add.f32 	%f9559, %f9557, %f9558;
	mov.b32 	%r8114, %f9559;
	shfl.sync.bfly.b32	%r8115|%p4875, %r8114, 1, 31, -1;
	mov.b32 	%f9560, %r8115;
	add.f32 	%f441, %f9559, %f9560;
	@%p4870 bra 	$L__BB3_793;
	atom.global.add.f32 	%f9561, [%rd6+80], %f441;
$L__BB3_793:
	mul.f32 	%f9562, %f5, %f366;
	setp.ne.s32 	%p4876, %r4, 0;
	mov.b32 	%r8116, %f9562;
	shfl.sync.bfly.b32	%r8117|%p4877, %r8116, 16, 31, -1;
	mov.b32 	%f9563, %r8117;
	add.f32 	%f9564, %f9562, %f9563;
	mov.b32 	%r8118, %f9564;
	shfl.sync.bfly.b32	%r8119|%p4878, %r8118, 8, 31, -1;
	mov.b32 	%f9565, %r8119;
	add.f32 	%f9566, %f9564, %f9565;
	mov.b32 	%r8120, %f9566;
	shfl.sync.bfly.b32	%r8121|%p4879, %r8120, 4, 31, -1;
	mov.b32 	%f9567, %r8121;
	add.f32 	%f9568, %f9566, %f9567;
	mov.b32 	%r8122, %f9568;
	shfl.sync.bfly.b32	%r8123|%p4880, %r8122, 2, 31, -1;
	mov.b32 	%f9569, %r8123;
	add.f32 	%f9570, %f9568, %f9569;
	mov.b32 	%r8124, %f9570;
	shfl.sync.bfly.b32	%r8125|%p4881, %r8124, 1, 31, -1;
	mov.b32 	%f9571, %r8125;
	add.f32 	%f442, %f9570, %f9571;
	@%p4876 bra 	$L__BB3_795;
	atom.global.add.f32 	%f9572, [%rd6+92], %f442;
$L__BB3_795:
	mul.f32 	%f9573, %f7, %f366;
	setp.ne.s32 	%p4882, %r4, 0;
	mov.b32 	%r8126, %f9573;
	shfl.sync.bfly.b32	%r8127|%p4883, %r8126, 16, 31, -1;
	mov.b32 	%f9574, %r8127;
	add.f32 	%f9575, %f9573, %f9574;
	mov.b32 	%r8128, %f9575;
	shfl.sync.bfly.b32	%r8129|%p4884, %r8128, 8, 31, -1;
	mov.b32 	%f9576, %r8129;
	add.f32 	%f9577, %f9575, %f9576;
	mov.b32 	%r8130, %f9577;
	shfl.sync.bfly.b32	%r8131|%p4885, %r8130, 4, 31, -1;
	mov.b32 	%f9578, %r8131;
	add.f32 	%f9579, %f9577, %f9578;
	mov.b32 	%r8132, %f9579;
	shfl.sync.bfly.b32	%r8133|%p4886, %r8132, 2, 31, -1;
	mov.b32 	%f9580, %r8133;
	add.f32 	%f9581, %f9579, %f9580;
	mov.b32 	%r8134, %f9581;
	shfl.sync.bfly.b32	%r8135|%p4887, %r8134, 1, 31, -1;
	mov.b32 	%f9582, %r8135;
	add.f32 	%f443, %f9581, %f9582;
	@%p4882 bra 	$L__BB3_797;
	atom.global.add.f32 	%f9583, [%rd6+104], %f443;
$L__BB3_797:
	@%p6790 bra 	$L__BB3_831;
	mul.f32 	%f9584, %f15, %f366;
	setp.ne.s32 	%p4888, %r4, 0;
	mov.b32 	%r8136, %f9584;
	shfl.sync.bfly.b32	%r8137|%p4889, %r8136, 16, 31, -1;
	mov.b32 	%f9585, %r8137;
	add.f32 	%f9586, %f9584, %f9585;
	mov.b32 	%r8138, %f9586;
	shfl.sync.bfly.b32	%r8139|%p4890, %r8138, 8, 31, -1;
	mov.b32 	%f9587, %r8139;
	add.f32 	%f9588, %f9586, %f9587;
	mov.b32 	%r8140, %f9588;
	shfl.sync.bfly.b32	%r8141|%p4891, %r8140, 4, 31, -1;
	mov.b32 	%f9589, %r8141;
	add.f32 	%f9590, %f9588, %f9589;
	mov.b32 	%r8142, %f9590;
	shfl.sync.bfly.b32	%r8143|%p4892, %r8142, 2, 31, -1;
	mov.b32 	%f9591, %r8143;
	add.f32 	%f9592, %f9590, %f9591;
	mov.b32 	%r8144, %f9592;
	shfl.sync.bfly.b32	%r8145|%p4893, %r8144, 1, 31, -1;
	mov.b32 	%f9593, %r8145;
	add.f32 	%f444, %f9592, %f9593;
	@%p4888 bra 	$L__BB3_800;
	atom.global.add.f32 	%f9594, [%rd6+116], %f444;
$L__BB3_800:
	mul.f32 	%f9595, %f13, %f366;
	setp.ne.s32 	%p4894, %r4, 0;
	mov.b32 	%r8146, %f9595;
	shfl.sync.bfly.b32	%r8147|%p4895, %r8146, 16, 31, -1;
	mov.b32 	%f9596, %r8147;
	add.f32 	%f9597, %f9595, %f9596;
	mov.b32 	%r8148, %f9597;
	shfl.sync.bfly.b32	%r8149|%p4896, %r8148, 8, 31, -1;
	mov.b32 	%f9598, %r8149;
	add.f32 	%f9599, %f9597, %f9598;
	mov.b32 	%r8150, %f9599;
	shfl.sync.bfly.b32	%r8151|%p4897, %r8150, 4, 31, -1;
	mov.b32 	%f9600, %r8151;
	add.f32 	%f9601, %f9599, %f9600;
	mov.b32 	%r8152, %f9601;
	shfl.sync.bfly.b32	%r8153|%p4898, %r8152, 2, 31, -1;
	mov.b32 	%f9602, %r8153;
	add.f32 	%f9603, %f9601, %f9602;
	mov.b32 	%r8154, %f9603;
	shfl.sync.bfly.b32	%r8155|%p4899, %r8154, 1, 31, -1;
	mov.b32 	%f9604, %r8155;
	add.f32 	%f445, %f9603, %f9604;
	@%p4894 bra 	$L__BB3_802;
	atom.global.add.f32 	%f9605, [%rd6+128], %f445;
$L__BB3_802:
	mul.f32 	%f9606, %f11, %f366;
	setp.ne.s32 	%p4900, %r4, 0;
	mov.b32 	%r8156, %f9606;
	shfl.sync.bfly.b32	%r8157|%p4901, %r8156, 16, 31, -1;
	mov.b32 	%f9607, %r8157;
	add.f32 	%f9608, %f9606, %f9607;
	mov.b32 	%r8158, %f9608;
	shfl.sync.bfly.b32	%r8159|%p4902, %r8158, 8, 31, -1;
	mov.b32 	%f9609, %r8159;
	add.f32 	%f9610, %f9608, %f9609;
	mov.b32 	%r8160, %f9610;
	shfl.sync.bfly.b32	%r8161|%p4903, %r8160, 4, 31, -1;
	mov.b32 	%f9611, %r8161;
	add.f32 	%f9612, %f9610, %f9611;
	mov.b32 	%r8162, %f9612;
	shfl.sync.bfly.b32	%r8163|%p4904, %r8162, 2, 31, -1;
	mov.b32 	%f9613, %r8163;
	add.f32 	%f9614, %f9612, %f9613;
	mov.b32 	%r8164, %f9614;
	shfl.sync.bfly.b32	%r8165|%p4905, %r8164, 1, 31, -1;
	mov.b32 	%f9615, %r8165;
	add.f32 	%f446, %f9614, %f9615;
	@%p4900 bra 	$L__BB3_804;
	atom.global.add.f32 	%f9616, [%rd6+140], %f446;
$L__BB3_804:
	mul.f32 	%f9617, %f9, %f366;
	setp.ne.s32 	%p4906, %r4, 0;
	mov.b32 	%r8166, %f9617;
	shfl.sync.bfly.b32	%r8167|%p4907, %r8166, 16, 31, -1;
	mov.b32 	%f9618, %r8167;
	add.f32 	%f9619, %f9617, %f9618;
	mov.b32 	%r8168, %f9619;
	shfl.sync.bfly.b32	%r8169|%p4908, %r8168, 8, 31, -1;
	mov.b32 	%f9620, %r8169;
	add.f32 	%f9621, %f9619, %f9620;
	mov.b32 	%r8170, %f9621;
	shfl.sync.bfly.b32	%r8171|%p4909, %r8170, 4, 31, -1;
	mov.b32 	%f9622, %r8171;
	add.f32 	%f9623, %f9621, %f9622;
	mov.b32 	%r8172, %f9623;
	shfl.sync.bfly.b32	%r8173|%p4910, %r8172, 2, 31, -1;
	mov.b32 	%f9624, %r8173;
	add.f32 	%f9625, %f9623, %f9624;
	mov.b32 	%r8174, %f9625;
	shfl.sync.bfly.b32	%r8175|%p4911, %r8174, 1, 31, -1;
	mov.b32 	%f9626, %r8175;
	add.f32 	%f447, %f9625, %f9626;
	@%p4906 bra 	$L__BB3_806;
	atom.global.add.f32 	%f9627, [%rd6+152], %f447;
$L__BB3_806:
	mul.f32 	%f9628, %f10, %f366;
	setp.ne.s32 	%p4912, %r4, 0;
	mov.b32 	%r8176, %f9628;
	shfl.sync.bfly.b32	%r8177|%p4913, %r8176, 16, 31, -1;
	mov.b32 	%f9629, %r8177;
	add.f32 	%f9630, %f9628, %f9629;
	mov.b32 	%r8178, %f9630;
	shfl.sync.bfly.b32	%r8179|%p4914, %r8178, 8, 31, -1;
	mov.b32 	%f9631, %r8179;
	add.f32 	%f9632, %f9630, %f9631;
	mov.b32 	%r8180, %f9632;
	shfl.sync.bfly.b32	%r8181|%p4915, %r8180, 4, 31, -1;
	mov.b32 	%f9633, %r8181;
	add.f32 	%f9634, %f9632, %f9633;
	mov.b32 	%r8182, %f9634;
	shfl.sync.bfly.b32	%r8183|%p4916, %r8182, 2, 31, -1;
	mov.b32 	%f9635, %r8183;
	add.f32 	%f9636, %f9634, %f9635;
	mov.b32 	%r8184, %f9636;
	shfl.sync.bfly.b32	%r8185|%p4917, %r8184, 1, 31, -1;
	mov.b32 	%f9637, %r8185;
	add.f32 	%f448, %f9636, %f9637;
	@%p4912 bra 	$L__BB3_808;
	atom.global.add.f32 	%f9638, [%rd6+164], %f448;
$L__BB3_808:
	mul.f32 	%f9639, %f12, %f366;
	setp.ne.s32 	%p4918, %r4, 0;
	mov.b32 	%r8186, %f9639;
	shfl.sync.bfly.b32	%r8187|%p4919, %r8186, 16, 31, -1;
	mov.b32 	%f9640, %r8187;
	add.f32 	%f9641, %f9639, %f9640;
	mov.b32 	%r8188, %f9641;
	shfl.sync.bfly.b32	%r8189|%p4920, %r8188, 8, 31, -1;
	mov.b32 	%f9642, %r8189;
	add.f32 	%f9643, %f9641, %f9642;
	mov.b32 	%r8190, %f9643;
	shfl.sync.bfly.b32	%r8191|%p4921, %r8190, 4, 31, -1;
	mov.b32 	%f9644, %r8191;
	add.f32 	%f9645, %f9643, %f9644;
	mov.b32 	%r8192, %f9645;
	shfl.sync.bfly.b32	%r8193|%p4922, %r8192, 2, 31, -1;
	mov.b32 	%f9646, %r8193;
	add.f32 	%f9647, %f9645, %f9646;
	mov.b32 	%r8194, %f9647;
	shfl.sync.bfly.b32	%r8195|%p4923, %r8194, 1, 31, -1;
	mov.b32 	%f9648, %r8195;
	add.f32 	%f449, %f9647, %f9648;
	@%p4918 bra 	$L__BB3_810;
	atom.global.add.f32 	%f9649, [%rd6+176], %f449;
$L__BB3_810:
	mul.f32 	%f9650, %f14, %f366;
	setp.ne.s32 	%p4924, %r4, 0;
	mov.b32 	%r8196, %f9650;
	shfl.sync.bfly.b32	%r8197|%p4925, %r8196, 16, 31, -1;
	mov.b32 	%f9651, %r8197;
	add.f32 	%f9652, %f9650, %f9651;
	mov.b32 	%r8198, %f9652;
	shfl.sync.bfly.b32	%r8199|%p4926, %r8198, 8, 31, -1;
	mov.b32 	%f9653, %r8199;
	add.f32 	%f9654, %f9652, %f9653;
	mov.b32 	%r8200, %f9654;
	shfl.sync.bfly.b32	%r8201|%p4927, %r8200, 4, 31, -1;
	mov.b32 	%f9655, %r8201;
	add.f32 	%f9656, %f9654, %f9655;
	mov.b32 	%r8202, %f9656;
	shfl.sync.bfly.b32	%r8203|%p4928, %r8202, 2, 31, -1;
	mov.b32 	%f9657, %r8203;
	add.f32 	%f9658, %f9656, %f9657;
	mov.b32 	%r8204, %f9658;
	shfl.sync.bfly.b32	%r8205|%p4929, %r8204, 1, 31, -1;
	mov.b32 	%f9659, %r8205;
	add.f32 	%f450, %f9658, %f9659;
	@%p4924 bra 	$L__BB3_812;
	atom.global.add.f32 	%f9660, [%rd6+188], %f450;
$L__BB3_812:
	@%p6791 bra 	$L__BB3_831;
	setp.ne.s32 	%p4930, %r4, 0;
	mov.b32 	%r8206, %f13077;
	shfl.sync.bfly.b32	%r8207|%p4931, %r8206, 16, 31, -1;
	mov.b32 	%f9661, %r8207;
	add.f32 	%f9662, %f13077, %f9661;
	mov.b32 	%r8208, %f9662;
	shfl.sync.bfly.b32	%r8209|%p4932, %r8208, 8, 31, -1;
	mov.b32 	%f9663, %r8209;
	add.f32 	%f9664, %f9662, %f9663;
	mov.b32 	%r8210, %f9664;
	shfl.sync.bfly.b32	%r8211|%p4933, %r8210, 4, 31, -1;
	mov.b32 	%f9665, %r8211;
	add.f32 	%f9666, %f9664, %f9665;
	mov.b32 	%r8212, %f9666;
	shfl.sync.bfly.b32	%r8213|%p4934, %r8212, 2, 31, -1;
	mov.b32 	%f9667, %r8213;
	add.f32 	%f9668, %f9666, %f9667;
	mov.b32 	%r8214, %f9668;
	shfl.sync.bfly.b32	%r8215|%p4935, %r8214, 1, 31, -1;
	mov.b32 	%f9669, %r8215;
	add.f32 	%f13077, %f9668, %f9669;
	@%p4930 bra 	$L__BB3_815;
	atom.global.add.f32 	%f9670, [%rd6+200], %f13077;
$L__BB3_815:
	setp.ne.s32 	%p4936, %r4, 0;
	mov.b32 	%r8216, %f13076;
	shfl.sync.bfly.b32	%r8217|%p4937, %r8216, 16, 31, -1;
	mov.b32 	%f9671, %r8217;
	add.f32 	%f9672, %f13076, %f9671;
	mov.b32 	%r8218, %f9672;
	shfl.sync.bfly.b32	%r8219|%p4938, %r8218, 8, 31, -1;
	mov.b32 	%f9673, %r8219;
	add.f32 	%f9674, %f9672, %f9673;
	mov.b32 	%r8220, %f9674;
	shfl.sync.bfly.b32	%r8221|%p4939, %r8220, 4, 31, -1;
	mov.b32 	%f9675, %r8221;
	add.f32 	%f9676, %f9674, %f9675;
	mov.b32 	%r8222, %f9676;
	shfl.sync.bfly.b32	%r8223|%p4940, %r8222, 2, 31, -1;
	mov.b32 	%f9677, %r8223;
	add.f32 	%f9678, %f9676, %f9677;
	mov.b32 	%r8224, %f9678;
	shfl.sync.bfly.b32	%r8225|%p4941, %r8224, 1, 31, -1;
	mov.b32 	%f9679, %r8225;
	add.f32 	%f13076, %f9678, %f9679;
	@%p4936 bra 	$L__BB3_817;
	atom.global.add.f32 	%f9680, [%rd6+212], %f13076;
$L__BB3_817:
	setp.ne.s32 	%p4942, %r4, 0;
	mov.b32 	%r8226, %f13075;
	shfl.sync.bfly.b32	%r8227|%p4943, %r8226, 16, 31, -1;
	mov.b32 	%f9681, %r8227;
	add.f32 	%f9682, %f13075, %f9681;
	mov.b32 	%r8228, %f9682;
	shfl.sync.bfly.b32	%r8229|%p4944, %r8228, 8, 31, -1;
	mov.b32 	%f9683, %r8229;
	add.f32 	%f9684, %f9682, %f9683;
	mov.b32 	%r8230, %f9684;
	shfl.sync.bfly.b32	%r8231|%p4945, %r8230, 4, 31, -1;
	mov.b32 	%f9685, %r8231;
	add.f32 	%f9686, %f9684, %f9685;
	mov.b32 	%r8232, %f9686;
	shfl.sync.bfly.b32	%r8233|%p4946, %r8232, 2, 31, -1;
	mov.b32 	%f9687, %r8233;
	add.f32 	%f9688, %f9686, %f9687;
	mov.b32 	%r8234, %f9688;
	shfl.sync.bfly.b32	%r8235|%p4947, %r8234, 1, 31, -1;
	mov.b32 	%f9689, %r8235;
	add.f32 	%f13075, %f9688, %f9689;
	@%p4942 bra 	$L__BB3_819;
	atom.global.add.f32 	%f9690, [%rd6+224], %f13075;
$L__BB3_819:
	setp.ne.s32 	%p4948, %r4, 0;
	mov.b32 	%r8236, %f13074;
	shfl.sync.bfly.b32	%r8237|%p4949, %r8236, 16, 31, -1;
	mov.b32 	%f9691, %r8237;
	add.f32 	%f9692, %f13074, %f9691;
	mov.b32 	%r8238, %f9692;
	shfl.sync.bfly.b32	%r8239|%p4950, %r8238, 8, 31, -1;
	mov.b32 	%f9693, %r8239;
	add.f32 	%f9694, %f9692, %f9693;
	mov.b32 	%r8240, %f9694;
	shfl.sync.bfly.b32	%r8241|%p4951, %r8240, 4, 31, -1;
	mov.b32 	%f9695, %r8241;
	add.f32 	%f9696, %f9694, %f9695;
	mov.b32 	%r8242, %f9696;
	shfl.sync.bfly.b32	%r8243|%p4952, %r8242, 2, 31, -1;
	mov.b32 	%f9697, %r8243;
	add.f32 	%f9698, %f9696, %f9697;
	mov.b32 	%r8244, %f9698;
	shfl.sync.bfly.b32	%r8245|%p4953, %r8244, 1, 31, -1;
	mov.b32 	%f9699, %r8245;
	add.f32 	%f13074, %f9698, %f9699;
	@%p4948 bra 	$L__BB3_821;
	atom.global.add.f32 	%f9700, [%rd6+236], %f13074;
$L__BB3_821:
	setp.ne.s32 	%p4954, %r4, 0;
	mov.b32 	%r8246, %f13073;
	shfl.sync.bfly.b32	%r8247|%p4955, %r8246, 16, 31, -1;
	mov.b32 	%f9701, %r8247;
	add.f32 	%f9702, %f13073, %f9701;
	mov.b32 	%r8248, %f9702;
	shfl.sync.bfly.b32	%r8249|%p4956, %r8248, 8, 31, -1;
	mov.b32 	%f9703, %r8249;
	add.f32 	%f9704, %f9702, %f9703;
	mov.b32 	%r8250, %f9704;
	shfl.sync.bfly.b32	%r8251|%p4957, %r8250, 4, 31, -1;
	mov.b32 	%f9705, %r8251;
	add.f32 	%f9706, %f9704, %f9705;
	mov.b32 	%r8252, %f9706;
	shfl.sync.bfly.b32	%r8253|%p4958, %r8252, 2, 31, -1;
	mov.b32 	%f9707, %r8253;
	add.f32 	%f9708, %f9706, %f9707;
	mov.b32 	%r8254, %f9708;
	shfl.sync.bfly.b32	%r8255|%p4959, %r8254, 1, 31, -1;
	mov.b32 	%f9709, %r8255;
	add.f32 	%f13073, %f9708, %f9709;
	@%p4954 bra 	$L__BB3_823;
	atom.global.add.f32 	%f9710, [%rd6+248], %f13073;
$L__BB3_823:
	setp.ne.s32 	%p4960, %r4, 0;
	mov.b32 	%r8256, %f13072;
	shfl.sync.bfly.b32	%r8257|%p4961, %r8256, 16, 31, -1;
	mov.b32 	%f9711, %r8257;
	add.f32 	%f9712, %f13072, %f9711;
	mov.b32 	%r8258, %f9712;
	shfl.sync.bfly.b32	%r8259|%p4962, %r8258, 8, 31, -1;
	mov.b32 	%f9713, %r8259;
	add.f32 	%f9714, %f9712, %f9713;
	mov.b32 	%r8260, %f9714;
	shfl.sync.bfly.b32	%r8261|%p4963, %r8260, 4, 31, -1;
	mov.b32 	%f9715, %r8261;
	add.f32 	%f9716, %f9714, %f9715;
	mov.b32 	%r8262, %f9716;
	shfl.sync.bfly.b32	%r8263|%p4964, %r8262, 2, 31, -1;
	mov.b32 	%f9717, %r8263;
	add.f32 	%f9718, %f9716, %f9717;
	mov.b32 	%r8264, %f9718;
	shfl.sync.bfly.b32	%r8265|%p4965, %r8264, 1, 31, -1;
	mov.b32 	%f9719, %r8265;
	add.f32 	%f13072, %f9718, %f9719;
	@%p4960 bra 	$L__BB3_825;
	atom.global.add.f32 	%f9720, [%rd6+260], %f13072;
$L__BB3_825:
	setp.ne.s32 	%p4966, %r4, 0;
	mov.b32 	%r8266, %f13071;
	shfl.sync.bfly.b32	%r8267|%p4967, %r8266, 16, 31, -1;
	mov.b32 	%f9721, %r8267;
	add.f32 	%f9722, %f13071, %f9721;
	mov.b32 	%r8268, %f9722;
	shfl.sync.bfly.b32	%r8269|%p4968, %r8268, 8, 31, -1;
	mov.b32 	%f9723, %r8269;
	add.f32 	%f9724, %f9722, %f9723;
	mov.b32 	%r8270, %f9724;
	shfl.sync.bfly.b32	%r8271|%p4969, %r8270, 4, 31, -1;
	mov.b32 	%f9725, %r8271;
	add.f32 	%f9726, %f9724, %f9725;
	mov.b32 	%r8272, %f9726;
	shfl.sync.bfly.b32	%r8273|%p4970, %r8272, 2, 31, -1;
	mov.b32 	%f9727, %r8273;
	add.f32 	%f9728, %f9726, %f9727;
	mov.b32 	%r8274, %f9728;
	shfl.sync.bfly.b32	%r8275|%p4971, %r8274, 1, 31, -1;
	mov.b32 	%f9729, %r8275;
	add.f32 	%f13071, %f9728, %f9729;
	@%p4966 bra 	$L__BB3_827;
	atom.global.add.f32 	%f9730, [%rd6+272], %f13071;
$L__BB3_827:
	setp.ne.s32 	%p4972, %r4, 0;
	mov.b32 	%r8276, %f13070;
	shfl.sync.bfly.b32	%r8277|%p4973, %r8276, 16, 31, -1;
	mov.b32 	%f9731, %r8277;
	add.f32 	%f9732, %f13070, %f9731;
	mov.b32 	%r8278, %f9732;
	shfl.sync.bfly.b32	%r8279|%p4974, %r8278, 8, 31, -1;
	mov.b32 	%f9733, %r8279;
	add.f32 	%f9734, %f9732, %f9733;
	mov.b32 	%r8280, %f9734;
	shfl.sync.bfly.b32	%r8281|%p4975, %r8280, 4, 31, -1;
	mov.b32 	%f9735, %r8281;
	add.f32 	%f9736, %f9734, %f9735;
	mov.b32 	%r8282, %f9736;
	shfl.sync.bfly.b32	%r8283|%p4976, %r8282, 2, 31, -1;
	mov.b32 	%f9737, %r8283;
	add.f32 	%f9738, %f9736, %f9737;
	mov.b32 	%r8284, %f9738;
	shfl.sync.bfly.b32	%r8285|%p4977, %r8284, 1, 31, -1;
	mov.b32 	%f9739, %r8285;
	add.f32 	%f13070, %f9738, %f9739;
	@%p4972 bra 	$L__BB3_829;
	atom.global.add.f32 	%f9740, [%rd6+284], %f13070;
$L__BB3_829:
	setp.ne.s32 	%p4978, %r4, 0;
	mov.b32 	%r8286, %f13069;
	shfl.sync.bfly.b32	%r8287|%p4979, %r8286, 16, 31, -1;
	mov.b32 	%f9741, %r8287;
	add.f32 	%f9742, %f13069, %f9741;
	mov.b32 	%r8288, %f9742;
	shfl.sync.bfly.b32	%r8289|%p4980, %r8288, 8, 31, -1;
	mov.b32 	%f9743, %r8289;
	add.f32 	%f9744, %f9742, %f9743;
	mov.b32 	%r8290, %f9744;
	shfl.sync.bfly.b32	%r8291|%p4981, %r8290, 4, 31, -1;
	mov.b32 	%f9745, %r8291;
	add.f32 	%f9746, %f9744, %f9745;
	mov.b32 	%r8292, %f9746;
	shfl.sync.bfly.b32	%r8293|%p4982, %r8292, 2, 31, -1;
	mov.b32 	%f9747, %r8293;
	add.f32 	%f9748, %f9746, %f9747;
	mov.b32 	%r8294, %f9748;
	shfl.sync.bfly.b32	%r8295|%p4983, %r8294, 1, 31, -1;
	mov.b32 	%f9749, %r8295;
	add.f32 	%f13069, %f9748, %f9749;
	@%p4978 bra 	$L__BB3_831;
	atom.global.add.f32 	%f9750, [%rd6+296], %f13069;
$L__BB3_831:
	ld.param.u32 	%r11310, [_Z33sparse_compute_sh_backward_kerneljjjPK6float3PKfPf_param_0];
	setp.ne.s32 	%p4984, %r4, 0;
	add.s32 	%r8296, %r6, %r11310;
	mul.lo.s32 	%r8297, %r8296, 3;
	mul.wide.u32 	%rd523, %r8297, 4;
	add.s64 	%rd524, %rd1, %rd523;
	shl.b32 	%r8298, %r11313, 1;
	ld.global.nc.f32 	%f469, [%rd524];
	mul.f32 	%f9751, %f469, 0f3E906EBB;
	ld.global.nc.f32 	%f470, [%rd524+4];
	ld.global.nc.f32 	%f471, [%rd524+8];
	mov.b32 	%r8299, %f9751;
	shfl.sync.bfly.b32	%r8300|%p4985, %r8299, 16, 31, -1;
	mov.b32 	%f9752, %r8300;
	add.f32 	%f9753, %f9751, %f9752;
	mov.b32 	%r8301, %f9753;
	shfl.sync.bfly.b32	%r8302|%p4986, %r8301, 8, 31, -1;
	mov.b32 	%f9754, %r8302;
	add.f32 	%f9755, %f9753, %f9754;
	mov.b32 	%r8303, %f9755;
	shfl.sync.bfly.b32	%r8304|%p4987, %r8303, 4, 31, -1;
	mov.b32 	%f9756, %r8304;
	add.f32 	%f9757, %f9755, %f9756;
	mov.b32 	%r8305, %f9757;
	shfl.sync.bfly.b32	%r8306|%p4988, %r8305, 2, 31, -1;
	mov.b32 	%f9758, %r8306;
	add.f32 	%f9759, %f9757, %f9758;
	mov.b32 	%r8307, %f9759;
	shfl.sync.bfly.b32	%r8308|%p4989, %r8307, 1, 31, -1;
	mov.b32 	%f9760, %r8308;
	add.f32 	%f472, %f9759, %f9760;
	mul.wide.u32 	%rd525, %r8298, 4;
	add.s64 	%rd7, %rd2, %rd525;
	@%p4984 bra 	$L__BB3_833;
	atom.global.add.f32 	%f9761, [%rd7], %f472;
$L__BB3_833:
	@%p6788 bra 	$L__BB3_885;
	mul.f32 	%f9762, %f1, %f469;
	setp.ne.s32 	%p4990, %r4, 0;
	mov.b32 	%r8309, %f9762;
	shfl.sync.bfly.b32	%r8310|%p4991, %r8309, 16, 31, -1;
	mov.b32 	%f9763, %r8310;
	add.f32 	%f9764, %f9762, %f9763;
	mov.b32 	%r8311, %f9764;
	shfl.sync.bfly.b32	%r8312|%p4992, %r8311, 8, 31, -1;
	mov.b32 	%f9765, %r8312;
	add.f32 	%f9766, %f9764, %f9765;
	mov.b32 	%r8313, %f9766;
	shfl.sync.bfly.b32	%r8314|%p4993, %r8313, 4, 31, -1;
	mov.b32 	%f9767, %r8314;
	add.f32 	%f9768, %f9766, %f9767;
	mov.b32 	%r8315, %f9768;
	shfl.sync.bfly.b32	%r8316|%p4994, %r8315, 2, 31, -1;
	mov.b32 	%f9769, %r8316;
	add.f32 	%f9770, %f9768, %f9769;
	mov.b32 	%r8317, %f9770;
	shfl.sync.bfly.b32	%r8318|%p4995, %r8317, 1, 31, -1;
	mov.b32 	%f9771, %r8318;
	add.f32 	%f473, %f9770, %f9771;
	@%p4990 bra 	$L__BB3_836;
	atom.global.add.f32 	%f9772, [%rd7+12], %f473;
$L__BB3_836:
	mul.f32 	%f9773, %f2, %f469;
	setp.ne.s32 	%p4996, %r4, 0;
	mov.b32 	%r8319, %f9773;
	shfl.sync.bfly.b32	%r8320|%p4997, %r8319, 16, 31, -1;
	mov.b32 	%f9774, %r8320;
	add.f32 	%f9775, %f9773, %f9774;
	mov.b32 	%r8321, %f9775;
	shfl.sync.bfly.b32	%r8322|%p4998, %r8321, 8, 31, -1;
	mov.b32 	%f9776, %r8322;
	add.f32 	%f9777, %f9775, %f9776;
	mov.b32 	%r8323, %f9777;
	shfl.sync.bfly.b32	%r8324|%p4999, %r8323, 4, 31, -1;
	mov.b32 	%f9778, %r8324;
	add.f32 	%f9779, %f9777, %f9778;
	mov.b32 	%r8325, %f9779;
	shfl.sync.bfly.b32	%r8326|%p5000, %r8325, 2, 31, -1;
	mov.b32 	%f9780, %r8326;
	add.f32 	%f9781, %f9779, %f9780;
	mov.b32 	%r8327, %f9781;
	shfl.sync.bfly.b32	%r8328|%p5001, %r8327, 1, 31, -1;
	mov.b32 	%f9782, %r8328;
	add.f32 	%f474, %f9781, %f9782;
	@%p4996 bra 	$L__BB3_838;
	atom.global.add.f32 	%f9783, [%rd7+24], %f474;
$L__BB3_838:
	mul.f32 	%f9784, %f3, %f469;
	setp.ne.s32 	%p5002, %r4, 0;
	mov.b32 	%r8329, %f9784;
	shfl.sync.bfly.b32	%r8330|%p5003, %r8329, 16, 31, -1;
	mov.b32 	%f9785, %r8330;
	add.f32 	%f9786, %f9784, %f9785;
	mov.b32 	%r8331, %f9786;
	shfl.sync.bfly.b32	%r8332|%p5004, %r8331, 8, 31, -1;
	mov.b32 	%f9787, %r8332;
	add.f32 	%f9788, %f9786, %f9787;
	mov.b32 	%r8333, %f9788;
	shfl.sync.bfly.b32	%r8334|%p5005, %r8333, 4, 31, -1;
	mov.b32 	%f9789, %r8334;
	add.f32 	%f9790, %f9788, %f9789;
	mov.b32 	%r8335, %f9790;
	shfl.sync.bfly.b32	%r8336|%p5006, %r8335, 2, 31, -1;
	mov.b32 	%f9791, %r8336;
	add.f32 	%f9792, %f9790, %f9791;
	mov.b32 	%r8337, %f9792;
	shfl.sync.bfly.b32	%r8338|%p5007, %r8337, 1, 31, -1;
	mov.b32 	%f9793, %r8338;
	add.f32 	%f475, %f9792, %f9793;
	@%p5002 bra 	$L__BB3_840;
	atom.global.add.f32 	%f9794, [%rd7+36], %f475;
$L__BB3_840:
	@%p6789 bra 	$L__BB3_885;
	mul.f32 	%f9795, %f8, %f469;
	setp.ne.s32 	%p5008, %r4, 0;
	mov.b32 	%r8339, %f9795;
	shfl.sync.bfly.b32	%r8340|%p5009, %r8339, 16, 31, -1;
	mov.b32 	%f9796, %r8340;
	add.f32 	%f9797, %f9795, %f9796;
	mov.b32 	%r8341, %f9797;
	shfl.sync.bfly.b32	%r8342|%p5010, %r8341, 8, 31, -1;
	mov.b32 	%f9798, %r8342;
	add.f32 	%f9799, %f9797, %f9798;
	mov.b32 	%r8343, %f9799;
	shfl.sync.bfly.b32	%r8344|%p5011, %r8343, 4, 31, -1;
	mov.b32 	%f9800, %r8344;
	add.f32 	%f9801, %f9799, %f9800;
	mov.b32 	%r8345, %f9801;
	shfl.sync.bfly.b32	%r8346|%p5012, %r8345, 2, 31, -1;
	mov.b32 	%f9802, %r8346;
	add.f32 	%f9803, %f9801, %f9802;
	mov.b32 	%r8347, %f9803;
	shfl.sync.bfly.b32	%r8348|%p5013, %r8347, 1, 31, -1;
	mov.b32 	%f9804, %r8348;
	add.f32 	%f476, %f9803, %f9804;
	@%p5008 bra 	$L__BB3_843;
	atom.global.add.f32 	%f9805, [%rd7+48], %f476;
$L__BB3_843:
	mul.f32 	%f9806, %f6, %f469;
	setp.ne.s32 	%p5014, %r4, 0;
	mov.b32 	%r8349, %f9806;
	shfl.sync.bfly.b32	%r8350|%p5015, %r8349, 16, 31, -1;
	mov.b32 	%f9807, %r8350;
	add.f32 	%f9808, %f9806, %f9807;
	mov.b32 	%r8351, %f9808;
	shfl.sync.bfly.b32	%r8352|%p5016, %r8351, 8, 31, -1;
	mov.b32 	%f9809, %r8352;
	add.f32 	%f9810, %f9808, %f9809;
	mov.b32 	%r8353, %f9810;
	shfl.sync.bfly.b32	%r8354|%p5017, %r8353, 4, 31, -1;
	mov.b32 	%f9811, %r8354;
	add.f32 	%f9812, %f9810, %f9811;
	mov.b32 	%r8355, %f9812;
	shfl.sync.bfly.b32	%r8356|%p5018, %r8355, 2, 31, -1;
	mov.b32 	%f9813, %r8356;
	add.f32 	%f9814, %f9812, %f9813;
	mov.b32 	%r8357, %f9814;
	shfl.sync.bfly.b32	%r8358|%p5019, %r8357, 1, 31, -1;
	mov.b32 	%f9815, %r8358;
	add.f32 	%f477, %f9814, %f9815;
	@%p5014 bra 	$L__BB3_845;
	atom.global.add.f32 	%f9816, [%rd7+60], %f477;
$L__BB3_845:
	mul.f32 	%f9817, %f4, %f469;
	setp.ne.s32 	%p5020, %r4, 0;
	mov.b32 	%r8359, %f9817;
	shfl.sync.bfly.b32	%r8360|%p5021, %r8359, 16, 31, -1;
	mov.b32 	%f9818, %r8360;
	add.f32 	%f9819, %f9817, %f9818;
	mov.b32 	%r8361, %f9819;
	shfl.sync.bfly.b32	%r8362|%p5022, %r8361, 8, 31, -1;
	mov.b32 	%f9820, %r8362;
	add.f32 	%f9821, %f9819, %f9820;
	mov.b32 	%r8363, %f9821;
	shfl.sync.bfly.b32	%r8364|%p5023, %r8363, 4, 31, -1;
	mov.b32 	%f9822, %r8364;
	add.f32 	%f9823, %f9821, %f9822;
	mov.b32 	%r8365, %f9823;
	shfl.sync.bfly.b32	%r8366|%p5024, %r8365, 2, 31, -1;
	mov.b32 	%f9824, %r8366;
	add.f32 	%f9825, %f9823, %f9824;
	mov.b32 	%r8367, %f9825;
	shfl.sync.bfly.b32	%r8368|%p5025, %r8367, 1, 31, -1;
	mov.b32 	%f9826, %r8368;
	add.f32 	%f478, %f9825, %f9826;
	@%p5020 bra 	$L__BB3_847;
	atom.global.add.f32 	%f9827, [%rd7+72], %f478;
$L__BB3_847:
	mul.f32 	%f9828, %f5, %f469;
	setp.ne.s32 	%p5026, %r4, 0;
	mov.b32 	%r8369, %f9828;
	shfl.sync.bfly.b32	%r8370|%p5027, %r8369, 16, 31, -1;
	mov.b32 	%f9829, %r8370;
	add.f32 	%f9830, %f9828, %f9829;
	mov.b32 	%r8371, %f9830;
	shfl.sync.bfly.b32	%r8372|%p5028, %r8371, 8, 31, -1;
	mov.b32 	%f9831, %r8372;
	add.f32 	%f9832, %f9830, %f9831;
	mov.b32 	%r8373, %f9832;
	shfl.sync.bfly.b32	%r8374|%p5029, %r8373, 4, 31, -1;
	mov.b32 	%f9833, %r8374;
	add.f32 	%f9834, %f9832, %f9833;
	mov.b32 	%r8375, %f9834;
	shfl.sync.bfly.b32	%r8376|%p5030, %r8375, 2, 31, -1;
	mov.b32 	%f9835, %r8376;
	add.f32 	%f9836, %f9834, %f9835;
	mov.b32 	%r8377, %f9836;
	shfl.sync.bfly.b32	%r8378|%p5031, %r8377, 1, 31, -1;
	mov.b32 	%f9837, %r8378;
	add.f32 	%f479, %f9836, %f9837;
	@%p5026 bra 	$L__BB3_849;
	atom.global.add.f32 	%f9838, [%rd7+84], %f479;
$L__BB3_849:
	mul.f32 	%f9839, %f7, %f469;
	setp.ne.s32 	%p5032, %r4, 0;
	mov.b32 	%r8379, %f9839;
	shfl.sync.bfly.b32	%r8380|%p5033, %r8379, 16, 31, -1;
	mov.b32 	%f9840, %r8380;
	add.f32 	%f9841, %f9839, %f9840;
	mov.b32 	%r8381, %f9841;
	shfl.sync.bfly.b32	%r8382|%p5034, %r8381, 8, 31, -1;
	mov.b32 	%f9842, %r8382;
	add.f32 	%f9843, %f9841, %f9842;
	mov.b32 	%r8383, %f9843;
	shfl.sync.bfly.b32	%r8384|%p5035, %r8383, 4, 31, -1;
	mov.b32 	%f9844, %r8384;
	add.f32 	%f9845, %f9843, %f9844;
	mov.b32 	%r8385, %f9845;
	shfl.sync.bfly.b32	%r8386|%p5036, %r8385, 2, 31, -1;
	mov.b32 	%f9846, %r8386;
	add.f32 	%f9847, %f9845, %f9846;
	mov.b32 	%r8387, %f9847;
	shfl.sync.bfly.b32	%r8388|%p5037, %r8387, 1, 31, -1;
	mov.b32 	%f9848, %r8388;
	add.f32 	%f480, %f9847, %f9848;
	@%p5032 bra 	$L__BB3_851;
	atom.global.add.f32 	%f9849, [%rd7+96], %f480;
$L__BB3_851:
	@%p6790 bra 	$L__BB3_885;
	mul.f32 	%f9850, %f15, %f469;
	setp.ne.s32 	%p5038, %r4, 0;
	mov.b32 	%r8389, %f9850;
	shfl.sync.bfly.b32	%r8390|%p5039, %r8389, 16, 31, -1;
	mov.b32 	%f9851, %r8390;
	add.f32 	%f9852, %f9850, %f9851;
	mov.b32 	%r8391, %f9852;
	shfl.sync.bfly.b32	%r8392|%p5040, %r8391, 8, 31, -1;
	mov.b32 	%f9853, %r8392;
	add.f32 	%f9854, %f9852, %f9853;
	mov.b32 	%r8393, %f9854;
	shfl.sync.bfly.b32	%r8394|%p5041, %r8393, 4, 31, -1;
	mov.b32 	%f9855, %r8394;
	add.f32 	%f9856, %f9854, %f9855;
	mov.b32 	%r8395, %f9856;
	shfl.sync.bfly.b32	%r8396|%p5042, %r8395, 2, 31, -1;
	mov.b32 	%f9857, %r8396;
	add.f32 	%f9858, %f9856, %f9857;
	mov.b32 	%r8397, %f9858;
	shfl.sync.bfly.b32	%r8398|%p5043, %r8397, 1, 31, -1;
	mov.b32 	%f9859, %r8398;
	add.f32 	%f481, %f9858, %f9859;
	@%p5038 bra 	$L__BB3_854;
	atom.global.add.f32 	%f9860, [%rd7+108], %f481;
$L__BB3_854:
	mul.f32 	%f9861, %f13, %f469;
	setp.ne.s32 	%p5044, %r4, 0;
	mov.b32 	%r8399, %f9861;
	shfl.sync.bfly.b32	%r8400|%p5045, %r8399, 16, 31, -1;
	mov.b32 	%f9862, %r8400;
	add.f32 	%f9863, %f9861, %f9862;
	mov.b32 	%r8401, %f9863;
	shfl.sync.bfly.b32	%r8402|%p5046, %r8401, 8, 31, -1;
	mov.b32 	%f9864, %r8402;
	add.f32 	%f9865, %f9863, %f9864;
	mov.b32 	%r8403, %f9865;
	shfl.sync.bfly.b32	%r8404|%p5047, %r8403, 4, 31, -1;
	mov.b32 	%f9866, %r8404;
	add.f32 	%f9867, %f9865, %f9866;
	mov.b32 	%r8405, %f9867;
	shfl.sync.bfly.b32	%r8406|%p5048, %r8405, 2, 31, -1;
	mov.b32 	%f9868, %r8406;
	add.f32 	%f9869, %f9867, %f9868;
	mov.b32 	%r8407, %f9869;
	shfl.sync.bfly.b32	%r8408|%p5049, %r8407, 1, 31, -1;
	mov.b32 	%f9870, %r8408;
	add.f32 	%f482, %f9869, %f9870;
	@%p5044 bra 	$L__BB3_856;
	atom.global.add.f32 	%f9871, [%rd7+120], %f482;
$L__BB3_856:
	mul.f32 	%f9872, %f11, %f469;
	setp.ne.s32 	%p5050, %r4, 0;
	mov.b32 	%r8409, %f9872;
	shfl.sync.bfly.b32	%r8410|%p5051, %r8409, 16, 31, -1;
	mov.b32 	%f9873, %r8410;
	add.f32 	%f9874, %f9872, %f9873;
	mov.b32 	%r8411, %f9874;
	shfl.sync.bfly.b32	%r8412|%p5052, %r8411, 8, 31, -1;
	mov.b32 	%f9875, %r8412;
	add.f32 	%f9876, %f9874, %f9875;
	mov.b32 	%r8413, %f9876;
	shfl.sync.bfly.b32	%r8414|%p5053, %r8413, 4, 31, -1;
	mov.b32 	%f9877, %r8414;
	add.f32 	%f9878, %f9876, %f9877;
	mov.b32 	%r8415, %f9878;
	shfl.sync.bfly.b32	%r8416|%p5054, %r8415, 2, 31, -1;
	mov.b32 	%f9879, %r8416;
	add.f32 	%f9880, %f9878, %f9879;
	mov.b32 	%r8417, %f9880;
	shfl.sync.bfly.b32	%r8418|%p5055, %r8417, 1, 31, -1;
	mov.b32 	%f9881, %r8418;
	add.f32 	%f483, %f9880, %f9881;
	@%p5050 bra 	$L__BB3_858;
	atom.global.add.f32 	%f9882, [%rd7+132], %f483;
$L__BB3_858:
	mul.f32 	%f9883, %f9, %f469;
	setp.ne.s32 	%p5056, %r4, 0;
	mov.b32 	%r8419, %f9883;
	shfl.sync.bfly.b32	%r8420|%p5057, %r8419, 16, 31, -1;
	mov.b32 	%f9884, %r8420;
	add.f32 	%f9885, %f9883, %f9884;
	mov.b32 	%r8421, %f9885;
	shfl.sync.bfly.b32	%r8422|%p5058, %r8421, 8, 31, -1;
	mov.b32 	%f9886, %r8422;
	add.f32 	%f9887, %f9885, %f9886;
	mov.b32 	%r8423, %f9887;
	shfl.sync.bfly.b32	%r8424|%p5059, %r8423, 4, 31, -1;
	mov.b32 	%f9888, %r8424;
	add.f32 	%f9889, %f9887, %f9888;
	mov.b32 	%r8425, %f9889;
	shfl.sync.bfly.b32	%r8426|%p5060, %r8425, 2, 31, -1;
	mov.b32 	%f9890, %r8426;
	add.f32 	%f9891, %f9889, %f9890;
	mov.b32 	%r8427, %f9891;
	shfl.sync.bfly.b32	%r8428|%p5061, %r8427, 1, 31, -1;
	mov.b32 	%f9892, %r8428;
	add.f32 	%f484, %f9891, %f9892;
	@%p5056 bra 	$L__BB3_860;
	atom.global.add.f32 	%f9893, [%rd7+144], %f484;
$L__BB3_860:
	mul.f32 	%f9894, %f10, %f469;
	setp.ne.s32 	%p5062, %r4, 0;
	mov.b32 	%r8429, %f9894;
	shfl.sync.bfly.b32	%r8430|%p5063, %r8429, 16, 31, -1;
	mov.b32 	%f9895, %r8430;
	add.f32 	%f9896, %f9894, %f9895;
	mov.b32 	%r8431, %f9896;
	shfl.sync.bfly.b32	%r8432|%p5064, %r8431, 8, 31, -1;
	mov.b32 	%f9897, %r8432;
	add.f32 	%f9898, %f9896, %f9897;
	mov.b32 	%r8433, %f9898;
	shfl.sync.bfly.b32	%r8434|%p5065, %r8433, 4, 31, -1;
	mov.b32 	%f9899, %r8434;
	add.f32 	%f9900, %f9898, %f9899;
	mov.b32 	%r8435, %f9900;
	shfl.sync.bfly.b32	%r8436|%p5066, %r8435, 2, 31, -1;
	mov.b32 	%f9901, %r8436;
	add.f32 	%f9902, %f9900, %f9901;
	mov.b32 	%r8437, %f9902;
	shfl.sync.bfly.b32	%r8438|%p5067, %r8437, 1, 31, -1;
	mov.b32 	%f9903, %r8438;
	add.f32 	%f485, %f9902, %f9903;
	@%p5062 bra 	$L__BB3_862;
	atom.global.add.f32 	%f9904, [%rd7+156], %f485;
$L__BB3_862:
	mul.f32 	%f9905, %f12, %f469;
	setp.ne.s32 	%p5068, %r4, 0;
	mov.b32 	%r8439, %f9905;
	shfl.sync.bfly.b32	%r8440|%p5069, %r8439, 16, 31, -1;
	mov.b32 	%f9906, %r8440;
	add.f32 	%f9907, %f9905, %f9906;
	mov.b32 	%r8441, %f9907;
	shfl.sync.bfly.b32	%r8442|%p5070, %r8441, 8, 31, -1;
	mov.b32 	%f9908, %r8442;
	add.f32 	%f9909, %f9907, %f9908;
	mov.b32 	%r8443, %f9909;
	shfl.sync.bfly.b32	%r8444|%p5071, %r8443, 4, 31, -1;
	mov.b32 	%f9910, %r8444;
	add.f32 	%f9911, %f9909, %f9910;
	mov.b32 	%r8445, %f9911;
	shfl.sync.bfly.b32	%r8446|%p5072, %r8445, 2, 31, -1;
	mov.b32 	%f9912, %r8446;
	add.f32 	%f9913, %f9911, %f9912;
	mov.b32 	%r8447, %f9913;
	shfl.sync.bfly.b32	%r8448|%p5073, %r8447, 1, 31, -1;
	mov.b32 	%f9914, %r8448;
	add.f32 	%f486, %f9913, %f9914;
	@%p5068 bra 	$L__BB3_864;
	atom.global.add.f32 	%f9915, [%rd7+168], %f486;
$L__BB3_864:
	mul.f32 	%f9916, %f14, %f469;
	setp.ne.s32 	%p5074, %r4, 0;
	mov.b32 	%r8449, %f9916;
	shfl.sync.bfly.b32	%r8450|%p5075, %r8449, 16, 31, -1;
	mov.b32 	%f9917, %r8450;
	add.f32 	%f9918, %f9916, %f9917;
	mov.b32 	%r8451, %f9918;
	shfl.sync.bfly.b32	%r8452|%p5076, %r8451, 8, 31, -1;
	mov.b32 	%f9919, %r8452;
	add.f32 	%f9920, %f9918, %f9919;
	mov.b32 	%r8453, %f9920;
	shfl.sync.bfly.b32	%r8454|%p5077, %r8453, 4, 31, -1;
	mov.b32 	%f9921, %r8454;
	add.f32 	%f9922, %f9920, %f9921;
	mov.b32 	%r8455, %f9922;
	shfl.sync.bfly.b32	%r8456|%p5078, %r8455, 2, 31, -1;
	mov.b32 	%f9923, %r8456;
	add.f32 	%f9924, %f9922, %f9923;
	mov.b32 	%r8457, %f9924;
	shfl.sync.bfly.b32	%r8458|%p5079, %r8457, 1, 31, -1;
	mov.b32 	%f9925, %r8458;
	add.f32 	%f487, %f9924, %f9925;
	@%p5074 bra 	$L__BB3_866;
	atom.global.add.f32 	%f9926, [%rd7+180], %f487;
$L__BB3_866:
	@%p6791 bra 	$L__BB3_885;
	setp.ne.s32 	%p5080, %r4, 0;
	mov.b32 	%r8459, %f13059;
	shfl.sync.bfly.b32	%r8460|%p5081, %r8459, 16, 31, -1;
	mov.b32 	%f9927, %r8460;
	add.f32 	%f9928, %f13059, %f9927;
	mov.b32 	%r8461, %f9928;
	shfl.sync.bfly.b32	%r8462|%p5082, %r8461, 8, 31, -1;
	mov.b32 	%f9929, %r8462;
	add.f32 	%f9930, %f9928, %f9929;
	mov.b32 	%r8463, %f9930;
	shfl.sync.bfly.b32	%r8464|%p5083, %r8463, 4, 31, -1;
	mov.b32 	%f9931, %r8464;
	add.f32 	%f9932, %f9930, %f9931;
	mov.b32 	%r8465, %f9932;
	shfl.sync.bfly.b32	%r8466|%p5084, %r8465, 2, 31, -1;
	mov.b32 	%f9933, %r8466;
	add.f32 	%f9934, %f9932, %f9933;
	mov.b32 	%r8467, %f9934;
	shfl.sync.bfly.b32	%r8468|%p5085, %r8467, 1, 31, -1;
	mov.b32 	%f9935, %r8468;
	add.f32 	%f488, %f9934, %f9935;
	@%p5080 bra 	$L__BB3_869;
	atom.global.add.f32 	%f9936, [%rd7+192], %f488;
$L__BB3_869:
	setp.ne.s32 	%p5086, %r4, 0;
	mov.b32 	%r8469, %f13058;
	shfl.sync.bfly.b32	%r8470|%p5087, %r8469, 16, 31, -1;
	mov.b32 	%f9937, %r8470;
	add.f32 	%f9938, %f13058, %f9937;
	mov.b32 	%r8471, %f9938;
	shfl.sync.bfly.b32	%r8472|%p5088, %r8471, 8, 31, -1;
	mov.b32 	%f9939, %r8472;
	add.f32 	%f9940, %f9938, %f9939;
	mov.b32 	%r8473, %f9940;
	shfl.sync.bfly.b32	%r8474|%p5089, %r8473, 4, 31, -1;
	mov.b32 	%f9941, %r8474;
	add.f32 	%f9942, %f9940, %f9941;
	mov.b32 	%r8475, %f9942;
	shfl.sync.bfly.b32	%r8476|%p5090, %r8475, 2, 31, -1;
	mov.b32 	%f9943, %r8476;
	add.f32 	%f9944, %f9942, %f9943;
	mov.b32 	%r8477, %f9944;
	shfl.sync.bfly.b32	%r8478|%p5091, %r8477, 1, 31, -1;
	mov.b32 	%f9945, %r8478;
	add.f32 	%f489, %f9944, %f9945;
	@%p5086 bra 	$L__BB3_871;
	atom.global.add.f32 	%f9946, [%rd7+204], %f489;
$L__BB3_871:
	setp.ne.s32 	%p5092, %r4, 0;
	mov.b32 	%r8479, %f13057;
	shfl.sync.bfly.b32	%r8480|%p5093, %r8479, 16, 31, -1;
	mov.b32 	%f9947, %r8480;
	add.f32 	%f9948, %f13057, %f9947;
	mov.b32 	%r8481, %f9948;
	shfl.sync.bfly.b32	%r8482|%p5094, %r8481, 8, 31, -1;
	mov.b32 	%f9949, %r8482;
	add.f32 	%f9950, %f9948, %f9949;
	mov.b32 	%r8483, %f9950;
	shfl.sync.bfly.b32	%r8484|%p5095, %r8483, 4, 31, -1;
	mov.b32 	%f9951, %r8484;
	add.f32 	%f9952, %f9950, %f9951;
	mov.b32 	%r8485, %f9952;
	shfl.sync.bfly.b32	%r8486|%p5096, %r8485, 2, 31, -1;
	mov.b32 	%f9953, %r8486;
	add.f32 	%f9954, %f9952, %f9953;
	mov.b32 	%r8487, %f9954;
	shfl.sync.bfly.b32	%r8488|%p5097, %r8487, 1, 31, -1;
	mov.b32 	%f9955, %r8488;
	add.f32 	%f490, %f9954, %f9955;
	@%p5092 bra 	$L__BB3_873;
	atom.global.add.f32 	%f9956, [%rd7+216], %f490;
$L__BB3_873:
	setp.ne.s32 	%p5098, %r4, 0;
	mov.b32 	%r8489, %f13056;
	shfl.sync.bfly.b32	%r8490|%p5099, %r8489, 16, 31, -1;
	mov.b32 	%f9957, %r8490;
	add.f32 	%f9958, %f13056, %f9957;
	mov.b32 	%r8491, %f9958;
	shfl.sync.bfly.b32	%r8492|%p5100, %r8491, 8, 31, -1;
	mov.b32 	%f9959, %r8492;
	add.f32 	%f9960, %f9958, %f9959;
	mov.b32 	%r8493, %f9960;
	shfl.sync.bfly.b32	%r8494|%p5101, %r8493, 4, 31, -1;
	mov.b32 	%f9961, %r8494;
	add.f32 	%f9962, %f9960, %f9961;
	mov.b32 	%r8495, %f9962;
	shfl.sync.bfly.b32	%r8496|%p5102, %r8495, 2, 31, -1;
	mov.b32 	%f9963, %r8496;
	add.f32 	%f9964, %f9962, %f9963;
	mov.b32 	%r8497, %f9964;
	shfl.sync.bfly.b32	%r8498|%p5103, %r8497, 1, 31, -1;
	mov.b32 	%f9965, %r8498;
	add.f32 	%f491, %f9964, %f9965;
	@%p5098 bra 	$L__BB3_875;
	atom.global.add.f32 	%f9966, [%rd7+228], %f491;
$L__BB3_875:
	setp.ne.s32 	%p5104, %r4, 0;
	mov.b32 	%r8499, %f13055;
	shfl.sync.bfly.b32	%r8500|%p5105, %r8499, 16, 31, -1;
	mov.b32 	%f9967, %r8500;
	add.f32 	%f9968, %f13055, %f9967;
	mov.b32 	%r8501, %f9968;
	shfl.sync.bfly.b32	%r8502|%p5106, %r8501, 8, 31, -1;
	mov.b32 	%f9969, %r8502;
	add.f32 	%f9970, %f9968, %f9969;
	mov.b32 	%r8503, %f9970;
	shfl.sync.bfly.b32	%r8504|%p5107, %r8503, 4, 31, -1;
	mov.b32 	%f9971, %r8504;
	add.f32 	%f9972, %f9970, %f9971;
	mov.b32 	%r8505, %f9972;
	shfl.sync.bfly.b32	%r8506|%p5108, %r8505, 2, 31, -1;
	mov.b32 	%f9973, %r8506;
	add.f32 	%f9974, %f9972, %f9973;
	mov.b32 	%r8507, %f9974;
	shfl.sync.bfly.b32	%r8508|%p5109, %r8507, 1, 31, -1;
	mov.b32 	%f9975, %r8508;
	add.f32 	%f492, %f9974, %f9975;
	@%p5104 bra 	$L__BB3_877;
	atom.global.add.f32 	%f9976, [%rd7+240], %f492;
$L__BB3_877:
	setp.ne.s32 	%p5110, %r4, 0;
	mov.b32 	%r8509, %f13054;
	shfl.sync.bfly.b32	%r8510|%p5111, %r8509, 16, 31, -1;
	mov.b32 	%f9977, %r8510;
	add.f32 	%f9978, %f13054, %f9977;
	mov.b32 	%r8511, %f9978;
	shfl.sync.bfly.b32	%r8512|%p5112, %r8511, 8, 31, -1;
	mov.b32 	%f9979, %r8512;
	add.f32 	%f9980, %f9978, %f9979;
	mov.b32 	%r8513, %f9980;
	shfl.sync.bfly.b32	%r8514|%p5113, %r8513, 4, 31, -1;
	mov.b32 	%f9981, %r8514;
	add.f32 	%f9982, %f9980, %f9981;
	mov.b32 	%r8515, %f9982;
	shfl.sync.bfly.b32	%r8516|%p5114, %r8515, 2, 31, -1;
	mov.b32 	%f9983, %r8516;
	add.f32 	%f9984, %f9982, %f9983;
	mov.b32 	%r8517, %f9984;
	shfl.sync.bfly.b32	%r8518|%p5115, %r8517, 1, 31, -1;
	mov.b32 	%f9985, %r8518;
	add.f32 	%f493, %f9984, %f9985;
	@%p5110 bra 	$L__BB3_879;
	atom.global.add.f32 	%f9986, [%rd7+252], %f493;
$L__BB3_879:
	setp.ne.s32 	%p5116, %r4, 0;
	mov.b32 	%r8519, %f13053;
	shfl.sync.bfly.b32	%r8520|%p5117, %r8519, 16, 31, -1;
	mov.b32 	%f9987, %r8520;
	add.f32 	%f9988, %f13053, %f9987;
	mov.b32 	%r8521, %f9988;
	shfl.sync.bfly.b32	%r8522|%p5118, %r8521, 8, 31, -1;
	mov.b32 	%f9989, %r8522;
	add.f32 	%f9990, %f9988, %f9989;
	mov.b32 	%r8523, %f9990;
	shfl.sync.bfly.b32	%r8524|%p5119, %r8523, 4, 31, -1;
	mov.b32 	%f9991, %r8524;
	add.f32 	%f9992, %f9990, %f9991;
	mov.b32 	%r8525, %f9992;
	shfl.sync.bfly.b32	%r8526|%p5120, %r8525, 2, 31, -1;
	mov.b32 	%f9993, %r8526;
	add.f32 	%f9994, %f9992, %f9993;
	mov.b32 	%r8527, %f9994;
	shfl.sync.bfly.b32	%r8528|%p5121, %r8527, 1, 31, -1;
	mov.b32 	%f9995, %r8528;
	add.f32 	%f494, %f9994, %f9995;
	@%p5116 bra 	$L__BB3_881;
	atom.global.add.f32 	%f9996, [%rd7+264], %f494;
$L__BB3_881:
	setp.ne.s32 	%p5122, %r4, 0;
	mov.b32 	%r8529, %f13052;
	shfl.sync.bfly.b32	%r8530|%p5123, %r8529, 16, 31, -1;
	mov.b32 	%f9997, %r8530;
	add.f32 	%f9998, %f13052, %f9997;
	mov.b32 	%r8531, %f9998;
	shfl.sync.bfly.b32	%r8532|%p5124, %r8531, 8, 31, -1;
	mov.b32 	%f9999, %r8532;
	add.f32 	%f10000, %f9998, %f9999;
	mov.b32 	%r8533, %f10000;
	shfl.sync.bfly.b32	%r8534|%p5125, %r8533, 4, 31, -1;
	mov.b32 	%f10001, %r8534;
	add.f32 	%f10002, %f10000, %f10001;
	mov.b32 	%r8535, %f10002;
	shfl.sync.bfly.b32	%r8536|%p5126, %r8535, 2, 31, -1;
	mov.b32 	%f10003, %r8536;
	add.f32 	%f10004, %f10002, %f10003;
	mov.b32 	%r8537, %f10004;
	shfl.sync.bfly.b32	%r8538|%p5127, %r8537, 1, 31, -1;
	mov.b32 	%f10005, %r8538;
	add.f32 	%f495, %f10004, %f10005;
	@%p5122 bra 	$L__BB3_883;
	atom.global.add.f32 	%f10006, [%rd7+276], %f495;
$L__BB3_883:
	setp.ne.s32 	%p5128, %r4, 0;
	mov.b32 	%r8539, %f13051;
	shfl.sync.bfly.b32	%r8540|%p5129, %r8539, 16, 31, -1;
	mov.b32 	%f10007, %r8540;
	add.f32 	%f10008, %f13051, %f10007;
	mov.b32 	%r8541, %f10008;
	shfl.sync.bfly.b32	%r8542|%p5130, %r8541, 8, 31, -1;
	mov.b32 	%f10009, %r8542;
	add.f32 	%f10010, %f10008, %f10009;
	mov.b32 	%r8543, %f10010;
	shfl.sync.bfly.b32	%r8544|%p5131, %r8543, 4, 31, -1;
	mov.b32 	%f10011, %r8544;
	add.f32 	%f10012, %f10010, %f10011;
	mov.b32 	%r8545, %f10012;
	shfl.sync.bfly.b32	%r8546|%p5132, %r8545, 2, 31, -1;
	mov.b32 	%f10013, %r8546;
	add.f32 	%f10014, %f10012, %f10013;
	mov.b32 	%r8547, %f10014;
	shfl.sync.bfly.b32	%r8548|%p5133, %r8547, 1, 31, -1;
	mov.b32 	%f10015, %r8548;
	add.f32 	%f496, %f10014, %f10015;
	@%p5128 bra 	$L__BB3_885;
	atom.global.add.f32 	%f10016, [%rd7+288], %f496;
$L__BB3_885:
	mul.f32 	%f10017, %f470, 0f3E906EBB;
	setp.ne.s32 	%p5134, %r4, 0;
	mov.b32 	%r8549, %f10017;
	shfl.sync.bfly.b32	%r8550|%p5135, %r8549, 16, 31, -1;
	mov.b32 	%f10018, %r8550;
	add.f32 	%f10019, %f10017, %f10018;
	mov.b32 	%r8551, %f10019;
	shfl.sync.bfly.b32	%r8552|%p5136, %r8551, 8, 31, -1;
	mov.b32 	%f10020, %r8552;
	add.f32 	%f10021, %f10019, %f10020;
	mov.b32 	%r8553, %f10021;
	shfl.sync.bfly.b32	%r8554|%p5137, %r8553, 4, 31, -1;
	mov.b32 	%f10022, %r8554;
	add.f32 	%f10023, %f10021, %f10022;
	mov.b32 	%r8555, %f10023;
	shfl.sync.bfly.b32	%r8556|%p5138, %r8555, 2, 31, -1;
	mov.b32 	%f10024, %r8556;
	add.f32 	%f10025, %f10023, %f10024;
	mov.b32 	%r8557, %f10025;
	shfl.sync.bfly.b32	%r8558|%p5139, %r8557, 1, 31, -1;
	mov.b32 	%f10026, %r8558;
	add.f32 	%f497, %f10025, %f10026;
	@%p5134 bra 	$L__BB3_887;
	atom.global.add.f32 	%f10027, [%rd7+4], %f497;
$L__BB3_887:
	@%p6788 bra 	$L__BB3_939;
	mul.f32 	%f10028, %f1, %f470;
	setp.ne.s32 	%p5140, %r4, 0;
	mov.b32 	%r8559, %f10028;
	shfl.sync.bfly.b32	%r8560|%p5141, %r8559, 16, 31, -1;
	mov.b32 	%f10029, %r8560;
	add.f32 	%f10030, %f10028, %f10029;
	mov.b32 	%r8561, %f10030;
	shfl.sync.bfly.b32	%r8562|%p5142, %r8561, 8, 31, -1;
	mov.b32 	%f10031, %r8562;
	add.f32 	%f10032, %f10030, %f10031;
	mov.b32 	%r8563, %f10032;
	shfl.sync.bfly.b32	%r8564|%p5143, %r8563, 4, 31, -1;
	mov.b32 	%f10033, %r8564;
	add.f32 	%f10034, %f10032, %f10033;
	mov.b32 	%r8565, %f10034;
	shfl.sync.bfly.b32	%r8566|%p5144, %r8565, 2, 31, -1;
	mov.b32 	%f10035, %r8566;
	add.f32 	%f10036, %f10034, %f10035;
	mov.b32 	%r8567, %f10036;
	shfl.sync.bfly.b32	%r8568|%p5145, %r8567, 1, 31, -1;
	mov.b32 	%f10037, %r8568;
	add.f32 	%f498, %f10036, %f10037;
	@%p5140 bra 	$L__BB3_890;
	atom.global.add.f32 	%f10038, [%rd7+16], %f498;
$L__BB3_890:
	mul.f32 	%f10039, %f2, %f470;
	setp.ne.s32 	%p5146, %r4, 0;
	mov.b32 	%r8569, %f10039;
	shfl.sync.bfly.b32	%r8570|%p5147, %r8569, 16, 31, -1;
	mov.b32 	%f10040, %r8570;
	add.f32 	%f10041, %f10039, %f10040;
	mov.b32 	%r8571, %f10041;
	shfl.sync.bfly.b32	%r8572|%p5148, %r8571, 8, 31, -1;
	mov.b32 	%f10042, %r8572;
	add.f32 	%f10043, %f10041, %f10042;
	mov.b32 	%r8573, %f10043;
	shfl.sync.bfly.b32	%r8574|%p5149, %r8573, 4, 31, -1;
	mov.b32 	%f10044, %r8574;
	add.f32 	%f10045, %f10043, %f10044;
	mov.b32 	%r8575, %f10045;
	shfl.sync.bfly.b32	%r8576|%p5150, %r8575, 2, 31, -1;
	mov.b32 	%f10046, %r8576;
	add.f32 	%f10047, %f10045, %f10046;
	mov.b32 	%r8577, %f10047;
	shfl.sync.bfly.b32	%r8578|%p5151, %r8577, 1, 31, -1;
	mov.b32 	%f10048, %r8578;
	add.f32 	%f499, %f10047, %f10048;
	@%p5146 bra 	$L__BB3_892;
	atom.global.add.f32 	%f10049, [%rd7+28], %f499;
$L__BB3_892:
	mul.f32 	%f10050, %f3, %f470;
	setp.ne.s32 	%p5152, %r4, 0;
	mov.b32 	%r8579, %f10050;
	shfl.sync.bfly.b32	%r8580|%p5153, %r8579, 16, 31, -1;
	mov.b32 	%f10051, %r8580;
	add.f32 	%f10052, %f10050, %f10051;
	mov.b32 	%r8581, %f10052;
	shfl.sync.bfly.b32	%r8582|%p5154, %r8581, 8, 31, -1;
	mov.b32 	%f10053, %r8582;
	add.f32 	%f10054, %f10052, %f10053;
	mov.b32 	%r8583, %f10054;
	shfl.sync.bfly.b32	%r8584|%p5155, %r8583, 4, 31, -1;
	mov.b32 	%f10055, %r8584;
	add.f32 	%f10056, %f10054, %f10055;
	mov.b32 	%r8585, %f10056;
	shfl.sync.bfly.b32	%r8586|%p5156, %r8585, 2, 31, -1;
	mov.b32 	%f10057, %r8586;
	add.f32 	%f10058, %f10056, %f10057;
	mov.b32 	%r8587, %f10058;
	shfl.sync.bfly.b32	%r8588|%p5157, %r8587, 1, 31, -1;
	mov.b32 	%f10059, %r8588;
	add.f32 	%f500, %f10058, %f10059;
	@%p5152 bra 	$L__BB3_894;
	atom.global.add.f32 	%f10060, [%rd7+40], %f500;
$L__BB3_894:
	@%p6789 bra 	$L__BB3_939;
	mul.f32 	%f10061, %f8, %f470;
	setp.ne.s32 	%p5158, %r4, 0;
	mov.b32 	%r8589, %f10061;
	shfl.sync.bfly.b32	%r8590|%p5159, %r8589, 16, 31, -1;
	mov.b32 	%f10062, %r8590;
	add.f32 	%f10063, %f10061, %f10062;
	mov.b32 	%r8591, %f10063;
	shfl.sync.bfly.b32	%r8592|%p5160, %r8591, 8, 31, -1;
	mov.b32 	%f10064, %r8592;
	add.f32 	%f10065, %f10063, %f10064;
	mov.b32 	%r8593, %f10065;
	shfl.sync.bfly.b32	%r8594|%p5161, %r8593, 4, 31, -1;
	mov.b32 	%f10066, %r8594;
	add.f32 	%f10067, %f10065, %f10066;
	mov.b32 	%r8595, %f10067;
	shfl.sync.bfly.b32	%r8596|%p5162, %r8595, 2, 31, -1;
	mov.b32 	%f10068, %r8596;
	add.f32 	%f10069, %f10067, %f10068;
	mov.b32 	%r8597, %f10069;
	shfl.sync.bfly.b32	%r8598|%p5163, %r8597, 1, 31, -1;
	mov.b32 	%f10070, %r8598;
	add.f32 	%f501, %f10069, %f10070;
	@%p5158 bra 	$L__BB3_897;
	atom.global.add.f32 	%f10071, [%rd7+52], %f501;
$L__BB3_897:
	mul.f32 	%f10072, %f6, %f470;
	setp.ne.s32 	%p5164, %r4, 0;
	mov.b32 	%r8599, %f10072;
	shfl.sync.bfly.b32	%r8600|%p5165, %r8599, 16, 31, -1;
	mov.b32 	%f10073, %r8600;
	add.f32 	%f10074, %f10072, %f10073;
	mov.b32 	%r8601, %f10074;
	shfl.sync.bfly.b32	%r8602|%p5166, %r8601, 8, 31, -1;
	mov.b32 	%f10075, %r8602;
	add.f32 	%f10076, %f10074, %f10075;
	mov.b32 	%r8603, %f10076;
	shfl.sync.bfly.b32	%r8604|%p5167, %r8603, 4, 31, -1;
	mov.b32 	%f10077, %r8604;
	add.f32 	%f10078, %f10076, %f10077;
	mov.b32 	%r8605, %f10078;
	shfl.sync.bfly.b32	%r8606|%p5168, %r8605, 2, 31, -1;
	mov.b32 	%f10079, %r8606;
	add.f32 	%f10080, %f10078, %f10079;
	mov.b32 	%r8607, %f10080;
	shfl.sync.bfly.b32	%r8608|%p5169, %r8607, 1, 31, -1;
	mov.b32 	%f10081, %r8608;
	add.f32 	%f502, %f10080, %f10081;
	@%p5164 bra 	$L__BB3_899;
	atom.global.add.f32 	%f10082, [%rd7+64], %f502;
$L__BB3_899:
	mul.f32 	%f10083, %f4, %f470;
	setp.ne.s32 	%p5170, %r4, 0;
	mov.b32 	%r8609, %f10083;
	shfl.sync.bfly.b32	%r8610|%p5171, %r8609, 16, 31, -1;
	mov.b32 	%f10084, %r8610;
	add.f32 	%f10085, %f10083, %f10084;
	mov.b32 	%r8611, %f10085;
	shfl.sync.bfly.b32	%r8612|%p5172, %r8611, 8, 31, -1;
	mov.b32 	%f10086, %r8612;
	add.f32 	%f10087, %f10085, %f10086;
	mov.b32 	%r8613, %f10087;
	shfl.sync.bfly.b32	%r8614|%p5173, %r8613, 4, 31, -1;
	mov.b32 	%f10088, %r8614;
	add.f32 	%f10089, %f10087, %f10088;
	mov.b32 	%r8615, %f10089;
	shfl.sync.bfly.b32	%r8616|%p5174, %r8615, 2, 31, -1;
	mov.b32 	%f10090, %r8616;
	add.f32 	%f10091, %f10089, %f10090;
	mov.b32 	%r8617, %f10091;
	shfl.sync.bfly.b32	%r8618|%p5175, %r8617, 1, 31, -1;
	mov.b32 	%f10092, %r8618;
	add.f32 	%f503, %f10091, %f10092;
	@%p5170 bra 	$L__BB3_901;
	atom.global.add.f32 	%f10093, [%rd7+76], %f503;
$L__BB3_901:
	mul.f32 	%f10094, %f5, %f470;
	setp.ne.s32 	%p5176, %r4, 0;
	mov.b32 	%r8619, %f10094;
	shfl.sync.bfly.b32	%r8620|%p5177, %r8619, 16, 31, -1;
	mov.b32 	%f10095, %r8620;
	add.f32 	%f10096, %f10094, %f10095;
	mov.b32 	%r8621, %f10096;
	shfl.sync.bfly.b32	%r8622|%p5178, %r8621, 8, 31, -1;
	mov.b32 	%f10097, %r8622;
	add.f32 	%f10098, %f10096, %f10097;
	mov.b32 	%r8623, %f10098;
	shfl.sync.bfly.b32	%r8624|%p5179, %r8623, 4, 31, -1;
	mov.b32 	%f10099, %r8624;
	add.f32 	%f10100, %f10098, %f10099;
	mov.b32 	%r8625, %f10100;
	shfl.sync.bfly.b32	%r8626|%p5180, %r8625, 2, 31, -1;
	mov.b32 	%f10101, %r8626;
	add.f32 	%f10102, %f10100, %f10101;
	mov.b32 	%r8627, %f10102;
	shfl.sync.bfly.b32	%r8628|%p5181, %r8627, 1, 31, -1;
	mov.b32 	%f10103, %r8628;
	add.f32 	%f504, %f10102, %f10103;
	@%p5176 bra 	$L__BB3_903;
	atom.global.add.f32 	%f10104, [%rd7+88], %f504;
$L__BB3_903:
	mul.f32 	%f10105, %f7, %f470;
	setp.ne.s32 	%p5182, %r4, 0;
	mov.b32 	%r8629, %f10105;
	shfl.sync.bfly.b32	%r8630|%p5183, %r8629, 16, 31, -1;
	mov.b32 	%f10106, %r8630;
	add.f32 	%f10107, %f10105, %f10106;
	mov.b32 	%r8631, %f10107;
	shfl.sync.bfly.b32	%r8632|%p5184, %r8631, 8, 31, -1;
	mov.b32 	%f10108, %r8632;
	add.f32 	%f10109, %f10107, %f10108;
	mov.b32 	%r8633, %f10109;
	shfl.sync.bfly.b32	%r8634|%p5185, %r8633, 4, 31, -1;
	mov.b32 	%f10110, %r8634;
	add.f32 	%f10111, %f10109, %f10110;
	mov.b32 	%r8635, %f10111;
	shfl.sync.bfly.b32	%r8636|%p5186, %r8635, 2, 31, -1;
	mov.b32 	%f10112, %r8636;
	add.f32 	%f10113, %f10111, %f10112;
	mov.b32 	%r8637, %f10113;
	shfl.sync.bfly.b32	%r8638|%p5187, %r8637, 1, 31, -1;
	mov.b32 	%f10114, %r8638;
	add.f32 	%f505, %f10113, %f10114;
	@%p5182 bra 	$L__BB3_905;
	atom.global.add.f32 	%f10115, [%rd7+100], %f505;
$L__BB3_905:
	@%p6790 bra 	$L__BB3_939;
	mul.f32 	%f10116, %f15, %f470;
	setp.ne.s32 	%p5188, %r4, 0;
	mov.b32 	%r8639, %f10116;
	shfl.sync.bfly.b32	%r8640|%p5189, %r8639, 16, 31, -1;
	mov.b32 	%f10117, %r8640;
	add.f32 	%f10118, %f10116, %f10117;
	mov.b32 	%r8641, %f10118;
	shfl.sync.bfly.b32	%r8642|%p5190, %r8641, 8, 31, -1;
	mov.b32 	%f10119, %r8642;
	add.f32 	%f10120, %f10118, %f10119;
	mov.b32 	%r8643, %f10120;
	shfl.sync.bfly.b32	%r8644|%p5191, %r8643, 4, 31, -1;
	mov.b32 	%f10121, %r8644;
	add.f32 	%f10122, %f10120, %f10121;
	mov.b32 	%r8645, %f10122;
	shfl.sync.bfly.b32	%r8646|%p5192, %r8645, 2, 31, -1;
	mov.b32 	%f10123, %r8646;
	add.f32 	%f10124, %f10122, %f10123;
	mov.b32 	%r8647, %f10124;
	shfl.sync.bfly.b32	%r8648|%p5193, %r8647, 1, 31, -1;
	mov.b32 	%f10125, %r8648;
	add.f32 	%f506, %f10124, %f10125;
	@%p5188 bra 	$L__BB3_908;
	atom.global.add.f32 	%f10126, [%rd7+112], %f506;
$L__BB3_908:
	mul.f32 	%f10127, %f13, %f470;
	setp.ne.s32 	%p5194, %r4, 0;
	mov.b32 	%r8649, %f10127;
	shfl.sync.bfly.b32	%r8650|%p5195, %r8649, 16, 31, -1;
	mov.b32 	%f10128, %r8650;
	add.f32 	%f10129, %f10127, %f10128;
	mov.b32 	%r8651, %f10129;
	shfl.sync.bfly.b32	%r8652|%p5196, %r8651, 8, 31, -1;
	mov.b32 	%f10130, %r8652;
	add.f32 	%f10131, %f10129, %f10130;
	mov.b32 	%r8653, %f10131;
	shfl.sync.bfly.b32	%r8654|%p5197, %r8653, 4, 31, -1;
	mov.b32 	%f10132, %r8654;
	add.f32 	%f10133, %f10131, %f10132;
	mov.b32 	%r8655, %f10133;
	shfl.sync.bfly.b32	%r8656|%p5198, %r8655, 2, 31, -1;
	mov.b32 	%f10134, %r8656;
	add.f32 	%f10135, %f10133, %f10134;
	mov.b32 	%r8657, %f10135;
	shfl.sync.bfly.b32	%r8658|%p5199, %r8657, 1, 31, -1;
	mov.b32 	%f10136, %r8658;
	add.f32 	%f507, %f10135, %f10136;
	@%p5194 bra 	$L__BB3_910;
	atom.global.add.f32 	%f10137, [%rd7+124], %f507;
$L__BB3_910:
	mul.f32 	%f10138, %f11, %f470;
	setp.ne.s32 	%p5200, %r4, 0;
	mov.b32 	%r8659, %f10138;
	shfl.sync.bfly.b32	%r8660|%p5201, %r8659, 16, 31, -1;
	mov.b32 	%f10139, %r8660;
	add.f32 	%f10140, %f10138, %f10139;
	mov.b32 	%r8661, %f10140;
	shfl.sync.bfly.b32	%r8662|%p5202, %r8661, 8, 31, -1;
	mov.b32 	%f10141, %r8662;
	add.f32 	%f10142, %f10140, %f10141;
	mov.b32 	%r8663, %f10142;
	shfl.sync.bfly.b32	%r8664|%p5203, %r8663, 4, 31, -1;
	mov.b32 	%f10143, %r8664;
	add.f32 	%f10144, %f10142, %f10143;
	mov.b32 	%r8665, %f10144;
	shfl.sync.bfly.b32	%r8666|%p5204, %r8665, 2, 31, -1;
	mov.b32 	%f10145, %r8666;
	add.f32 	%f10146, %f10144, %f10145;
	mov.b32 	%r8667, %f10146;
	shfl.sync.bfly.b32	%r8668|%p5205, %r8667, 1, 31, -1;
	mov.b32 	%f10147, %r8668;
	add.f32 	%f508, %f10146, %f10147;
	@%p5200 bra 	$L__BB3_912;
	atom.global.add.f32 	%f10148, [%rd7+136], %f508;
$L__BB3_912:
	mul.f32 	%f10149, %f9, %f470;
	setp.ne.s32 	%p5206, %r4, 0;
	mov.b32 	%r8669, %f10149;
	shfl.sync.bfly.b32	%r8670|%p5207, %r8669, 16, 31, -1;
	mov.b32 	%f10150, %r8670;
	add.f32 	%f10151, %f10149, %f10150;
	mov.b32 	%r8671, %f10151;
	shfl.sync.bfly.b32	%r8672|%p5208, %r8671, 8, 31, -1;
	mov.b32 	%f10152, %r8672;
	add.f32 	%f10153, %f10151, %f10152;
	mov.b32 	%r8673, %f10153;
	shfl.sync.bfly.b32	%r8674|%p5209, %r8673, 4, 31, -1;
	mov.b32 	%f10154, %r8674;
	add.f32 	%f10155, %f10153, %f10154;
	mov.b32 	%r8675, %f10155;
	shfl.sync.bfly.b32	%r8676|%p5210, %r8675, 2, 31, -1;
	mov.b32 	%f10156, %r8676;
	add.f32 	%f10157, %f10155, %f10156;
	mov.b32 	%r8677, %f10157;
	shfl.sync.bfly.b32	%r8678|%p5211, %r8677, 1, 31, -1;
	mov.b32 	%f10158, %r8678;
	add.f32 	%f509, %f10157, %f10158;
	@%p5206 bra 	$L__BB3_914;
	atom.global.add.f32 	%f10159, [%rd7+148], %f509;
$L__BB3_914:
	mul.f32 	%f10160, %f10, %f470;
	setp.ne.s32 	%p5212, %r4, 0;
	mov.b32 	%r8679, %f10160;
	shfl.sync.bfly.b32	%r8680|%p5213, %r8679, 16, 31, -1;
	mov.b32 	%f10161, %r8680;
	add.f32 	%f10162, %f10160, %f10161;
	mov.b32 	%r8681, %f10162;
	shfl.sync.bfly.b32	%r8682|%p5214, %r8681, 8, 31, -1;
	mov.b32 	%f10163, %r8682;
	add.f32 	%f10164, %f10162, %f10163;
	mov.b32 	%r8683, %f10164;
	shfl.sync.bfly.b32	%r8684|%p5215, %r8683, 4, 31, -1;
	mov.b32 	%f10165, %r8684;
	add.f32 	%f10166, %f10164, %f10165;
	mov.b32 	%r8685, %f10166;
	shfl.sync.bfly.b32	%r8686|%p5216, %r8685, 2, 31, -1;
	mov.b32 	%f10167, %r8686;
	add.f32 	%f10168, %f10166, %f10167;
	mov.b32 	%r8687, %f10168;
	shfl.sync.bfly.b32	%r8688|%p5217, %r8687, 1, 31, -1;
	mov.b32 	%f10169, %r8688;
	add.f32 	%f510, %f10168, %f10169;
	@%p5212 bra 	$L__BB3_916;
	atom.global.add.f32 	%f10170, [%rd7+160], %f510;
$L__BB3_916:
	mul.f32 	%f10171, %f12, %f470;
	setp.ne.s32 	%p5218, %r4, 0;
	mov.b32 	%r8689, %f10171;
	shfl.sync.bfly.b32	%r8690|%p5219, %r8689, 16, 31, -1;
	mov.b32 	%f10172, %r8690;
	add.f32 	%f10173, %f10171, %f10172;
	mov.b32 	%r8691, %f10173;
	shfl.sync.bfly.b32	%r8692|%p5220, %r8691, 8, 31, -1;
	mov.b32 	%f10174, %r8692;
	add.f32 	%f10175, %f10173, %f10174;
	mov.b32 	%r8693, %f10175;
	shfl.sync.bfly.b32	%r8694|%p5221, %r8693, 4, 31, -1;
	mov.b32 	%f10176, %r8694;
	add.f32 	%f10177, %f10175, %f10176;
	mov.b32 	%r8695, %f10177;
	shfl.sync.bfly.b32	%r8696|%p5222, %r8695, 2, 31, -1;
	mov.b32 	%f10178, %r8696;
	add.f32 	%f10179, %f10177, %f10178;
	mov.b32 	%r8697, %f10179;
	shfl.sync.bfly.b32	%r8698|%p5223, %r8697, 1, 31, -1;
	mov.b32 	%f10180, %r8698;
	add.f32 	%f511, %f10179, %f10180;
	@%p5218 bra 	$L__BB3_918;
	atom.global.add.f32 	%f10181, [%rd7+172], %f511;
$L__BB3_918:
	mul.f32 	%f10182, %f14, %f470;
	setp.ne.s32 	%p5224, %r4, 0;
	mov.b32 	%r8699, %f10182;
	shfl.sync.bfly.b32	%r8700|%p5225, %r8699, 16, 31, -1;
	mov.b32 	%f10183, %r8700;
	add.f32 	%f10184, %f10182, %f10183;
	mov.b32 	%r8701, %f10184;
	shfl.sync.bfly.b32	%r8702|%p5226, %r8701, 8, 31, -1;
	mov.b32 	%f10185, %r8702;
	add.f32 	%f10186, %f10184, %f10185;
	mov.b32 	%r8703, %f10186;
	shfl.sync.bfly.b32	%r8704|%p5227, %r8703, 4, 31, -1;
	mov.b32 	%f10187, %r8704;
	add.f32 	%f10188, %f10186, %f10187;
	mov.b32 	%r8705, %f10188;
	shfl.sync.bfly.b32	%r8706|%p5228, %r8705, 2, 31, -1;
	mov.b32 	%f10189, %r8706;
	add.f32 	%f10190, %f10188, %f10189;
	mov.b32 	%r8707, %f10190;
	shfl.sync.bfly.b32	%r8708|%p5229, %r8707, 1, 31, -1;
	mov.b32 	%f10191, %r8708;
	add.f32 	%f512, %f10190, %f10191;
	@%p5224 bra 	$L__BB3_920;
	atom.global.add.f32 	%f10192, [%rd7+184], %f512;
$L__BB3_920:
	@%p6791 bra 	$L__BB3_939;
	setp.ne.s32 	%p5230, %r4, 0;
	mov.b32 	%r8709, %f13068;
	shfl.sync.bfly.b32	%r8710|%p5231, %r8709, 16, 31, -1;
	mov.b32 	%f10193, %r8710;
	add.f32 	%f10194, %f13068, %f10193;
	mov.b32 	%r8711, %f10194;
	shfl.sync.bfly.b32	%r8712|%p5232, %r8711, 8, 31, -1;
	mov.b32 	%f10195, %r8712;
	add.f32 	%f10196, %f10194, %f10195;
	mov.b32 	%r8713, %f10196;
	shfl.sync.bfly.b32	%r8714|%p5233, %r8713, 4, 31, -1;
	mov.b32 	%f10197, %r8714;
	add.f32 	%f10198, %f10196, %f10197;
	mov.b32 	%r8715, %f10198;
	shfl.sync.bfly.b32	%r8716|%p5234, %r8715, 2, 31, -1;
	mov.b32 	%f10199, %r8716;
	add.f32 	%f10200, %f10198, %f10199;
	mov.b32 	%r8717, %f10200;
	shfl.sync.bfly.b32	%r8718|%p5235, %r8717, 1, 31, -1;
	mov.b32 	%f10201, %r8718;
	add.f32 	%f513, %f10200, %f10201;
	@%p5230 bra 	$L__BB3_923;
	atom.global.add.f32 	%f10202, [%rd7+196], %f513;
$L__BB3_923:
	setp.ne.s32 	%p5236, %r4, 0;
	mov.b32 	%r8719, %f13067;
	shfl.sync.bfly.b32	%r8720|%p5237, %r8719, 16, 31, -1;
	mov.b32 	%f10203, %r8720;
	add.f32 	%f10204, %f13067, %f10203;
	mov.b32 	%r8721, %f10204;
	shfl.sync.bfly.b32	%r8722|%p5238, %r8721, 8, 31, -1;
	mov.b32 	%f10205, %r8722;
	add.f32 	%f10206, %f10204, %f10205;
	mov.b32 	%r8723, %f10206;
	shfl.sync.bfly.b32	%r8724|%p5239, %r8723, 4, 31, -1;
	mov.b32 	%f10207, %r8724;
	add.f32 	%f10208, %f10206, %f10207;
	mov.b32 	%r8725, %f10208;
	shfl.sync.bfly.b32	%r8726|%p5240, %r8725, 2, 31, -1;
	mov.b32 	%f10209, %r8726;
	add.f32 	%f10210, %f10208, %f10209;
	mov.b32 	%r8727, %f10210;
	shfl.sync.bfly.b32	%r8728|%p5241, %r8727, 1, 31, -1;
	mov.b32 	%f10211, %r8728;
	add.f32 	%f514, %f10210, %f10211;
	@%p5236 bra 	$L__BB3_925;
	atom.global.add.f32 	%f10212, [%rd7+208], %f514;
$L__BB3_925:
	setp.ne.s32 	%p5242, %r4, 0;
	mov.b32 	%r8729, %f13066;
	shfl.sync.bfly.b32	%r8730|%p5243, %r8729, 16, 31, -1;
	mov.b32 	%f10213, %r8730;
	add.f32 	%f10214, %f13066, %f10213;
	mov.b32 	%r8731, %f10214;
	shfl.sync.bfly.b32	%r8732|%p5244, %r8731, 8, 31, -1;
	mov.b32 	%f10215, %r8732;
	add.f32 	%f10216, %f10214, %f10215;
	mov.b32 	%r8733, %f10216;
	shfl.sync.bfly.b32	%r8734|%p5245, %r8733, 4, 31, -1;
	mov.b32 	%f10217, %r8734;
	add.f32 	%f10218, %f10216, %f10217;
	mov.b32 	%r8735, %f10218;
	shfl.sync.bfly.b32	%r8736|%p5246, %r8735, 2, 31, -1;
	mov.b32 	%f10219, %r8736;
	add.f32 	%f10220, %f10218, %f10219;
	mov.b32 	%r8737, %f10220;
	shfl.sync.bfly.b32	%r8738|%p5247, %r8737, 1, 31, -1;
	mov.b32 	%f10221, %r8738;
	add.f32 	%f515, %f10220, %f10221;
	@%p5242 bra 	$L__BB3_927;
	atom.global.add.f32 	%f10222, [%rd7+220], %f515;
$L__BB3_927:
	setp.ne.s32 	%p5248, %r4, 0;
	mov.b32 	%r8739, %f13065;
	shfl.sync.bfly.b32	%r8740|%p5249, %r8739, 16, 31, -1;
	mov.b32 	%f10223, %r8740;
	add.f32 	%f10224, %f13065, %f10223;
	mov.b32 	%r8741, %f10224;
	shfl.sync.bfly.b32	%r8742|%p5250, %r8741, 8, 31, -1;
	mov.b32 	%f10225, %r8742;
	add.f32 	%f10226, %f10224, %f10225;
	mov.b32 	%r8743, %f10226;
	shfl.sync.bfly.b32	%r8744|%p5251, %r8743, 4, 31, -1;
	mov.b32 	%f10227, %r8744;
	add.f32 	%f10228, %f10226, %f10227;
	mov.b32 	%r8745, %f10228;
	shfl.sync.bfly.b32	%r8746|%p5252, %r8745, 2, 31, -1;
	mov.b32 	%f10229, %r8746;
	add.f32 	%f10230, %f10228, %f10229;
	mov.b32 	%r8747, %f10230;
	shfl.sync.bfly.b32	%r8748|%p5253, %r8747, 1, 31, -1;
	mov.b32 	%f10231, %r8748;
	add.f32 	%f516, %f10230, %f10231;
	@%p5248 bra 	$L__BB3_929;
	atom.global.add.f32 	%f10232, [%rd7+232], %f516;
$L__BB3_929:
	setp.ne.s32 	%p5254, %r4, 0;
	mov.b32 	%r8749, %f13064;
	shfl.sync.bfly.b32	%r8750|%p5255, %r8749, 16, 31, -1;
	mov.b32 	%f10233, %r8750;
	add.f32 	%f10234, %f13064, %f10233;
	mov.b32 	%r8751, %f10234;
	shfl.sync.bfly.b32	%r8752|%p5256, %r8751, 8, 31, -1;
	mov.b32 	%f10235, %r8752;
	add.f32 	%f10236, %f10234, %f10235;
	mov.b32 	%r8753, %f10236;
	shfl.sync.bfly.b32	%r8754|%p5257, %r8753, 4, 31, -1;
	mov.b32 	%f10237, %r8754;
	add.f32 	%f10238, %f10236, %f10237;
	mov.b32 	%r8755, %f10238;
	shfl.sync.bfly.b32	%r8756|%p5258, %r8755, 2, 31, -1;
	mov.b32 	%f10239, %r8756;
	add.f32 	%f10240, %f10238, %f10239;
	mov.b32 	%r8757, %f10240;
	shfl.sync.bfly.b32	%r8758|%p5259, %r8757, 1, 31, -1;
	mov.b32 	%f10241, %r8758;
	add.f32 	%f517, %f10240, %f10241;
	@%p5254 bra 	$L__BB3_931;
	atom.global.add.f32 	%f10242, [%rd7+244], %f517;
$L__BB3_931:
	setp.ne.s32 	%p5260, %r4, 0;
	mov.b32 	%r8759, %f13063;
	shfl.sync.bfly.b32	%r8760|%p5261, %r8759, 16, 31, -1;
	mov.b32 	%f10243, %r8760;
	add.f32 	%f10244, %f13063, %f10243;
	mov.b32 	%r8761, %f10244;
	shfl.sync.bfly.b32	%r8762|%p5262, %r8761, 8, 31, -1;
	mov.b32 	%f10245, %r8762;
	add.f32 	%f10246, %f10244, %f10245;
	mov.b32 	%r8763, %f10246;
	shfl.sync.bfly.b32	%r8764|%p5263, %r8763, 4, 31, -1;
	mov.b32 	%f10247, %r8764;
	add.f32 	%f10248, %f10246, %f10247;
	mov.b32 	%r8765, %f10248;
	shfl.sync.bfly.b32	%r8766|%p5264, %r8765, 2, 31, -1;
	mov.b32 	%f10249, %r8766;
	add.f32 	%f10250, %f10248, %f10249;
	mov.b32 	%r8767, %f10250;
	shfl.sync.bfly.b32	%r8768|%p5265, %r8767, 1, 31, -1;
	mov.b32 	%f10251, %r8768;
	add.f32 	%f518, %f10250, %f10251;
	@%p5260 bra 	$L__BB3_933;
	atom.global.add.f32 	%f10252, [%rd7+256], %f518;
$L__BB3_933:
	setp.ne.s32 	%p5266, %r4, 0;
	mov.b32 	%r8769, %f13062;
	shfl.sync.bfly.b32	%r8770|%p5267, %r8769, 16, 31, -1;
	mov.b32 	%f10253, %r8770;
	add.f32 	%f10254, %f13062, %f10253;
	mov.b32 	%r8771, %f10254;
	shfl.sync.bfly.b32	%r8772|%p5268, %r8771, 8, 31, -1;
	mov.b32 	%f10255, %r8772;
	add.f32 	%f10256, %f10254, %f10255;
	mov.b32 	%r8773, %f10256;
	shfl.sync.bfly.b32	%r8774|%p5269, %r8773, 4, 31, -1;
	mov.b32 	%f10257, %r8774;
	add.f32 	%f10258, %f10256, %f10257;
	mov.b32 	%r8775, %f10258;
	shfl.sync.bfly.b32	%r8776|%p5270, %r8775, 2, 31, -1;
	mov.b32 	%f10259, %r8776;
	add.f32 	%f10260, %f10258, %f10259;
	mov.b32 	%r8777, %f10260;
	shfl.sync.bfly.b32	%r8778|%p5271, %r8777, 1, 31, -1;
	mov.b32 	%f10261, %r8778;
	add.f32 	%f519, %f10260, %f10261;
	@%p5266 bra 	$L__BB3_935;
	atom.global.add.f32 	%f10262, [%rd7+268], %f519;
$L__BB3_935:
	setp.ne.s32 	%p5272, %r4, 0;
	mov.b32 	%r8779, %f13061;
	shfl.sync.bfly.b32	%r8780|%p5273, %r8779, 16, 31, -1;
	mov.b32 	%f10263, %r8780;
	add.f32 	%f10264, %f13061, %f10263;
	mov.b32 	%r8781, %f10264;
	shfl.sync.bfly.b32	%r8782|%p5274, %r8781, 8, 31, -1;
	mov.b32 	%f10265, %r8782;
	add.f32 	%f10266, %f10264, %f10265;
	mov.b32 	%r8783, %f10266;
	shfl.sync.bfly.b32	%r8784|%p5275, %r8783, 4, 31, -1;
	mov.b32 	%f10267, %r8784;
	add.f32 	%f10268, %f10266, %f10267;
	mov.b32 	%r8785, %f10268;
	shfl.sync.bfly.b32	%r8786|%p5276, %r8785, 2, 31, -1;
	mov.b32 	%f10269, %r8786;
	add.f32 	%f10270, %f10268, %f10269;
	mov.b32 	%r8787, %f10270;
	shfl.sync.bfly.b32	%r8788|%p5277, %r8787, 1, 31, -1;
	mov.b32 	%f10271, %r8788;
	add.f32 	%f520, %f10270, %f10271;
	@%p5272 bra 	$L__BB3_937;
	atom.global.add.f32 	%f10272, [%rd7+280], %f520;
$L__BB3_937:
	setp.ne.s32 	%p5278, %r4, 0;
	mov.b32 	%r8789, %f13060;
	shfl.sync.bfly.b32	%r8790|%p5279, %r8789, 16, 31, -1;
	mov.b32 	%f10273, %r8790;
	add.f32 	%f10274, %f13060, %f10273;
	mov.b32 	%r8791, %f10274;
	shfl.sync.bfly.b32	%r8792|%p5280, %r8791, 8, 31, -1;
	mov.b32 	%f10275, %r8792;
	add.f32 	%f10276, %f10274, %f10275;
	mov.b32 	%r8793, %f10276;
	shfl.sync.bfly.b32	%r8794|%p5281, %r8793, 4, 31, -1;
	mov.b32 	%f10277, %r8794;
	add.f32 	%f10278, %f10276, %f10277;
	mov.b32 	%r8795, %f10278;
	shfl.sync.bfly.b32	%r8796|%p5282, %r8795, 2, 31, -1;
	mov.b32 	%f10279, %r8796;
	add.f32 	%f10280, %f10278, %f10279;
	mov.b32 	%r8797, %f10280;
	shfl.sync.bfly.b32	%r8798|%p5283, %r8797, 1, 31, -1;
	mov.b32 	%f10281, %r8798;
	add.f32 	%f521, %f10280, %f10281;
	@%p5278 bra 	$L__BB3_939;
	atom.global.add.f32 	%f10282, [%rd7+292], %f521;
$L__BB3_939:
	mul.f32 	%f10283, %f471, 0f3E906EBB;
	setp.ne.s32 	%p5284, %r4, 0;
	mov.b32 	%r8799, %f10283;
	shfl.sync.bfly.b32	%r8800|%p5285, %r8799, 16, 31, -1;
	mov.b32 	%f10284, %r8800;
	add.f32 	%f10285, %f10283, %f10284;
	mov.b32 	%r8801, %f10285;
	shfl.sync.bfly.b32	%r8802|%p5286, %r8801, 8, 31, -1;
	mov.b32 	%f10286, %r8802;
	add.f32 	%f10287, %f10285, %f10286;
	mov.b32 	%r8803, %f10287;
	shfl.sync.bfly.b32	%r8804|%p5287, %r8803, 4, 31, -1;
	mov.b32 	%f10288, %r8804;
	add.f32 	%f10289, %f10287, %f10288;
	mov.b32 	%r8805, %f10289;
	shfl.sync.bfly.b32	%r8806|%p5288, %r8805, 2, 31, -1;
	mov.b32 	%f10290, %r8806;
	add.f32 	%f10291, %f10289, %f10290;
	mov.b32 	%r8807, %f10291;
	shfl.sync.bfly.b32	%r8808|%p5289, %r8807, 1, 31, -1;
	mov.b32 	%f10292, %r8808;
	add.f32 	%f522, %f10291, %f10292;
	@%p5284 bra 	$L__BB3_941;
	atom.global.add.f32 	%f10293, [%rd7+8], %f522;
$L__BB3_941:
	@%p6788 bra 	$L__BB3_2451;
	mul.f32 	%f10294, %f1, %f471;
	setp.ne.s32 	%p5290, %r4, 0;
	mov.b32 	%r8809, %f10294;
	shfl.sync.bfly.b32	%r8810|%p5291, %r8809, 16, 31, -1;
	mov.b32 	%f10295, %r8810;
	add.f32 	%f10296, %f10294, %f10295;
	mov.b32 	%r8811, %f10296;
	shfl.sync.bfly.b32	%r8812|%p5292, %r8811, 8, 31, -1;
	mov.b32 	%f10297, %r8812;
	add.f32 	%f10298, %f10296, %f10297;
	mov.b32 	%r8813, %f10298;
	shfl.sync.bfly.b32	%r8814|%p5293, %r8813, 4, 31, -1;
	mov.b32 	%f10299, %r8814;
	add.f32 	%f10300, %f10298, %f10299;
	mov.b32 	%r8815, %f10300;
	shfl.sync.bfly.b32	%r8816|%p5294, %r8815, 2, 31, -1;
	mov.b32 	%f10301, %r8816;
	add.f32 	%f10302, %f10300, %f10301;
	mov.b32 	%r8817, %f10302;
	shfl.sync.bfly.b32	%r8818|%p5295, %r8817, 1, 31, -1;
	mov.b32 	%f10303, %r8818;
	add.f32 	%f523, %f10302, %f10303;
	@%p5290 bra 	$L__BB3_944;
	atom.global.add.f32 	%f10304, [%rd7+20], %f523;
$L__BB3_944:
	mul.f32 	%f10305, %f2, %f471;
	setp.ne.s32 	%p5296, %r4, 0;
	mov.b32 	%r8819, %f10305;
	shfl.sync.bfly.b32	%r8820|%p5297, %r8819, 16, 31, -1;
	mov.b32 	%f10306, %r8820;
	add.f32 	%f10307, %f10305, %f10306;
	mov.b32 	%r8821, %f10307;
	shfl.sync.bfly.b32	%r8822|%p5298, %r8821, 8, 31, -1;
	mov.b32 	%f10308, %r8822;
	add.f32 	%f10309, %f10307, %f10308;
	mov.b32 	%r8823, %f10309;
	shfl.sync.bfly.b32	%r8824|%p5299, %r8823, 4, 31, -1;
	mov.b32 	%f10310, %r8824;
	add.f32 	%f10311, %f10309, %f10310;
	mov.b32 	%r8825, %f10311;
	shfl.sync.bfly.b32	%r8826|%p5300, %r8825, 2, 31, -1;
	mov.b32 	%f10312, %r8826;
	add.f32 	%f10313, %f10311, %f10312;
	mov.b32 	%r8827, %f10313;
	shfl.sync.bfly.b32	%r8828|%p5301, %r8827, 1, 31, -1;
	mov.b32 	%f10314, %r8828;
	add.f32 	%f524, %f10313, %f10314;
	@%p5296 bra 	$L__BB3_946;
	atom.global.add.f32 	%f10315, [%rd7+32], %f524;
$L__BB3_946:
	mul.f32 	%f10316, %f3, %f471;
	setp.ne.s32 	%p5302, %r4, 0;
	mov.b32 	%r8829, %f10316;
	shfl.sync.bfly.b32	%r8830|%p5303, %r8829, 16, 31, -1;
	mov.b32 	%f10317, %r8830;
	add.f32 	%f10318, %f10316, %f10317;
	mov.b32 	%r8831, %f10318;
	shfl.sync.bfly.b32	%r8832|%p5304, %r8831, 8, 31, -1;
	mov.b32 	%f10319, %r8832;
	add.f32 	%f10320, %f10318, %f10319;
	mov.b32 	%r8833, %f10320;
	shfl.sync.bfly.b32	%r8834|%p5305, %r8833, 4, 31, -1;
	mov.b32 	%f10321, %r8834;
	add.f32 	%f10322, %f10320, %f10321;
	mov.b32 	%r8835, %f10322;
	shfl.sync.bfly.b32	%r8836|%p5306, %r8835, 2, 31, -1;
	mov.b32 	%f10323, %r8836;
	add.f32 	%f10324, %f10322, %f10323;
	mov.b32 	%r8837, %f10324;
	shfl.sync.bfly.b32	%r8838|%p5307, %r8837, 1, 31, -1;
	mov.b32 	%f10325, %r8838;
	add.f32 	%f525, %f10324, %f10325;
	@%p5302 bra 	$L__BB3_948;
	atom.global.add.f32 	%f10326, [%rd7+44], %f525;
$L__BB3_948:
	@%p6789 bra 	$L__BB3_2451;
	mul.f32 	%f10327, %f8, %f471;
	setp.ne.s32 	%p5308, %r4, 0;
	mov.b32 	%r8839, %f10327;
	shfl.sync.bfly.b32	%r8840|%p5309, %r8839, 16, 31, -1;
	mov.b32 	%f10328, %r8840;
	add.f32 	%f10329, %f10327, %f10328;
	mov.b32 	%r8841, %f10329;
	shfl.sync.bfly.b32	%r8842|%p5310, %r8841, 8, 31, -1;
	mov.b32 	%f10330, %r8842;
	add.f32 	%f10331, %f10329, %f10330;
	mov.b32 	%r8843, %f10331;
	shfl.sync.bfly.b32	%r8844|%p5311, %r8843, 4, 31, -1;
	mov.b32 	%f10332, %r8844;
	add.f32 	%f10333, %f10331, %f10332;
	mov.b32 	%r8845, %f10333;
	shfl.sync.bfly.b32	%r8846|%p5312, %r8845, 2, 31, -1;
	mov.b32 	%f10334, %r8846;
	add.f32 	%f10335, %f10333, %f10334;
	mov.b32 	%r8847, %f10335;
	shfl.sync.bfly.b32	%r8848|%p5313, %r8847, 1, 31, -1;
	mov.b32 	%f10336, %r8848;
	add.f32 	%f526, %f10335, %f10336;
	@%p5308 bra 	$L__BB3_951;
	atom.global.add.f32 	%f10337, [%rd7+56], %f526;
$L__BB3_951:
	mul.f32 	%f10338, %f6, %f471;
	setp.ne.s32 	%p5314, %r4, 0;
	mov.b32 	%r8849, %f10338;
	shfl.sync.bfly.b32	%r8850|%p5315, %r8849, 16, 31, -1;
	mov.b32 	%f10339, %r8850;
	add.f32 	%f10340, %f10338, %f10339;
	mov.b32 	%r8851, %f10340;
	shfl.sync.bfly.b32	%r8852|%p5316, %r8851, 8, 31, -1;
	mov.b32 	%f10341, %r8852;
	add.f32 	%f10342, %f10340, %f10341;
	mov.b32 	%r8853, %f10342;
	shfl.sync.bfly.b32	%r8854|%p5317, %r8853, 4, 31, -1;
	mov.b32 	%f10343, %r8854;
	add.f32 	%f10344, %f10342, %f10343;
	mov.b32 	%r8855, %f10344;
	shfl.sync.bfly.b32	%r8856|%p5318, %r8855, 2, 31, -1;
	mov.b32 	%f10345, %r8856;
	add.f32 	%f10346, %f10344, %f10345;
	mov.b32 	%r8857, %f10346;
	shfl.sync.bfly.b32	%r8858|%p5319, %r8857, 1, 31, -1;
	mov.b32 	%f10347, %r8858;
	add.f32 	%f527, %f10346, %f10347;
	@%p5314 bra 	$L__BB3_953;
	atom.global.add.f32 	%f10348, [%rd7+68], %f527;
$L__BB3_953:
	mul.f32 	%f10349, %f4, %f471;
	setp.ne.s32 	%p5320, %r4, 0;
	mov.b32 	%r8859, %f10349;
	shfl.sync.bfly.b32	%r8860|%p5321, %r8859, 16, 31, -1;
	mov.b32 	%f10350, %r8860;
	add.f32 	%f10351, %f10349, %f10350;
	mov.b32 	%r8861, %f10351;
	shfl.sync.bfly.b32	%r8862|%p5322, %r8861, 8, 31, -1;
	mov.b32 	%f10352, %r8862;
	add.f32 	%f10353, %f10351, %f10352;
	mov.b32 	%r8863, %f10353;
	shfl.sync.bfly.b32	%r8864|%p5323, %r8863, 4, 31, -1;
	mov.b32 	%f10354, %r8864;
	add.f32 	%f10355, %f10353, %f10354;
	mov.b32 	%r8865, %f10355;
	shfl.sync.bfly.b32	%r8866|%p5324, %r8865, 2, 31, -1;
	mov.b32 	%f10356, %r8866;
	add.f32 	%f10357, %f10355, %f10356;
	mov.b32 	%r8867, %f10357;
	shfl.sync.bfly.b32	%r8868|%p5325, %r8867, 1, 31, -1;
	mov.b32 	%f10358, %r8868;
	add.f32 	%f528, %f10357, %f10358;
	@%p5320 bra 	$L__BB3_955;
	atom.global.add.f32 	%f10359, [%rd7+80], %f528;
$L__BB3_955:
	mul.f32 	%f10360, %f5, %f471;
	setp.ne.s32 	%p5326, %r4, 0;
	mov.b32 	%r8869, %f10360;
	shfl.sync.bfly.b32	%r8870|%p5327, %r8869, 16, 31, -1;
	mov.b32 	%f10361, %r8870;
	add.f32 	%f10362, %f10360, %f10361;
	mov.b32 	%r8871, %f10362;
	shfl.sync.bfly.b32	%r8872|%p5328, %r8871, 8, 31, -1;
	mov.b32 	%f10363, %r8872;
	add.f32 	%f10364, %f10362, %f10363;
	mov.b32 	%r8873, %f10364;
	shfl.sync.bfly.b32	%r8874|%p5329, %r8873, 4, 31, -1;
	mov.b32 	%f10365, %r8874;
	add.f32 	%f10366, %f10364, %f10365;
	mov.b32 	%r8875, %f10366;
	shfl.sync.bfly.b32	%r8876|%p5330, %r8875, 2, 31, -1;
	mov.b32 	%f10367, %r8876;
	add.f32 	%f10368, %f10366, %f10367;
	mov.b32 	%r8877, %f10368;
	shfl.sync.bfly.b32	%r8878|%p5331, %r8877, 1, 31, -1;
	mov.b32 	%f10369, %r8878;
	add.f32 	%f529, %f10368, %f10369;
	@%p5326 bra 	$L__BB3_957;
	atom.global.add.f32 	%f10370, [%rd7+92], %f529;
$L__BB3_957:
	mul.f32 	%f10371, %f7, %f471;
	setp.ne.s32 	%p5332, %r4, 0;
	mov.b32 	%r8879, %f10371;
	shfl.sync.bfly.b32	%r8880|%p5333, %r8879, 16, 31, -1;
	mov.b32 	%f10372, %r8880;
	add.f32 	%f10373, %f10371, %f10372;
	mov.b32 	%r8881, %f10373;
	shfl.sync.bfly.b32	%r8882|%p5334, %r8881, 8, 31, -1;
	mov.b32 	%f10374, %r8882;
	add.f32 	%f10375, %f10373, %f10374;
	mov.b32 	%r8883, %f10375;
	shfl.sync.bfly.b32	%r8884|%p5335, %r8883, 4, 31, -1;
	mov.b32 	%f10376, %r8884;
	add.f32 	%f10377, %f10375, %f10376;
	mov.b32 	%r8885, %f10377;
	shfl.sync.bfly.b32	%r8886|%p5336, %r8885, 2, 31, -1;
	mov.b32 	%f10378, %r8886;
	add.f32 	%f10379, %f10377, %f10378;
	mov.b32 	%r8887, %f10379;
	shfl.sync.bfly.b32	%r8888|%p5337, %r8887, 1, 31, -1;
	mov.b32 	%f10380, %r8888;
	add.f32 	%f530, %f10379, %f10380;
	@%p5332 bra 	$L__BB3_959;
	atom.global.add.f32 	%f10381, [%rd7+104], %f530;
$L__BB3_959:
	@%p6790 bra 	$L__BB3_2451;
	mul.f32 	%f10382, %f15, %f471;
	setp.ne.s32 	%p5338, %r4, 0;
	mov.b32 	%r8889, %f10382;
	shfl.sync.bfly.b32	%r8890|%p5339, %r8889, 16, 31, -1;
	mov.b32 	%f10383, %r8890;
	add.f32 	%f10384, %f10382, %f10383;
	mov.b32 	%r8891, %f10384;
	shfl.sync.bfly.b32	%r8892|%p5340, %r8891, 8, 31, -1;
	mov.b32 	%f10385, %r8892;
	add.f32 	%f10386, %f10384, %f10385;
	mov.b32 	%r8893, %f10386;
	shfl.sync.bfly.b32	%r8894|%p5341, %r8893, 4, 31, -1;
	mov.b32 	%f10387, %r8894;
	add.f32 	%f10388, %f10386, %f10387;
	mov.b32 	%r8895, %f10388;
	shfl.sync.bfly.b32	%r8896|%p5342, %r8895, 2, 31, -1;
	mov.b32 	%f10389, %r8896;
	add.f32 	%f10390, %f10388, %f10389;
	mov.b32 	%r8897, %f10390;
	shfl.sync.bfly.b32	%r8898|%p5343, %r8897, 1, 31, -1;
	mov.b32 	%f10391, %r8898;
	add.f32 	%f531, %f10390, %f10391;
	@%p5338 bra 	$L__BB3_962;
	atom.global.add.f32 	%f10392, [%rd7+116], %f531;
$L__BB3_962:
	mul.f32 	%f10393, %f13, %f471;
	setp.ne.s32 	%p5344, %r4, 0;
	mov.b32 	%r8899, %f10393;
	shfl.sync.bfly.b32	%r8900|%p5345, %r8899, 16, 31, -1;
	mov.b32 	%f10394, %r8900;
	add.f32 	%f10395, %f10393, %f10394;
	mov.b32 	%r8901, %f10395;
	shfl.sync.bfly.b32	%r8902|%p5346, %r8901, 8, 31, -1;
	mov.b32 	%f10396, %r8902;
	add.f32 	%f10397, %f10395, %f10396;
	mov.b32 	%r8903, %f10397;
	shfl.sync.bfly.b32	%r8904|%p5347, %r8903, 4, 31, -1;
	mov.b32 	%f10398, %r8904;
	add.f32 	%f10399, %f10397, %f10398;
	mov.b32 	%r8905, %f10399;
	shfl.sync.bfly.b32	%r8906|%p5348, %r8905, 2, 31, -1;
	mov.b32 	%f10400, %r8906;
	add.f32 	%f10401, %f10399, %f10400;
	mov.b32 	%r8907, %f10401;
	shfl.sync.bfly.b32	%r8908|%p5349, %r8907, 1, 31, -1;
	mov.b32 	%f10402, %r8908;
	add.f32 	%f532, %f10401, %f10402;
	@%p5344 bra 	$L__BB3_964;
	atom.global.add.f32 	%f10403, [%rd7+128], %f532;
$L__BB3_964:
	mul.f32 	%f10404, %f11, %f471;
	setp.ne.s32 	%p5350, %r4, 0;
	mov.b32 	%r8909, %f10404;
	shfl.sync.bfly.b32	%r8910|%p5351, %r8909, 16, 31, -1;
	mov.b32 	%f10405, %r8910;
	add.f32 	%f10406, %f10404, %f10405;
	mov.b32 	%r8911, %f10406;
	shfl.sync.bfly.b32	%r8912|%p5352, %r8911, 8, 31, -1;
	mov.b32 	%f10407, %r8912;
	add.f32 	%f10408, %f10406, %f10407;
	mov.b32 	%r8913, %f10408;
	shfl.sync.bfly.b32	%r8914|%p5353, %r8913, 4, 31, -1;
	mov.b32 	%f10409, %r8914;
	add.f32 	%f10410, %f10408, %f10409;
	mov.b32 	%r8915, %f10410;
	shfl.sync.bfly.b32	%r8916|%p5354, %r8915, 2, 31, -1;
	mov.b32 	%f10411, %r8916;
	add.f32 	%f10412, %f10410, %f10411;
	mov.b32 	%r8917, %f10412;
	shfl.sync.bfly.b32	%r8918|%p5355, %r8917, 1, 31, -1;
	mov.b32 	%f10413, %r8918;
	add.f32 	%f533, %f10412, %f10413;
	@%p5350 bra 	$L__BB3_966;
	atom.global.add.f32 	%f10414, [%rd7+140], %f533;
$L__BB3_966:
	mul.f32 	%f10415, %f9, %f471;
	setp.ne.s32 	%p5356, %r4, 0;
	mov.b32 	%r8919, %f10415;
	shfl.sync.bfly.b32	%r8920|%p5357, %r8919, 16, 31, -1;
	mov.b32 	%f10416, %r8920;
	add.f32 	%f10417, %f10415, %f10416;
	mov.b32 	%r8921, %f10417;
	shfl.sync.bfly.b32	%r8922|%p5358, %r8921, 8, 31, -1;
	mov.b32 	%f10418, %r8922;
	add.f32 	%f10419, %f10417, %f10418;
	mov.b32 	%r8923, %f10419;
	shfl.sync.bfly.b32	%r8924|%p5359, %r8923, 4, 31, -1;
	mov.b32 	%f10420, %r8924;
	add.f32 	%f10421, %f10419, %f10420;
	mov.b32 	%r8925, %f10421;
	shfl.sync.bfly.b32	%r8926|%p5360, %r8925, 2, 31, -1;
	mov.b32 	%f10422, %r8926;
	add.f32 	%f10423, %f10421, %f10422;
	mov.b32 	%r8927, %f10423;
	shfl.sync.bfly.b32	%r8928|%p5361, %r8927, 1, 31, -1;
	mov.b32 	%f10424, %r8928;
	add.f32 	%f534, %f10423, %f10424;
	@%p5356 bra 	$L__BB3_968;
	atom.global.add.f32 	%f10425, [%rd7+152], %f534;
$L__BB3_968:
	mul.f32 	%f10426, %f10, %f471;
	setp.ne.s32 	%p5362, %r4, 0;
	mov.b32 	%r8929, %f10426;
	shfl.sync.bfly.b32	%r8930|%p5363, %r8929, 16, 31, -1;
	mov.b32 	%f10427, %r8930;
	add.f32 	%f10428, %f10426, %f10427;
	mov.b32 	%r8931, %f10428;
	shfl.sync.bfly.b32	%r8932|%p5364, %r8931, 8, 31, -1;
	mov.b32 	%f10429, %r8932;
	add.f32 	%f10430, %f10428, %f10429;
	mov.b32 	%r8933, %f10430;
	shfl.sync.bfly.b32	%r8934|%p5365, %r8933, 4, 31, -1;
	mov.b32 	%f10431, %r8934;
	add.f32 	%f10432, %f10430, %f10431;
	mov.b32 	%r8935, %f10432;
	shfl.sync.bfly.b32	%r8936|%p5366, %r8935, 2, 31, -1;
	mov.b32 	%f10433, %r8936;
	add.f32 	%f10434, %f10432, %f10433;
	mov.b32 	%r8937, %f10434;
	shfl.sync.bfly.b32	%r8938|%p5367, %r8937, 1, 31, -1;
	mov.b32 	%f10435, %r8938;
	add.f32 	%f535, %f10434, %f10435;
	@%p5362 bra 	$L__BB3_970;
	atom.global.add.f32 	%f10436, [%rd7+164], %f535;
$L__BB3_970:
	mul.f32 	%f10437, %f12, %f471;
	setp.ne.s32 	%p5368, %r4, 0;
	mov.b32 	%r8939, %f10437;
	shfl.sync.bfly.b32	%r8940|%p5369, %r8939, 16, 31, -1;
	mov.b32 	%f10438, %r8940;
	add.f32 	%f10439, %f10437, %f10438;
	mov.b32 	%r8941, %f10439;
	shfl.sync.bfly.b32	%r8942|%p5370, %r8941, 8, 31, -1;
	mov.b32 	%f10440, %r8942;
	add.f32 	%f10441, %f10439, %f10440;
	mov.b32 	%r8943, %f10441;
	shfl.sync.bfly.b32	%r8944|%p5371, %r8943, 4, 31, -1;
	mov.b32 	%f10442, %r8944;
	add.f32 	%f10443, %f10441, %f10442;
	mov.b32 	%r8945, %f10443;
	shfl.sync.bfly.b32	%r8946|%p5372, %r8945, 2, 31, -1;
	mov.b32 	%f10444, %r8946;
	add.f32 	%f10445, %f10443, %f10444;
	mov.b32 	%r8947, %f10445;
	shfl.sync.bfly.b32	%r8948|%p5373, %r8947, 1, 31, -1;
	mov.b32 	%f10446, %r8948;
	add.f32 	%f536, %f10445, %f10446;
	@%p5368 bra 	$L__BB3_972;
	atom.global.add.f32 	%f10447, [%rd7+176], %f536;
$L__BB3_972:
	mul.f32 	%f10448, %f14, %f471;
	setp.ne.s32 	%p5374, %r4, 0;
	mov.b32 	%r8949, %f10448;
	shfl.sync.bfly.b32	%r8950|%p5375, %r8949, 16, 31, -1;
	mov.b32 	%f10449, %r8950;
	add.f32 	%f10450, %f10448, %f10449;
	mov.b32 	%r8951, %f10450;
	shfl.sync.bfly.b32	%r8952|%p5376, %r8951, 8, 31, -1;
	mov.b32 	%f10451, %r8952;
	add.f32 	%f10452, %f10450, %f10451;
	mov.b32 	%r8953, %f10452;
	shfl.sync.bfly.b32	%r8954|%p5377, %r8953, 4, 31, -1;
	mov.b32 	%f10453, %r8954;
	add.f32 	%f10454, %f10452, %f10453;
	mov.b32 	%r8955, %f10454;
	shfl.sync.bfly.b32	%r8956|%p5378, %r8955, 2, 31, -1;
	mov.b32 	%f10455, %r8956;
	add.f32 	%f10456, %f10454, %f10455;
	mov.b32 	%r8957, %f10456;
	shfl.sync.bfly.b32	%r8958|%p5379, %r8957, 1, 31, -1;
	mov.b32 	%f10457, %r8958;
	add.f32 	%f537, %f10456, %f10457;
	@%p5374 bra 	$L__BB3_974;
	atom.global.add.f32 	%f10458, [%rd7+188], %f537;
$L__BB3_974:
	@%p6791 bra 	$L__BB3_2451;
	setp.ne.s32 	%p5380, %r4, 0;
	mov.b32 	%r8959, %f13077;
	shfl.sync.bfly.b32	%r8960|%p5381, %r8959, 16, 31, -1;
	mov.b32 	%f10459, %r8960;
	add.f32 	%f10460, %f13077, %f10459;
	mov.b32 	%r8961, %f10460;
	shfl.sync.bfly.b32	%r8962|%p5382, %r8961, 8, 31, -1;
	mov.b32 	%f10461, %r8962;
	add.f32 	%f10462, %f10460, %f10461;
	mov.b32 	%r8963, %f10462;
	shfl.sync.bfly.b32	%r8964|%p5383, %r8963, 4, 31, -1;
	mov.b32 	%f10463, %r8964;
	add.f32 	%f10464, %f10462, %f10463;
	mov.b32 	%r8965, %f10464;
	shfl.sync.bfly.b32	%r8966|%p5384, %r8965, 2, 31, -1;
	mov.b32 	%f10465, %r8966;
	add.f32 	%f10466, %f10464, %f10465;
	mov.b32 	%r8967, %f10466;
	shfl.sync.bfly.b32	%r8968|%p5385, %r8967, 1, 31, -1;
	mov.b32 	%f10467, %r8968;
	add.f32 	%f538, %f10466, %f10467;
	@%p5380 bra 	$L__BB3_977;
	atom.global.add.f32 	%f10468, [%rd7+200], %f538;
$L__BB3_977:
	setp.ne.s32 	%p5386, %r4, 0;
	mov.b32 	%r8969, %f13076;
	shfl.sync.bfly.b32	%r8970|%p5387, %r8969, 16, 31, -1;
	mov.b32 	%f10469, %r8970;
	add.f32 	%f10470, %f13076, %f10469;
	mov.b32 	%r8971, %f10470;
	shfl.sync.bfly.b32	%r8972|%p5388, %r8971, 8, 31, -1;
	mov.b32 	%f10471, %r8972;
	add.f32 	%f10472, %f10470, %f10471;
	mov.b32 	%r8973, %f10472;
	shfl.sync.bfly.b32	%r8974|%p5389, %r8973, 4, 31, -1;
	mov.b32 	%f10473, %r8974;
	add.f32 	%f10474, %f10472, %f10473;
	mov.b32 	%r8975, %f10474;
	shfl.sync.bfly.b32	%r8976|%p5390, %r8975, 2, 31, -1;
	mov.b32 	%f10475, %r8976;
	add.f32 	%f10476, %f10474, %f10475;
	mov.b32 	%r8977, %f10476;
	shfl.sync.bfly.b32	%r8978|%p5391, %r8977, 1, 31, -1;
	mov.b32 	%f10477, %r8978;
	add.f32 	%f539, %f10476, %f10477;
	@%p5386 bra 	$L__BB3_979;
	atom.global.add.f32 	%f10478, [%rd7+212], %f539;
$L__BB3_979:
	setp.ne.s32 	%p5392, %r4, 0;
	mov.b32 	%r8979, %f13075;
	shfl.sync.bfly.b32	%r8980|%p5393, %r8979, 16, 31, -1;
	mov.b32 	%f10479, %r8980;
	add.f32 	%f10480, %f13075, %f10479;
	mov.b32 	%r8981, %f10480;
	shfl.sync.bfly.b32	%r8982|%p5394, %r8981, 8, 31, -1;
	mov.b32 	%f10481, %r8982;
	add.f32 	%f10482, %f10480, %f10481;
	mov.b32 	%r8983, %f10482;
	shfl.sync.bfly.b32	%r8984|%p5395, %r8983, 4, 31, -1;
	mov.b32 	%f10483, %r8984;
	add.f32 	%f10484, %f10482, %f10483;
	mov.b32 	%r8985, %f10484;
	shfl.sync.bfly.b32	%r8986|%p5396, %r8985, 2, 31, -1;
	mov.b32 	%f10485, %r8986;
	add.f32 	%f10486, %f10484, %f10485;
	mov.b32 	%r8987, %f10486;
	shfl.sync.bfly.b32	%r8988|%p5397, %r8987, 1, 31, -1;
	mov.b32 	%f10487, %r8988;
	add.f32 	%f540, %f10486, %f10487;
	@%p5392 bra 	$L__BB3_981;
	atom.global.add.f32 	%f10488, [%rd7+224], %f540;
$L__BB3_981:
	setp.ne.s32 	%p5398, %r4, 0;
	mov.b32 	%r8989, %f13074;
	shfl.sync.bfly.b32	%r8990|%p5399, %r8989, 16, 31, -1;
	mov.b32 	%f10489, %r8990;
	add.f32 	%f10490, %f13074, %f10489;
	mov.b32 	%r8991, %f10490;
	shfl.sync.bfly.b32	%r8992|%p5400, %r8991, 8, 31, -1;
	mov.b32 	%f10491, %r8992;
	add.f32 	%f10492, %f10490, %f10491;
	mov.b32 	%r8993, %f10492;
	shfl.sync.bfly.b32	%r8994|%p5401, %r8993, 4, 31, -1;
	mov.b32 	%f10493, %r8994;
	add.f32 	%f10494, %f10492, %f10493;
	mov.b32 	%r8995, %f10494;
	shfl.sync.bfly.b32	%r8996|%p5402, %r8995, 2, 31, -1;
	mov.b32 	%f10495, %r8996;
	add.f32 	%f10496, %f10494, %f10495;
	mov.b32 	%r8997, %f10496;
	shfl.sync.bfly.b32	%r8998|%p5403, %r8997, 1, 31, -1;
	mov.b32 	%f10497, %r8998;
	add.f32 	%f541, %f10496, %f10497;
	@%p5398 bra 	$L__BB3_983;
	atom.global.add.f32 	%f10498, [%rd7+236], %f541;
$L__BB3_983:
	setp.ne.s32 	%p5404, %r4, 0;
	mov.b32 	%r8999, %f13073;
	shfl.sync.bfly.b32	%r9000|%p5405, %r8999, 16, 31, -1;
	mov.b32 	%f10499, %r9000;
	add.f32 	%f10500, %f13073, %f10499;
	mov.b32 	%r9001, %f10500;
	shfl.sync.bfly.b32	%r9002|%p5406, %r9001, 8, 31, -1;
	mov.b32 	%f10501, %r9002;
	add.f32 	%f10502, %f10500, %f10501;
	mov.b32 	%r9003, %f10502;
	shfl.sync.bfly.b32	%r9004|%p5407, %r9003, 4, 31, -1;
	mov.b32 	%f10503, %r9004;
	add.f32 	%f10504, %f10502, %f10503;
	mov.b32 	%r9005, %f10504;
	shfl.sync.bfly.b32	%r9006|%p5408, %r9005, 2, 31, -1;
	mov.b32 	%f10505, %r9006;
	add.f32 	%f10506, %f10504, %f10505;
	mov.b32 	%r9007, %f10506;
	shfl.sync.bfly.b32	%r9008|%p5409, %r9007, 1, 31, -1;
	mov.b32 	%f10507, %r9008;
	add.f32 	%f542, %f10506, %f10507;
	@%p5404 bra 	$L__BB3_985;
	atom.global.add.f32 	%f10508, [%rd7+248], %f542;
$L__BB3_985:
	setp.ne.s32 	%p5410, %r4, 0;
	mov.b32 	%r9009, %f13072;
	shfl.sync.bfly.b32	%r9010|%p5411, %r9009, 16, 31, -1;
	mov.b32 	%f10509, %r9010;
	add.f32 	%f10510, %f13072, %f10509;
	mov.b32 	%r9011, %f10510;
	shfl.sync.bfly.b32	%r9012|%p5412, %r9011, 8, 31, -1;
	mov.b32 	%f10511, %r9012;
	add.f32 	%f10512, %f10510, %f10511;
	mov.b32 	%r9013, %f10512;
	shfl.sync.bfly.b32	%r9014|%p5413, %r9013, 4, 31, -1;
	mov.b32 	%f10513, %r9014;
	add.f32 	%f10514, %f10512, %f10513;
	mov.b32 	%r9015, %f10514;
	shfl.sync.bfly.b32	%r9016|%p5414, %r9015, 2, 31, -1;
	mov.b32 	%f10515, %r9016;
	add.f32 	%f10516, %f10514, %f10515;
	mov.b32 	%r9017, %f10516;
	shfl.sync.bfly.b32	%r9018|%p5415, %r9017, 1, 31, -1;
	mov.b32 	%f10517, %r9018;
	add.f32 	%f543, %f10516, %f10517;
	@%p5410 bra 	$L__BB3_987;
	atom.global.add.f32 	%f10518, [%rd7+260], %f543;
$L__BB3_987:
	setp.ne.s32 	%p5416, %r4, 0;
	mov.b32 	%r9019, %f13071;
	shfl.sync.bfly.b32	%r9020|%p5417, %r9019, 16, 31, -1;
	mov.b32 	%f10519, %r9020;
	add.f32 	%f10520, %f13071, %f10519;
	mov.b32 	%r9021, %f10520;
	shfl.sync.bfly.b32	%r9022|%p5418, %r9021, 8, 31, -1;
	mov.b32 	%f10521, %r9022;
	add.f32 	%f10522, %f10520, %f10521;
	mov.b32 	%r9023, %f10522;
	shfl.sync.bfly.b32	%r9024|%p5419, %r9023, 4, 31, -1;
	mov.b32 	%f10523, %r9024;
	add.f32 	%f10524, %f10522, %f10523;
	mov.b32 	%r9025, %f10524;
	shfl.sync.bfly.b32	%r9026|%p5420, %r9025, 2, 31, -1;
	mov.b32 	%f10525, %r9026;
	add.f32 	%f10526, %f10524, %f10525;
	mov.b32 	%r9027, %f10526;
	shfl.sync.bfly.b32	%r9028|%p5421, %r9027, 1, 31, -1;
	mov.b32 	%f10527, %r9028;
	add.f32 	%f544, %f10526, %f10527;
	@%p5416 bra 	$L__BB3_989;
	atom.global.add.f32 	%f10528, [%rd7+272], %f544;
$L__BB3_989:
	setp.ne.s32 	%p5422, %r4, 0;
	mov.b32 	%r9029, %f13070;
	shfl.sync.bfly.b32	%r9030|%p5423, %r9029, 16, 31, -1;
	mov.b32 	%f10529, %r9030;
	add.f32 	%f10530, %f13070, %f10529;
	mov.b32 	%r9031, %f10530;
	shfl.sync.bfly.b32	%r9032|%p5424, %r9031, 8, 31, -1;
	mov.b32 	%f10531, %r9032;
	add.f32 	%f10532, %f10530, %f10531;
	mov.b32 	%r9033, %f10532;
	shfl.sync.bfly.b32	%r9034|%p5425, %r9033, 4, 31, -1;
	mov.b32 	%f10533, %r9034;
	add.f32 	%f10534, %f10532, %f10533;
	mov.b32 	%r9035, %f10534;
	shfl.sync.bfly.b32	%r9036|%p5426, %r9035, 2, 31, -1;
	mov.b32 	%f10535, %r9036;
	add.f32 	%f10536, %f10534, %f10535;
	mov.b32 	%r9037, %f10536;
	shfl.sync.bfly.b32	%r9038|%p5427, %r9037, 1, 31, -1;
	mov.b32 	%f10537, %r9038;
	add.f32 	%f545, %f10536, %f10537;
	@%p5422 bra 	$L__BB3_991;
	atom.global.add.f32 	%f10538, [%rd7+284], %f545;
$L__BB3_991:
	setp.ne.s32 	%p5428, %r4, 0;
	mov.b32 	%r9039, %f13069;
	shfl.sync.bfly.b32	%r9040|%p5429, %r9039, 16, 31, -1;
	mov.b32 	%f10539, %r9040;
	add.f32 	%f10540, %f13069, %f10539;
	mov.b32 	%r9041, %f10540;
	shfl.sync.bfly.b32	%r9042|%p5430, %r9041, 8, 31, -1;
	mov.b32 	%f10541, %r9042;
	add.f32 	%f10542, %f10540, %f10541;
	mov.b32 	%r9043, %f10542;
	shfl.sync.bfly.b32	%r9044|%p5431, %r9043, 4, 31, -1;
	mov.b32 	%f10543, %r9044;
	add.f32 	%f10544, %f10542, %f10543;
	mov.b32 	%r9045, %f10544;
	shfl.sync.bfly.b32	%r9046|%p5432, %r9045, 2, 31, -1;
	mov.b32 	%f10545, %r9046;
	add.f32 	%f10546, %f10544, %f10545;
	mov.b32 	%r9047, %f10546;
	shfl.sync.bfly.b32	%r9048|%p5433, %r9047, 1, 31, -1;
	mov.b32 	%f10547, %r9048;
	add.f32 	%f546, %f10546, %f10547;
	@%p5428 bra 	$L__BB3_2451;
	atom.global.add.f32 	%f10548, [%rd7+296], %f546;
	bra.uni 	$L__BB3_2451;
$L__BB3_993:
	setp.ne.s32 	%p2733, %r4, 0;
	mul.lo.s64 	%rd508, %rd3, 12;
	and.b64  	%rd509, %rd508, 17179869180;
	add.s64 	%rd510, %rd1, %rd509;
	ld.global.nc.f32 	%f547, [%rd510];
	mul.f32 	%f5955, %f547, 0f3E906EBB;
	ld.global.nc.f32 	%f548, [%rd510+4];
	ld.global.nc.f32 	%f549, [%rd510+8];
	mov.b32 	%r4541, %f5955;
	shfl.sync.bfly.b32	%r4542|%p2734, %r4541, 16, 31, -1;
	mov.b32 	%f5956, %r4542;
	add.f32 	%f5957, %f5955, %f5956;
	mov.b32 	%r4543, %f5957;
	shfl.sync.bfly.b32	%r4544|%p2735, %r4543, 8, 31, -1;
	mov.b32 	%f5958, %r4544;
	add.f32 	%f5959, %f5957, %f5958;
	mov.b32 	%r4545, %f5959;
	shfl.sync.bfly.b32	%r4546|%p2736, %r4545, 4, 31, -1;
	mov.b32 	%f5960, %r4546;
	add.f32 	%f5961, %f5959, %f5960;
	mov.b32 	%r4547, %f5961;
	shfl.sync.bfly.b32	%r4548|%p2737, %r4547, 2, 31, -1;
	mov.b32 	%f5962, %r4548;
	add.f32 	%f5963, %f5961, %f5962;
	mov.b32 	%r4549, %f5963;
	shfl.sync.bfly.b32	%r4550|%p2738, %r4549, 1, 31, -1;
	mov.b32 	%f5964, %r4550;
	add.f32 	%f550, %f5963, %f5964;
	@%p2733 bra 	$L__BB3_995;
	atom.global.add.f32 	%f5965, [%rd2], %f550;
$L__BB3_995:
	@%p6788 bra 	$L__BB3_1047;
	mul.f32 	%f5967, %f1, %f547;
	setp.ne.s32 	%p2739, %r4, 0;
	mov.b32 	%r4551, %f5967;
	shfl.sync.bfly.b32	%r4552|%p2740, %r4551, 16, 31, -1;
	mov.b32 	%f5968, %r4552;
	add.f32 	%f5969, %f5967, %f5968;
	mov.b32 	%r4553, %f5969;
	shfl.sync.bfly.b32	%r4554|%p2741, %r4553, 8, 31, -1;
	mov.b32 	%f5970, %r4554;
	add.f32 	%f5971, %f5969, %f5970;
	mov.b32 	%r4555, %f5971;
	shfl.sync.bfly.b32	%r4556|%p2742, %r4555, 4, 31, -1;
	mov.b32 	%f5972, %r4556;
	add.f32 	%f5973, %f5971, %f5972;
	mov.b32 	%r4557, %f5973;
	shfl.sync.bfly.b32	%r4558|%p2743, %r4557, 2, 31, -1;
	mov.b32 	%f5974, %r4558;
	add.f32 	%f5975, %f5973, %f5974;
	mov.b32 	%r4559, %f5975;
	shfl.sync.bfly.b32	%r4560|%p2744, %r4559, 1, 31, -1;
	mov.b32 	%f5976, %r4560;
	add.f32 	%f551, %f5975, %f5976;
	@%p2739 bra 	$L__BB3_998;
	atom.global.add.f32 	%f5977, [%rd2+12], %f551;
$L__BB3_998:
	mul.f32 	%f5978, %f2, %f547;
	setp.ne.s32 	%p2745, %r4, 0;
	mov.b32 	%r4561, %f5978;
	shfl.sync.bfly.b32	%r4562|%p2746, %r4561, 16, 31, -1;
	mov.b32 	%f5979, %r4562;
	add.f32 	%f5980, %f5978, %f5979;
	mov.b32 	%r4563, %f5980;
	shfl.sync.bfly.b32	%r4564|%p2747, %r4563, 8, 31, -1;
	mov.b32 	%f5981, %r4564;
	add.f32 	%f5982, %f5980, %f5981;
	mov.b32 	%r4565, %f5982;
	shfl.sync.bfly.b32	%r4566|%p2748, %r4565, 4, 31, -1;
	mov.b32 	%f5983, %r4566;
	add.f32 	%f5984, %f5982, %f5983;
	mov.b32 	%r4567, %f5984;
	shfl.sync.bfly.b32	%r4568|%p2749, %r4567, 2, 31, -1;
	mov.b32 	%f5985, %r4568;
	add.f32 	%f5986, %f5984, %f5985;
	mov.b32 	%r4569, %f5986;
	shfl.sync.bfly.b32	%r4570|%p2750, %r4569, 1, 31, -1;
	mov.b32 	%f5987, %r4570;
	add.f32 	%f552, %f5986, %f5987;
	@%p2745 bra 	$L__BB3_1000;
	atom.global.add.f32 	%f5988, [%rd2+24], %f552;
$L__BB3_1000:
	mul.f32 	%f5989, %f3, %f547;
	setp.ne.s32 	%p2751, %r4, 0;
	mov.b32 	%r4571, %f5989;
	shfl.sync.bfly.b32	%r4572|%p2752, %r4571, 16, 31, -1;
	mov.b32 	%f5990, %r4572;
	add.f32 	%f5991, %f5989, %f5990;
	mov.b32 	%r4573, %f5991;
	shfl.sync.bfly.b32	%r4574|%p2753, %r4573, 8, 31, -1;
	mov.b32 	%f5992, %r4574;
	add.f32 	%f5993, %f5991, %f5992;
	mov.b32 	%r4575, %f5993;
	shfl.sync.bfly.b32	%r4576|%p2754, %r4575, 4, 31, -1;
	mov.b32 	%f5994, %r4576;
	add.f32 	%f5995, %f5993, %f5994;
	mov.b32 	%r4577, %f5995;
	shfl.sync.bfly.b32	%r4578|%p2755, %r4577, 2, 31, -1;
	mov.b32 	%f5996, %r4578;
	add.f32 	%f5997, %f5995, %f5996;
	mov.b32 	%r4579, %f5997;
	shfl.sync.bfly.b32	%r4580|%p2756, %r4579, 1, 31, -1;
	mov.b32 	%f5998, %r4580;
	add.f32 	%f553, %f5997, %f5998;
	@%p2751 bra 	$L__BB3_1002;
	atom.global.add.f32 	%f5999, [%rd2+36], %f553;
$L__BB3_1002:
	@%p6789 bra 	$L__BB3_1047;
	mul.f32 	%f6001, %f8, %f547;
	setp.ne.s32 	%p2757, %r4, 0;
	mov.b32 	%r4581, %f6001;
	shfl.sync.bfly.b32	%r4582|%p2758, %r4581, 16, 31, -1;
	mov.b32 	%f6002, %r4582;
	add.f32 	%f6003, %f6001, %f6002;
	mov.b32 	%r4583, %f6003;
	shfl.sync.bfly.b32	%r4584|%p2759, %r4583, 8, 31, -1;
	mov.b32 	%f6004, %r4584;
	add.f32 	%f6005, %f6003, %f6004;
	mov.b32 	%r4585, %f6005;
	shfl.sync.bfly.b32	%r4586|%p2760, %r4585, 4, 31, -1;
	mov.b32 	%f6006, %r4586;
	add.f32 	%f6007, %f6005, %f6006;
	mov.b32 	%r4587, %f6007;
	shfl.sync.bfly.b32	%r4588|%p2761, %r4587, 2, 31, -1;
	mov.b32 	%f6008, %r4588;
	add.f32 	%f6009, %f6007, %f6008;
	mov.b32 	%r4589, %f6009;
	shfl.sync.bfly.b32	%r4590|%p2762, %r4589, 1, 31, -1;
	mov.b32 	%f6010, %r4590;
	add.f32 	%f554, %f6009, %f6010;
	@%p2757 bra 	$L__BB3_1005;
	atom.global.add.f32 	%f6011, [%rd2+48], %f554;
$L__BB3_1005:
	mul.f32 	%f6012, %f6, %f547;
	setp.ne.s32 	%p2763, %r4, 0;
	mov.b32 	%r4591, %f6012;
	shfl.sync.bfly.b32	%r4592|%p2764, %r4591, 16, 31, -1;
	mov.b32 	%f6013, %r4592;
	add.f32 	%f6014, %f6012, %f6013;
	mov.b32 	%r4593, %f6014;
	shfl.sync.bfly.b32	%r4594|%p2765, %r4593, 8, 31, -1;
	mov.b32 	%f6015, %r4594;
	add.f32 	%f6016, %f6014, %f6015;
	mov.b32 	%r4595, %f6016;
	shfl.sync.bfly.b32	%r4596|%p2766, %r4595, 4, 31, -1;
	mov.b32 	%f6017, %r4596;
	add.f32 	%f6018, %f6016, %f6017;
	mov.b32 	%r4597, %f6018;
	shfl.sync.bfly.b32	%r4598|%p2767, %r4597, 2, 31, -1;
	mov.b32 	%f6019, %r4598;
	add.f32 	%f6020, %f6018, %f6019;
	mov.b32 	%r4599, %f6020;
	shfl.sync.bfly.b32	%r4600|%p2768, %r4599, 1, 31, -1;
	mov.b32 	%f6021, %r4600;
	add.f32 	%f555, %f6020, %f6021;
	@%p2763 bra 	$L__BB3_1007;
	atom.global.add.f32 	%f6022, [%rd2+60], %f555;
$L__BB3_1007:
	mul.f32 	%f6023, %f4, %f547;
	setp.ne.s32 	%p2769, %r4, 0;
	mov.b32 	%r4601, %f6023;
	shfl.sync.bfly.b32	%r4602|%p2770, %r4601, 16, 31, -1;
	mov.b32 	%f6024, %r4602;
	add.f32 	%f6025, %f6023, %f6024;
	mov.b32 	%r4603, %f6025;
	shfl.sync.bfly.b32	%r4604|%p2771, %r4603, 8, 31, -1;
	mov.b32 	%f6026, %r4604;
	add.f32 	%f6027, %f6025, %f6026;
	mov.b32 	%r4605, %f6027;
	shfl.sync.bfly.b32	%r4606|%p2772, %r4605, 4, 31, -1;
	mov.b32 	%f6028, %r4606;
	add.f32 	%f6029, %f6027, %f6028;
	mov.b32 	%r4607, %f6029;
	shfl.sync.bfly.b32	%r4608|%p2773, %r4607, 2, 31, -1;
	mov.b32 	%f6030, %r4608;
	add.f32 	%f6031, %f6029, %f6030;
	mov.b32 	%r4609, %f6031;
	shfl.sync.bfly.b32	%r4610|%p2774, %r4609, 1, 31, -1;
	mov.b32 	%f6032, %r4610;
	add.f32 	%f556, %f6031, %f6032;
	@%p2769 bra 	$L__BB3_1009;
	atom.global.add.f32 	%f6033, [%rd2+72], %f556;
$L__BB3_1009:
	mul.f32 	%f6034, %f5, %f547;
	setp.ne.s32 	%p2775, %r4, 0;
	mov.b32 	%r4611, %f6034;
	shfl.sync.bfly.b32	%r4612|%p2776, %r4611, 16, 31, -1;
	mov.b32 	%f6035, %r4612;
	add.f32 	%f6036, %f6034, %f6035;
	mov.b32 	%r4613, %f6036;
	shfl.sync.bfly.b32	%r4614|%p2777, %r4613, 8, 31, -1;
	mov.b32 	%f6037, %r4614;
	add.f32 	%f6038, %f6036, %f6037;
	mov.b32 	%r4615, %f6038;
	shfl.sync.bfly.b32	%r4616|%p2778, %r4615, 4, 31, -1;
	mov.b32 	%f6039, %r4616;
	add.f32 	%f6040, %f6038, %f6039;
	mov.b32 	%r4617, %f6040;
	shfl.sync.bfly.b32	%r4618|%p2779, %r4617, 2, 31, -1;
	mov.b32 	%f6041, %r4618;
	add.f32 	%f6042, %f6040, %f6041;
	mov.b32 	%r4619, %f6042;
	shfl.sync.bfly.b32	%r4620|%p2780, %r4619, 1, 31, -1;
	mov.b32 	%f6043, %r4620;
	add.f32 	%f557, %f6042, %f6043;
	@%p2775 bra 	$L__BB3_1011;
	atom.global.add.f32 	%f6044, [%rd2+84], %f557;
$L__BB3_1011:
	mul.f32 	%f6045, %f7, %f547;
	setp.ne.s32 	%p2781, %r4, 0;
	mov.b32 	%r4621, %f6045;
	shfl.sync.bfly.b32	%r4622|%p2782, %r4621, 16, 31, -1;
	mov.b32 	%f6046, %r4622;
	add.f32 	%f6047, %f6045, %f6046;
	mov.b32 	%r4623, %f6047;
	shfl.sync.bfly.b32	%r4624|%p2783, %r4623, 8, 31, -1;
	mov.b32 	%f6048, %r4624;
	add.f32 	%f6049, %f6047, %f6048;
	mov.b32 	%r4625, %f6049;
	shfl.sync.bfly.b32	%r4626|%p2784, %r4625, 4, 31, -1;
	mov.b32 	%f6050, %r4626;
	add.f32 	%f6051, %f6049, %f6050;
	mov.b32 	%r4627, %f6051;
	shfl.sync.bfly.b32	%r4628|%p2785, %r4627, 2, 31, -1;
	mov.b32 	%f6052, %r4628;
	add.f32 	%f6053, %f6051, %f6052;
	mov.b32 	%r4629, %f6053;
	shfl.sync.bfly.b32	%r4630|%p2786, %r4629, 1, 31, -1;
	mov.b32 	%f6054, %r4630;
	add.f32 	%f558, %f6053, %f6054;
	@%p2781 bra 	$L__BB3_1013;
	atom.global.add.f32 	%f6055, [%rd2+96], %f558;
$L__BB3_1013:
	@%p6790 bra 	$L__BB3_1047;
	setp.ne.s32 	%p2787, %r4, 0;
	shfl.sync.bfly.b32	%r4631|%p2788, %r4632, 16, 31, -1;
	mov.b32 	%r4633, 2143289344;
	shfl.sync.bfly.b32	%r4634|%p2789, %r4633, 8, 31, -1;
	mov.b32 	%f6057, %r4634;
	add.f32 	%f6058, %f6057, 0f7FC00000;
	mov.b32 	%r4635, %f6058;
	shfl.sync.bfly.b32	%r4636|%p2790, %r4635, 4, 31, -1;
	mov.b32 	%f6059, %r4636;
	add.f32 	%f6060, %f6058, %f6059;
	mov.b32 	%r4637, %f6060;
	shfl.sync.bfly.b32	%r4638|%p2791, %r4637, 2, 31, -1;
	mov.b32 	%f6061, %r4638;
	add.f32 	%f6062, %f6060, %f6061;
	mov.b32 	%r4639, %f6062;
	shfl.sync.bfly.b32	%r4640|%p2792, %r4639, 1, 31, -1;
	mov.b32 	%f6063, %r4640;
	add.f32 	%f13141, %f6062, %f6063;
	@%p2787 bra 	$L__BB3_1016;
	atom.global.add.f32 	%f6064, [%rd2+108], %f13141;
$L__BB3_1016:
	setp.ne.s32 	%p2793, %r4, 0;
	shfl.sync.bfly.b32	%r4641|%p2794, %r4642, 16, 31, -1;
	mov.b32 	%r4643, 2143289344;
	shfl.sync.bfly.b32	%r4644|%p2795, %r4643, 8, 31, -1;
	mov.b32 	%f6065, %r4644;
	add.f32 	%f6066, %f6065, 0f7FC00000;
	mov.b32 	%r4645, %f6066;
	shfl.sync.bfly.b32	%r4646|%p2796, %r4645, 4, 31, -1;
	mov.b32 	%f6067, %r4646;
	add.f32 	%f6068, %f6066, %f6067;
	mov.b32 	%r4647, %f6068;
	shfl.sync.bfly.b32	%r4648|%p2797, %r4647, 2, 31, -1;
	mov.b32 	%f6069, %r4648;
	add.f32 	%f6070, %f6068, %f6069;
	mov.b32 	%r4649, %f6070;
	shfl.sync.bfly.b32	%r4650|%p2798, %r4649, 1, 31, -1;
	mov.b32 	%f6071, %r4650;
	add.f32 	%f13140, %f6070, %f6071;
	@%p2793 bra 	$L__BB3_1018;
	atom.global.add.f32 	%f6072, [%rd2+120], %f13140;
$L__BB3_1018:
	setp.ne.s32 	%p2799, %r4, 0;
	shfl.sync.bfly.b32	%r4651|%p2800, %r4652, 16, 31, -1;
	mov.b32 	%r4653, 2143289344;
	shfl.sync.bfly.b32	%r4654|%p2801, %r4653, 8, 31, -1;
	mov.b32 	%f6073, %r4654;
	add.f32 	%f6074, %f6073, 0f7FC00000;
	mov.b32 	%r4655, %f6074;
	shfl.sync.bfly.b32	%r4656|%p2802, %r4655, 4, 31, -1;
	mov.b32 	%f6075, %r4656;
	add.f32 	%f6076, %f6074, %f6075;
	mov.b32 	%r4657, %f6076;
	shfl.sync.bfly.b32	%r4658|%p2803, %r4657, 2, 31, -1;
	mov.b32 	%f6077, %r4658;
	add.f32 	%f6078, %f6076, %f6077;
	mov.b32 	%r4659, %f6078;
	shfl.sync.bfly.b32	%r4660|%p2804, %r4659, 1, 31, -1;
	mov.b32 	%f6079, %r4660;
	add.f32 	%f13139, %f6078, %f6079;
	@%p2799 bra 	$L__BB3_1020;
	atom.global.add.f32 	%f6080, [%rd2+132], %f13139;
$L__BB3_1020:
	setp.ne.s32 	%p2805, %r4, 0;
	shfl.sync.bfly.b32	%r4661|%p2806, %r4662, 16, 31, -1;
	mov.b32 	%r4663, 2143289344;
	shfl.sync.bfly.b32	%r4664|%p2807, %r4663, 8, 31, -1;
	mov.b32 	%f6081, %r4664;
	add.f32 	%f6082, %f6081, 0f7FC00000;
	mov.b32 	%r4665, %f6082;
	shfl.sync.bfly.b32	%r4666|%p2808, %r4665, 4, 31, -1;
	mov.b32 	%f6083, %r4666;
	add.f32 	%f6084, %f6082, %f6083;
	mov.b32 	%r4667, %f6084;
	shfl.sync.bfly.b32	%r4668|%p2809, %r4667, 2, 31, -1;
	mov.b32 	%f6085, %r4668;
	add.f32 	%f6086, %f6084, %f6085;
	mov.b32 	%r4669, %f6086;
	shfl.sync.bfly.b32	%r4670|%p2810, %r4669, 1, 31, -1;
	mov.b32 	%f6087, %r4670;
	add.f32 	%f13138, %f6086, %f6087;
	@%p2805 bra 	$L__BB3_1022;
	atom.global.add.f32 	%f6088, [%rd2+144], %f13138;
$L__BB3_1022:
	setp.ne.s32 	%p2811, %r4, 0;
	shfl.sync.bfly.b32	%r4671|%p2812, %r4672, 16, 31, -1;
	mov.b32 	%r4673, 2143289344;
	shfl.sync.bfly.b32	%r4674|%p2813, %r4673, 8, 31, -1;
	mov.b32 	%f6089, %r4674;
	add.f32 	%f6090, %f6089, 0f7FC00000;
	mov.b32 	%r4675, %f6090;
	shfl.sync.bfly.b32	%r4676|%p2814, %r4675, 4, 31, -1;
	mov.b32 	%f6091, %r4676;
	add.f32 	%f6092, %f6090, %f6091;
	mov.b32 	%r4677, %f6092;
	shfl.sync.bfly.b32	%r4678|%p2815, %r4677, 2, 31, -1;
	mov.b32 	%f6093, %r4678;
	add.f32 	%f6094, %f6092, %f6093;
	mov.b32 	%r4679, %f6094;
	shfl.sync.bfly.b32	%r4680|%p2816, %r4679, 1, 31, -1;
	mov.b32 	%f6095, %r4680;
	add.f32 	%f13137, %f6094, %f6095;
	@%p2811 bra 	$L__BB3_1024;
	atom.global.add.f32 	%f6096, [%rd2+156], %f13137;
$L__BB3_1024:
	setp.ne.s32 	%p2817, %r4, 0;
	shfl.sync.bfly.b32	%r4681|%p2818, %r4682, 16, 31, -1;
	mov.b32 	%r4683, 2143289344;
	shfl.sync.bfly.b32	%r4684|%p2819, %r4683, 8, 31, -1;
	mov.b32 	%f6097, %r4684;
	add.f32 	%f6098, %f6097, 0f7FC00000;
	mov.b32 	%r4685, %f6098;
	shfl.sync.bfly.b32	%r4686|%p2820, %r4685, 4, 31, -1;
	mov.b32 	%f6099, %r4686;
	add.f32 	%f6100, %f6098, %f6099;
	mov.b32 	%r4687, %f6100;
	shfl.sync.bfly.b32	%r4688|%p2821, %r4687, 2, 31, -1;
	mov.b32 	%f6101, %r4688;
	add.f32 	%f6102, %f6100, %f6101;
	mov.b32 	%r4689, %f6102;
	shfl.sync.bfly.b32	%r4690|%p2822, %r4689, 1, 31, -1;
	mov.b32 	%f6103, %r4690;
	add.f32 	%f13136, %f6102, %f6103;
	@%p2817 bra 	$L__BB3_1026;
	atom.global.add.f32 	%f6104, [%rd2+168], %f13136;
$L__BB3_1026:
	setp.ne.s32 	%p2823, %r4, 0;
	shfl.sync.bfly.b32	%r4691|%p2824, %r4692, 16, 31, -1;
	mov.b32 	%r4693, 2143289344;
	shfl.sync.bfly.b32	%r4694|%p2825, %r4693, 8, 31, -1;
	mov.b32 	%f6105, %r4694;
	add.f32 	%f6106, %f6105, 0f7FC00000;
	mov.b32 	%r4695, %f6106;
	shfl.sync.bfly.b32	%r4696|%p2826, %r4695, 4, 31, -1;
	mov.b32 	%f6107, %r4696;
	add.f32 	%f6108, %f6106, %f6107;
	mov.b32 	%r4697, %f6108;
	shfl.sync.bfly.b32	%r4698|%p2827, %r4697, 2, 31, -1;
	mov.b32 	%f6109, %r4698;
	add.f32 	%f6110, %f6108, %f6109;
	mov.b32 	%r4699, %f6110;
	shfl.sync.bfly.b32	%r4700|%p2828, %r4699, 1, 31, -1;
	mov.b32 	%f6111, %r4700;
	add.f32 	%f13135, %f6110, %f6111;
	@%p2823 bra 	$L__BB3_1028;
	atom.global.add.f32 	%f6112, [%rd2+180], %f13135;
$L__BB3_1028:
	@%p6791 bra 	$L__BB3_1047;
	setp.ne.s32 	%p2829, %r4, 0;
	shfl.sync.bfly.b32	%r4701|%p2830, %r4702, 16, 31, -1;
	mov.b32 	%r4703, 2143289344;
	shfl.sync.bfly.b32	%r4704|%p2831, %r4703, 8, 31, -1;
	mov.b32 	%f6114, %r4704;
	add.f32 	%f6115, %f6114, 0f7FC00000;
	mov.b32 	%r4705, %f6115;
	shfl.sync.bfly.b32	%r4706|%p2832, %r4705, 4, 31, -1;
	mov.b32 	%f6116, %r4706;
	add.f32 	%f6117, %f6115, %f6116;
	mov.b32 	%r4707, %f6117;
	shfl.sync.bfly.b32	%r4708|%p2833, %r4707, 2, 31, -1;
	mov.b32 	%f6118, %r4708;
	add.f32 	%f6119, %f6117, %f6118;
	mov.b32 	%r4709, %f6119;
	shfl.sync.bfly.b32	%r4710|%p2834, %r4709, 1, 31, -1;
	mov.b32 	%f6120, %r4710;
	add.f32 	%f13134, %f6119, %f6120;
	@%p2829 bra 	$L__BB3_1031;
	atom.global.add.f32 	%f6121, [%rd2+192], %f13134;
$L__BB3_1031:
	setp.ne.s32 	%p2835, %r4, 0;
	shfl.sync.bfly.b32	%r4711|%p2836, %r4712, 16, 31, -1;
	mov.b32 	%r4713, 2143289344;
	shfl.sync.bfly.b32	%r4714|%p2837, %r4713, 8, 31, -1;
	mov.b32 	%f6122, %r4714;
	add.f32 	%f6123, %f6122, 0f7FC00000;
	mov.b32 	%r4715, %f6123;
	shfl.sync.bfly.b32	%r4716|%p2838, %r4715, 4, 31, -1;
	mov.b32 	%f6124, %r4716;
	add.f32 	%f6125, %f6123, %f6124;
	mov.b32 	%r4717, %f6125;
	shfl.sync.bfly.b32	%r4718|%p2839, %r4717, 2, 31, -1;
	mov.b32 	%f6126, %r4718;
	add.f32 	%f6127, %f6125, %f6126;
	mov.b32 	%r4719, %f6127;
	shfl.sync.bfly.b32	%r4720|%p2840, %r4719, 1, 31, -1;
	mov.b32 	%f6128, %r4720;
	add.f32 	%f13133, %f6127, %f6128;
	@%p2835 bra 	$L__BB3_1033;
	atom.global.add.f32 	%f6129, [%rd2+204], %f13133;
$L__BB3_1033:
	setp.ne.s32 	%p2841, %r4, 0;
	shfl.sync.bfly.b32	%r4721|%p2842, %r4722, 16, 31, -1;
	mov.b32 	%r4723, 2143289344;
	shfl.sync.bfly.b32	%r4724|%p2843, %r4723, 8, 31, -1;
	mov.b32 	%f6130, %r4724;
	add.f32 	%f6131, %f6130, 0f7FC00000;
	mov.b32 	%r4725, %f6131;
	shfl.sync.bfly.b32	%r4726|%p2844, %r4725, 4, 31, -1;
	mov.b32 	%f6132, %r4726;
	add.f32 	%f6133, %f6131, %f6132;
	mov.b32 	%r4727, %f6133;
	shfl.sync.bfly.b32	%r4728|%p2845, %r4727, 2, 31, -1;
	mov.b32 	%f6134, %r4728;
	add.f32 	%f6135, %f6133, %f6134;
	mov.b32 	%r4729, %f6135;
	shfl.sync.bfly.b32	%r4730|%p2846, %r4729, 1, 31, -1;
	mov.b32 	%f6136, %r4730;
	add.f32 	%f13132, %f6135, %f6136;
	@%p2841 bra 	$L__BB3_1035;
	atom.global.add.f32 	%f6137, [%rd2+216], %f13132;
$L__BB3_1035:
	setp.ne.s32 	%p2847, %r4, 0;
	shfl.sync.bfly.b32	%r4731|%p2848, %r4732, 16, 31, -1;
	mov.b32 	%r4733, 2143289344;
	shfl.sync.bfly.b32	%r4734|%p2849, %r4733, 8, 31, -1;
	mov.b32 	%f6138, %r4734;
	add.f32 	%f6139, %f6138, 0f7FC00000;
	mov.b32 	%r4735, %f6139;
	shfl.sync.bfly.b32	%r4736|%p2850, %r4735, 4, 31, -1;
	mov.b32 	%f6140, %r4736;
	add.f32 	%f6141, %f6139, %f6140;
	mov.b32 	%r4737, %f6141;
	shfl.sync.bfly.b32	%r4738|%p2851, %r4737, 2, 31, -1;
	mov.b32 	%f6142, %r4738;
	add.f32 	%f6143, %f6141, %f6142;
	mov.b32 	%r4739, %f6143;
	shfl.sync.bfly.b32	%r4740|%p2852, %r4739, 1, 31, -1;
	mov.b32 	%f6144, %r4740;
	add.f32 	%f13131, %f6143, %f6144;
	@%p2847 bra 	$L__BB3_1037;
	atom.global.add.f32 	%f6145, [%rd2+228], %f13131;
$L__BB3_1037:
	setp.ne.s32 	%p2853, %r4, 0;
	shfl.sync.bfly.b32	%r4741|%p2854, %r4742, 16, 31, -1;
	mov.b32 	%r4743, 2143289344;
	shfl.sync.bfly.b32	%r4744|%p2855, %r4743, 8, 31, -1;
	mov.b32 	%f6146, %r4744;
	add.f32 	%f6147, %f6146, 0f7FC00000;
	mov.b32 	%r4745, %f6147;
	shfl.sync.bfly.b32	%r4746|%p2856, %r4745, 4, 31, -1;
	mov.b32 	%f6148, %r4746;
	add.f32 	%f6149, %f6147, %f6148;
	mov.b32 	%r4747, %f6149;
	shfl.sync.bfly.b32	%r4748|%p2857, %r4747, 2, 31, -1;
	mov.b32 	%f6150, %r4748;
	add.f32 	%f6151, %f6149, %f6150;
	mov.b32 	%r4749, %f6151;
	shfl.sync.bfly.b32	%r4750|%p2858, %r4749, 1, 31, -1;
	mov.b32 	%f6152, %r4750;
	add.f32 	%f13130, %f6151, %f6152;
	@%p2853 bra 	$L__BB3_1039;
	atom.global.add.f32 	%f6153, [%rd2+240], %f13130;
$L__BB3_1039:
	setp.ne.s32 	%p2859, %r4, 0;
	shfl.sync.bfly.b32	%r4751|%p2860, %r4752, 16, 31, -1;
	mov.b32 	%r4753, 2143289344;
	shfl.sync.bfly.b32	%r4754|%p2861, %r4753, 8, 31, -1;
	mov.b32 	%f6154, %r4754;
	add.f32 	%f6155, %f6154, 0f7FC00000;
	mov.b32 	%r4755, %f6155;
	shfl.sync.bfly.b32	%r4756|%p2862, %r4755, 4, 31, -1;
	mov.b32 	%f6156, %r4756;
	add.f32 	%f6157, %f6155, %f6156;
	mov.b32 	%r4757, %f6157;
	shfl.sync.bfly.b32	%r4758|%p2863, %r4757, 2, 31, -1;
	mov.b32 	%f6158, %r4758;
	add.f32 	%f6159, %f6157, %f6158;
	mov.b32 	%r4759, %f6159;
	shfl.sync.bfly.b32	%r4760|%p2864, %r4759, 1, 31, -1;
	mov.b32 	%f6160, %r4760;
	add.f32 	%f13129, %f6159, %f6160;
	@%p2859 bra 	$L__BB3_1041;
	atom.global.add.f32 	%f6161, [%rd2+252], %f13129;
$L__BB3_1041:
	setp.ne.s32 	%p2865, %r4, 0;
	shfl.sync.bfly.b32	%r4761|%p2866, %r4762, 16, 31, -1;
	mov.b32 	%r4763, 2143289344;
	shfl.sync.bfly.b32	%r4764|%p2867, %r4763, 8, 31, -1;
	mov.b32 	%f6162, %r4764;
	add.f32 	%f6163, %f6162, 0f7FC00000;
	mov.b32 	%r4765, %f6163;
	shfl.sync.bfly.b32	%r4766|%p2868, %r4765, 4, 31, -1;
	mov.b32 	%f6164, %r4766;
	add.f32 	%f6165, %f6163, %f6164;
	mov.b32 	%r4767, %f6165;
	shfl.sync.bfly.b32	%r4768|%p2869, %r4767, 2, 31, -1;
	mov.b32 	%f6166, %r4768;
	add.f32 	%f6167, %f6165, %f6166;
	mov.b32 	%r4769, %f6167;
	shfl.sync.bfly.b32	%r4770|%p2870, %r4769, 1, 31, -1;
	mov.b32 	%f6168, %r4770;
	add.f32 	%f13128, %f6167, %f6168;
	@%p2865 bra 	$L__BB3_1043;
	atom.global.add.f32 	%f6169, [%rd2+264], %f13128;
$L__BB3_1043:
	setp.ne.s32 	%p2871, %r4, 0;
	shfl.sync.bfly.b32	%r4771|%p2872, %r4772, 16, 31, -1;
	mov.b32 	%r4773, 2143289344;
	shfl.sync.bfly.b32	%r4774|%p2873, %r4773, 8, 31, -1;
	mov.b32 	%f6170, %r4774;
	add.f32 	%f6171, %f6170, 0f7FC00000;
	mov.b32 	%r4775, %f6171;
	shfl.sync.bfly.b32	%r4776|%p2874, %r4775, 4, 31, -1;
	mov.b32 	%f6172, %r4776;
	add.f32 	%f6173, %f6171, %f6172;
	mov.b32 	%r4777, %f6173;
	shfl.sync.bfly.b32	%r4778|%p2875, %r4777, 2, 31, -1;
	mov.b32 	%f6174, %r4778;
	add.f32 	%f6175, %f6173, %f6174;
	mov.b32 	%r4779, %f6175;
	shfl.sync.bfly.b32	%r4780|%p2876, %r4779, 1, 31, -1;
	mov.b32 	%f6176, %r4780;
	add.f32 	%f13127, %f6175, %f6176;
	@%p2871 bra 	$L__BB3_1045;
	atom.global.add.f32 	%f6177, [%rd2+276], %f13127;
$L__BB3_1045:
	setp.ne.s32 	%p2877, %r4, 0;
	shfl.sync.bfly.b32	%r4781|%p2878, %r4782, 16, 31, -1;
	mov.b32 	%r4783, 2143289344;
	shfl.sync.bfly.b32	%r4784|%p2879, %r4783, 8, 31, -1;
	mov.b32 	%f6178, %r4784;
	add.f32 	%f6179, %f6178, 0f7FC00000;
	mov.b32 	%r4785, %f6179;
	shfl.sync.bfly.b32	%r4786|%p2880, %r4785, 4, 31, -1;
	mov.b32 	%f6180, %r4786;
	add.f32 	%f6181, %f6179, %f6180;
	mov.b32 	%r4787, %f6181;
	shfl.sync.bfly.b32	%r4788|%p2881, %r4787, 2, 31, -1;
	mov.b32 	%f6182, %r4788;
	add.f32 	%f6183, %f6181, %f6182;
	mov.b32 	%r4789, %f6183;
	shfl.sync.bfly.b32	%r4790|%p2882, %r4789, 1, 31, -1;
	mov.b32 	%f6184, %r4790;
	add.f32 	%f13126, %f6183, %f6184;
	@%p2877 bra 	$L__BB3_1047;
	atom.global.add.f32 	%f6185, [%rd2+288], %f13126;
$L__BB3_1047:
	mul.f32 	%f6186, %f548, 0f3E906EBB;
	setp.ne.s32 	%p2883, %r4, 0;
	mov.b32 	%r4791, %f6186;
	shfl.sync.bfly.b32	%r4792|%p2884, %r4791, 16, 31, -1;
	mov.b32 	%f6187, %r4792;
	add.f32 	%f6188, %f6186, %f6187;
	mov.b32 	%r4793, %f6188;
	shfl.sync.bfly.b32	%r4794|%p2885, %r4793, 8, 31, -1;
	mov.b32 	%f6189, %r4794;
	add.f32 	%f6190, %f6188, %f6189;
	mov.b32 	%r4795, %f6190;
	shfl.sync.bfly.b32	%r4796|%p2886, %r4795, 4, 31, -1;
	mov.b32 	%f6191, %r4796;
	add.f32 	%f6192, %f6190, %f6191;
	mov.b32 	%r4797, %f6192;
	shfl.sync.bfly.b32	%r4798|%p2887, %r4797, 2, 31, -1;
	mov.b32 	%f6193, %r4798;
	add.f32 	%f6194, %f6192, %f6193;
	mov.b32 	%r4799, %f6194;
	shfl.sync.bfly.b32	%r4800|%p2888, %r4799, 1, 31, -1;
	mov.b32 	%f6195, %r4800;
	add.f32 	%f591, %f6194, %f6195;
	@%p2883 bra 	$L__BB3_1049;
	atom.global.add.f32 	%f6196, [%rd2+4], %f591;
$L__BB3_1049:
	@%p6788 bra 	$L__BB3_1101;
	mul.f32 	%f6198, %f1, %f548;
	setp.ne.s32 	%p2889, %r4, 0;
	mov.b32 	%r4801, %f6198;
	shfl.sync.bfly.b32	%r4802|%p2890, %r4801, 16, 31, -1;
	mov.b32 	%f6199, %r4802;
	add.f32 	%f6200, %f6198, %f6199;
	mov.b32 	%r4803, %f6200;
	shfl.sync.bfly.b32	%r4804|%p2891, %r4803, 8, 31, -1;
	mov.b32 	%f6201, %r4804;
	add.f32 	%f6202, %f6200, %f6201;
	mov.b32 	%r4805, %f6202;
	shfl.sync.bfly.b32	%r4806|%p2892, %r4805, 4, 31, -1;
	mov.b32 	%f6203, %r4806;
	add.f32 	%f6204, %f6202, %f6203;
	mov.b32 	%r4807, %f6204;
	shfl.sync.bfly.b32	%r4808|%p2893, %r4807, 2, 31, -1;
	mov.b32 	%f6205, %r4808;
	add.f32 	%f6206, %f6204, %f6205;
	mov.b32 	%r4809, %f6206;
	shfl.sync.bfly.b32	%r4810|%p2894, %r4809, 1, 31, -1;
	mov.b32 	%f6207, %r4810;
	add.f32 	%f592, %f6206, %f6207;
	@%p2889 bra 	$L__BB3_1052;
	atom.global.add.f32 	%f6208, [%rd2+16], %f592;
$L__BB3_1052:
	mul.f32 	%f6209, %f2, %f548;
	setp.ne.s32 	%p2895, %r4, 0;
	mov.b32 	%r4811, %f6209;
	shfl.sync.bfly.b32	%r4812|%p2896, %r4811, 16, 31, -1;
	mov.b32 	%f6210, %r4812;
	add.f32 	%f6211, %f6209, %f6210;
	mov.b32 	%r4813, %f6211;
	shfl.sync.bfly.b32	%r4814|%p2897, %r4813, 8, 31, -1;
	mov.b32 	%f6212, %r4814;
	add.f32 	%f6213, %f6211, %f6212;
	mov.b32 	%r4815, %f6213;
	shfl.sync.bfly.b32	%r4816|%p2898, %r4815, 4, 31, -1;
	mov.b32 	%f6214, %r4816;
	add.f32 	%f6215, %f6213, %f6214;
	mov.b32 	%r4817, %f6215;
	shfl.sync.bfly.b32	%r4818|%p2899, %r4817, 2, 31, -1;
	mov.b32 	%f6216, %r4818;
	add.f32 	%f6217, %f6215, %f6216;
	mov.b32 	%r4819, %f6217;
	shfl.sync.bfly.b32	%r4820|%p2900, %r4819, 1, 31, -1;
	mov.b32 	%f6218, %r4820;
	add.f32 	%f593, %f6217, %f6218;
	@%p2895 bra 	$L__BB3_1054;
	atom.global.add.f32 	%f6219, [%rd2+28], %f593;
$L__BB3_1054:
	mul.f32 	%f6220, %f3, %f548;
	setp.ne.s32 	%p2901, %r4, 0;
	mov.b32 	%r4821, %f6220;
	shfl.sync.bfly.b32	%r4822|%p2902, %r4821, 16, 31, -1;
	mov.b32 	%f6221, %r4822;
	add.f32 	%f6222, %f6220, %f6221;
	mov.b32 	%r4823, %f6222;
	shfl.sync.bfly.b32	%r4824|%p2903, %r4823, 8, 31, -1;
	mov.b32 	%f6223, %r4824;
	add.f32 	%f6224, %f6222, %f6223;
	mov.b32 	%r4825, %f6224;
	shfl.sync.bfly.b32	%r4826|%p2904, %r4825, 4, 31, -1;
	mov.b32 	%f6225, %r4826;
	add.f32 	%f6226, %f6224, %f6225;
	mov.b32 	%r4827, %f6226;
	shfl.sync.bfly.b32	%r4828|%p2905, %r4827, 2, 31, -1;
	mov.b32 	%f6227, %r4828;
	add.f32 	%f6228, %f6226, %f6227;
	mov.b32 	%r4829, %f6228;
	shfl.sync.bfly.b32	%r4830|%p2906, %r4829, 1, 31, -1;
	mov.b32 	%f6229, %r4830;
	add.f32 	%f594, %f6228, %f6229;
	@%p2901 bra 	$L__BB3_1056;
	atom.global.add.f32 	%f6230, [%rd2+40], %f594;
$L__BB3_1056:
	@%p6789 bra 	$L__BB3_1101;
	mul.f32 	%f6232, %f8, %f548;
	setp.ne.s32 	%p2907, %r4, 0;
	mov.b32 	%r4831, %f6232;
	shfl.sync.bfly.b32	%r4832|%p2908, %r4831, 16, 31, -1;
	mov.b32 	%f6233, %r4832;
	add.f32 	%f6234, %f6232, %f6233;
	mov.b32 	%r4833, %f6234;
	shfl.sync.bfly.b32	%r4834|%p2909, %r4833, 8, 31, -1;
	mov.b32 	%f6235, %r4834;
	add.f32 	%f6236, %f6234, %f6235;
	mov.b32 	%r4835, %f6236;
	shfl.sync.bfly.b32	%r4836|%p2910, %r4835, 4, 31, -1;
	mov.b32 	%f6237, %r4836;
	add.f32 	%f6238, %f6236, %f6237;
	mov.b32 	%r4837, %f6238;
	shfl.sync.bfly.b32	%r4838|%p2911, %r4837, 2, 31, -1;
	mov.b32 	%f6239, %r4838;
	add.f32 	%f6240, %f6238, %f6239;
	mov.b32 	%r4839, %f6240;
	shfl.sync.bfly.b32	%r4840|%p2912, %r4839, 1, 31, -1;
	mov.b32 	%f6241, %r4840;
	add.f32 	%f595, %f6240, %f6241;
	@%p2907 bra 	$L__BB3_1059;
	atom.global.add.f32 	%f6242, [%rd2+52], %f595;
$L__BB3_1059:
	mul.f32 	%f6243, %f6, %f548;
	setp.ne.s32 	%p2913, %r4, 0;
	mov.b32 	%r4841, %f6243;
	shfl.sync.bfly.b32	%r4842|%p2914, %r4841, 16, 31, -1;
	mov.b32 	%f6244, %r4842;
	add.f32 	%f6245, %f6243, %f6244;
	mov.b32 	%r4843, %f6245;
	shfl.sync.bfly.b32	%r4844|%p2915, %r4843, 8, 31, -1;
	mov.b32 	%f6246, %r4844;
	add.f32 	%f6247, %f6245, %f6246;
	mov.b32 	%r4845, %f6247;
	shfl.sync.bfly.b32	%r4846|%p2916, %r4845, 4, 31, -1;
	mov.b32 	%f6248, %r4846;
	add.f32 	%f6249, %f6247, %f6248;
	mov.b32 	%r4847, %f6249;
	shfl.sync.bfly.b32	%r4848|%p2917, %r4847, 2, 31, -1;
	mov.b32 	%f6250, %r4848;
	add.f32 	%f6251, %f6249, %f6250;
	mov.b32 	%r4849, %f6251;
	shfl.sync.bfly.b32	%r4850|%p2918, %r4849, 1, 31, -1;
	mov.b32 	%f6252, %r4850;
	add.f32 	%f596, %f6251, %f6252;
	@%p2913 bra 	$L__BB3_1061;
	atom.global.add.f32 	%f6253, [%rd2+64], %f596;
$L__BB3_1061:
	mul.f32 	%f6254, %f4, %f548;
	setp.ne.s32 	%p2919, %r4, 0;
	mov.b32 	%r4851, %f6254;
	shfl.sync.bfly.b32	%r4852|%p2920, %r4851, 16, 31, -1;
	mov.b32 	%f6255, %r4852;
	add.f32 	%f6256, %f6254, %f6255;
	mov.b32 	%r4853, %f6256;
	shfl.sync.bfly.b32	%r4854|%p2921, %r4853, 8, 31, -1;
	mov.b32 	%f6257, %r4854;
	add.f32 	%f6258, %f6256, %f6257;
	mov.b32 	%r4855, %f6258;
	shfl.sync.bfly.b32	%r4856|%p2922, %r4855, 4, 31, -1;
	mov.b32 	%f6259, %r4856;
	add.f32 	%f6260, %f6258, %f6259;
	mov.b32 	%r4857, %f6260;
	shfl.sync.bfly.b32	%r4858|%p2923, %r4857, 2, 31, -1;
	mov.b32 	%f6261, %r4858;
	add.f32 	%f6262, %f6260, %f6261;
	mov.b32 	%r4859, %f6262;
	shfl.sync.bfly.b32	%r4860|%p2924, %r4859, 1, 31, -1;
	mov.b32 	%f6263, %r4860;
	add.f32 	%f597, %f6262, %f6263;
	@%p2919 bra 	$L__BB3_1063;
	atom.global.add.f32 	%f6264, [%rd2+76], %f597;
$L__BB3_1063:
	mul.f32 	%f6265, %f5, %f548;
	setp.ne.s32 	%p2925, %r4, 0;
	mov.b32 	%r4861, %f6265;
	shfl.sync.bfly.b32	%r4862|%p2926, %r4861, 16, 31, -1;
	mov.b32 	%f6266, %r4862;
	add.f32 	%f6267, %f6265, %f6266;
	mov.b32 	%r4863, %f6267;
	shfl.sync.bfly.b32	%r4864|%p2927, %r4863, 8, 31, -1;
	mov.b32 	%f6268, %r4864;
	add.f32 	%f6269, %f6267, %f6268;
	mov.b32 	%r4865, %f6269;
	shfl.sync.bfly.b32	%r4866|%p2928, %r4865, 4, 31, -1;
	mov.b32 	%f6270, %r4866;
	add.f32 	%f6271, %f6269, %f6270;
	mov.b32 	%r4867, %f6271;
	shfl.sync.bfly.b32	%r4868|%p2929, %r4867, 2, 31, -1;
	mov.b32 	%f6272, %r4868;
	add.f32 	%f6273, %f6271, %f6272;
	mov.b32 	%r4869, %f6273;
	shfl.sync.bfly.b32	%r4870|%p2930, %r4869, 1, 31, -1;
	mov.b32 	%f6274, %r4870;
	add.f32 	%f598, %f6273, %f6274;
	@%p2925 bra 	$L__BB3_1065;
	atom.global.add.f32 	%f6275, [%rd2+88], %f598;
$L__BB3_1065:
	mul.f32 	%f6276, %f7, %f548;
	setp.ne.s32 	%p2931, %r4, 0;
	mov.b32 	%r4871, %f6276;
	shfl.sync.bfly.b32	%r4872|%p2932, %r4871, 16, 31, -1;
	mov.b32 	%f6277, %r4872;
	add.f32 	%f6278, %f6276, %f6277;
	mov.b32 	%r4873, %f6278;
	shfl.sync.bfly.b32	%r4874|%p2933, %r4873, 8, 31, -1;
	mov.b32 	%f6279, %r4874;
	add.f32 	%f6280, %f6278, %f6279;
	mov.b32 	%r4875, %f6280;
	shfl.sync.bfly.b32	%r4876|%p2934, %r4875, 4, 31, -1;
	mov.b32 	%f6281, %r4876;
	add.f32 	%f6282, %f6280, %f6281;
	mov.b32 	%r4877, %f6282;
	shfl.sync.bfly.b32	%r4878|%p2935, %r4877, 2, 31, -1;
	mov.b32 	%f6283, %r4878;
	add.f32 	%f6284, %f6282, %f6283;
	mov.b32 	%r4879, %f6284;
	shfl.sync.bfly.b32	%r4880|%p2936, %r4879, 1, 31, -1;
	mov.b32 	%f6285, %r4880;
	add.f32 	%f599, %f6284, %f6285;
	@%p2931 bra 	$L__BB3_1067;
	atom.global.add.f32 	%f6286, [%rd2+100], %f599;
$L__BB3_1067:
	@%p6790 bra 	$L__BB3_1101;
	setp.ne.s32 	%p2937, %r4, 0;
	shfl.sync.bfly.b32	%r4881|%p2938, %r4882, 16, 31, -1;
	mov.b32 	%r4883, 2143289344;
	shfl.sync.bfly.b32	%r4884|%p2939, %r4883, 8, 31, -1;
	mov.b32 	%f6288, %r4884;
	add.f32 	%f6289, %f6288, 0f7FC00000;
	mov.b32 	%r4885, %f6289;
	shfl.sync.bfly.b32	%r4886|%p2940, %r4885, 4, 31, -1;
	mov.b32 	%f6290, %r4886;
	add.f32 	%f6291, %f6289, %f6290;
	mov.b32 	%r4887, %f6291;
	shfl.sync.bfly.b32	%r4888|%p2941, %r4887, 2, 31, -1;
	mov.b32 	%f6292, %r4888;
	add.f32 	%f6293, %f6291, %f6292;
	mov.b32 	%r4889, %f6293;
	shfl.sync.bfly.b32	%r4890|%p2942, %r4889, 1, 31, -1;
	mov.b32 	%f6294, %r4890;
	add.f32 	%f13157, %f6293, %f6294;
	@%p2937 bra 	$L__BB3_1070;
	atom.global.add.f32 	%f6295, [%rd2+112], %f13157;
$L__BB3_1070:
	setp.ne.s32 	%p2943, %r4, 0;
	shfl.sync.bfly.b32	%r4891|%p2944, %r4892, 16, 31, -1;
	mov.b32 	%r4893, 2143289344;
	shfl.sync.bfly.b32	%r4894|%p2945, %r4893, 8, 31, -1;
	mov.b32 	%f6296, %r4894;
	add.f32 	%f6297, %f6296, 0f7FC00000;
	mov.b32 	%r4895, %f6297;
	shfl.sync.bfly.b32	%r4896|%p2946, %r4895, 4, 31, -1;
	mov.b32 	%f6298, %r4896;
	add.f32 	%f6299, %f6297, %f6298;
	mov.b32 	%r4897, %f6299;
	shfl.sync.bfly.b32	%r4898|%p2947, %r4897, 2, 31, -1;
	mov.b32 	%f6300, %r4898;
	add.f32 	%f6301, %f6299, %f6300;
	mov.b32 	%r4899, %f6301;
	shfl.sync.bfly.b32	%r4900|%p2948, %r4899, 1, 31, -1;
	mov.b32 	%f6302, %r4900;
	add.f32 	%f13156, %f6301, %f6302;
	@%p2943 bra 	$L__BB3_1072;
	atom.global.add.f32 	%f6303, [%rd2+124], %f13156;
$L__BB3_1072:
	setp.ne.s32 	%p2949, %r4, 0;
	shfl.sync.bfly.b32	%r4901|%p2950, %r4902, 16, 31, -1;
	mov.b32 	%r4903, 2143289344;
	shfl.sync.bfly.b32	%r4904|%p2951, %r4903, 8, 31, -1;
	mov.b32 	%f6304, %r4904;
	add.f32 	%f6305, %f6304, 0f7FC00000;
	mov.b32 	%r4905, %f6305;
	shfl.sync.bfly.b32	%r4906|%p2952, %r4905, 4, 31, -1;
	mov.b32 	%f6306, %r4906;
	add.f32 	%f6307, %f6305, %f6306;
	mov.b32 	%r4907, %f6307;
	shfl.sync.bfly.b32	%r4908|%p2953, %r4907, 2, 31, -1;
	mov.b32 	%f6308, %r4908;
	add.f32 	%f6309, %f6307, %f6308;
	mov.b32 	%r4909, %f6309;
	shfl.sync.bfly.b32	%r4910|%p2954, %r4909, 1, 31, -1;
	mov.b32 	%f6310, %r4910;
	add.f32 	%f13155, %f6309, %f6310;
	@%p2949 bra 	$L__BB3_1074;
	atom.global.add.f32 	%f6311, [%rd2+136], %f13155;
$L__BB3_1074:
	setp.ne.s32 	%p2955, %r4, 0;
	shfl.sync.bfly.b32	%r4911|%p2956, %r4912, 16, 31, -1;
	mov.b32 	%r4913, 2143289344;
	shfl.sync.bfly.b32	%r4914|%p2957, %r4913, 8, 31, -1;
	mov.b32 	%f6312, %r4914;
	add.f32 	%f6313, %f6312, 0f7FC00000;
	mov.b32 	%r4915, %f6313;
	shfl.sync.bfly.b32	%r4916|%p2958, %r4915, 4, 31, -1;
	mov.b32 	%f6314, %r4916;
	add.f32 	%f6315, %f6313, %f6314;
	mov.b32 	%r4917, %f6315;
	shfl.sync.bfly.b32	%r4918|%p2959, %r4917, 2, 31, -1;
	mov.b32 	%f6316, %r4918;
	add.f32 	%f6317, %f6315, %f6316;
	mov.b32 	%r4919, %f6317;
	shfl.sync.bfly.b32	%r4920|%p2960, %r4919, 1, 31, -1;
	mov.b32 	%f6318, %r4920;
	add.f32 	%f13154, %f6317, %f6318;
	@%p2955 bra 	$L__BB3_1076;
	atom.global.add.f32 	%f6319, [%rd2+148], %f13154;
$L__BB3_1076:
	setp.ne.s32 	%p2961, %r4, 0;
	shfl.sync.bfly.b32	%r4921|%p2962, %r4922, 16, 31, -1;
	mov.b32 	%r4923, 2143289344;
	shfl.sync.bfly.b32	%r4924|%p2963, %r4923, 8, 31, -1;
	mov.b32 	%f6320, %r4924;
	add.f32 	%f6321, %f6320, 0f7FC00000;
	mov.b32 	%r4925, %f6321;
	shfl.sync.bfly.b32	%r4926|%p2964, %r4925, 4, 31, -1;
	mov.b32 	%f6322, %r4926;
	add.f32 	%f6323, %f6321, %f6322;
	mov.b32 	%r4927, %f6323;
	shfl.sync.bfly.b32	%r4928|%p2965, %r4927, 2, 31, -1;
	mov.b32 	%f6324, %r4928;
	add.f32 	%f6325, %f6323, %f6324;
	mov.b32 	%r4929, %f6325;
	shfl.sync.bfly.b32	%r4930|%p2966, %r4929, 1, 31, -1;
	mov.b32 	%f6326, %r4930;
	add.f32 	%f13153, %f6325, %f6326;
	@%p2961 bra 	$L__BB3_1078;
	atom.global.add.f32 	%f6327, [%rd2+160], %f13153;
$L__BB3_1078:
	setp.ne.s32 	%p2967, %r4, 0;
	shfl.sync.bfly.b32	%r4931|%p2968, %r4932, 16, 31, -1;
	mov.b32 	%r4933, 2143289344;
	shfl.sync.bfly.b32	%r4934|%p2969, %r4933, 8, 31, -1;
	mov.b32 	%f6328, %r4934;
	add.f32 	%f6329, %f6328, 0f7FC00000;
	mov.b32 	%r4935, %f6329;
	shfl.sync.bfly.b32	%r4936|%p2970, %r4935, 4, 31, -1;
	mov.b32 	%f6330, %r4936;
	add.f32 	%f6331, %f6329, %f6330;
	mov.b32 	%r4937, %f6331;
	shfl.sync.bfly.b32	%r4938|%p2971, %r4937, 2, 31, -1;
	mov.b32 	%f6332, %r4938;
	add.f32 	%f6333, %f6331, %f6332;
	mov.b32 	%r4939, %f6333;
	shfl.sync.bfly.b32	%r4940|%p2972, %r4939, 1, 31, -1;
	mov.b32 	%f6334, %r4940;
	add.f32 	%f13152, %f6333, %f6334;
	@%p2967 bra 	$L__BB3_1080;
	atom.global.add.f32 	%f6335, [%rd2+172], %f13152;
$L__BB3_1080:
	setp.ne.s32 	%p2973, %r4, 0;
	shfl.sync.bfly.b32	%r4941|%p2974, %r4942, 16, 31, -1;
	mov.b32 	%r4943, 2143289344;
	shfl.sync.bfly.b32	%r4944|%p2975, %r4943, 8, 31, -1;
	mov.b32 	%f6336, %r4944;
	add.f32 	%f6337, %f6336, 0f7FC00000;
	mov.b32 	%r4945, %f6337;
	shfl.sync.bfly.b32	%r4946|%p2976, %r4945, 4, 31, -1;
	mov.b32 	%f6338, %r4946;
	add.f32 	%f6339, %f6337, %f6338;
	mov.b32 	%r4947, %f6339;
	shfl.sync.bfly.b32	%r4948|%p2977, %r4947, 2, 31, -1;
	mov.b32 	%f6340, %r4948;
	add.f32 	%f6341, %f6339, %f6340;
	mov.b32 	%r4949, %f6341;
	shfl.sync.bfly.b32	%r4950|%p2978, %r4949, 1, 31, -1;
	mov.b32 	%f6342, %r4950;
	add.f32 	%f13151, %f6341, %f6342;
	@%p2973 bra 	$L__BB3_1082;
	atom.global.add.f32 	%f6343, [%rd2+184], %f13151;
$L__BB3_1082:
	@%p6791 bra 	$L__BB3_1101;
	setp.ne.s32 	%p2979, %r4, 0;
	shfl.sync.bfly.b32	%r4951|%p2980, %r4952, 16, 31, -1;
	mov.b32 	%r4953, 2143289344;
	shfl.sync.bfly.b32	%r4954|%p2981, %r4953, 8, 31, -1;
	mov.b32 	%f6345, %r4954;
	add.f32 	%f6346, %f6345, 0f7FC00000;
	mov.b32 	%r4955, %f6346;
	shfl.sync.bfly.b32	%r4956|%p2982, %r4955, 4, 31, -1;
	mov.b32 	%f6347, %r4956;
	add.f32 	%f6348, %f6346, %f6347;
	mov.b32 	%r4957, %f6348;
	shfl.sync.bfly.b32	%r4958|%p2983, %r4957, 2, 31, -1;
	mov.b32 	%f6349, %r4958;
	add.f32 	%f6350, %f6348, %f6349;
	mov.b32 	%r4959, %f6350;
	shfl.sync.bfly.b32	%r4960|%p2984, %r4959, 1, 31, -1;
	mov.b32 	%f6351, %r4960;
	add.f32 	%f13150, %f6350, %f6351;
	@%p2979 bra 	$L__BB3_1085;
	atom.global.add.f32 	%f6352, [%rd2+196], %f13150;
$L__BB3_1085:
	setp.ne.s32 	%p2985, %r4, 0;
	shfl.sync.bfly.b32	%r4961|%p2986, %r4962, 16, 31, -1;
	mov.b32 	%r4963, 2143289344;
	shfl.sync.bfly.b32	%r4964|%p2987, %r4963, 8, 31, -1;
	mov.b32 	%f6353, %r4964;
	add.f32 	%f6354, %f6353, 0f7FC00000;
	mov.b32 	%r4965, %f6354;
	shfl.sync.bfly.b32	%r4966|%p2988, %r4965, 4, 31, -1;
	mov.b32 	%f6355, %r4966;
	add.f32 	%f6356, %f6354, %f6355;
	mov.b32 	%r4967, %f6356;
	shfl.sync.bfly.b32	%r4968|%p2989, %r4967, 2, 31, -1;
	mov.b32 	%f6357, %r4968;
	add.f32 	%f6358, %f6356, %f6357;
	mov.b32 	%r4969, %f6358;
	shfl.sync.bfly.b32	%r4970|%p2990, %r4969, 1, 31, -1;
	mov.b32 	%f6359, %r4970;
	add.f32 	%f13149, %f6358, %f6359;
	@%p2985 bra 	$L__BB3_1087;
	atom.global.add.f32 	%f6360, [%rd2+208], %f13149;
$L__BB3_1087:
	setp.ne.s32 	%p2991, %r4, 0;
	shfl.sync.bfly.b32	%r4971|%p2992, %r4972, 16, 31, -1;
	mov.b32 	%r4973, 2143289344;
	shfl.sync.bfly.b32	%r4974|%p2993, %r4973, 8, 31, -1;
	mov.b32 	%f6361, %r4974;
	add.f32 	%f6362, %f6361, 0f7FC00000;
	mov.b32 	%r4975, %f6362;
	shfl.sync.bfly.b32	%r4976|%p2994, %r4975, 4, 31, -1;
	mov.b32 	%f6363, %r4976;
	add.f32 	%f6364, %f6362, %f6363;
	mov.b32 	%r4977, %f6364;
	shfl.sync.bfly.b32	%r4978|%p2995, %r4977, 2, 31, -1;
	mov.b32 	%f6365, %r4978;
	add.f32 	%f6366, %f6364, %f6365;
	mov.b32 	%r4979, %f6366;
	shfl.sync.bfly.b32	%r4980|%p2996, %r4979, 1, 31, -1;
	mov.b32 	%f6367, %r4980;
	add.f32 	%f13148, %f6366, %f6367;
	@%p2991 bra 	$L__BB3_1089;
	atom.global.add.f32 	%f6368, [%rd2+220], %f13148;
$L__BB3_1089:
	setp.ne.s32 	%p2997, %r4, 0;
	shfl.sync.bfly.b32	%r4981|%p2998, %r4982, 16, 31, -1;
	mov.b32 	%r4983, 2143289344;
	shfl.sync.bfly.b32	%r4984|%p2999, %r4983, 8, 31, -1;
	mov.b32 	%f6369, %r4984;
	add.f32 	%f6370, %f6369, 0f7FC00000;
	mov.b32 	%r4985, %f6370;
	shfl.sync.bfly.b32	%r4986|%p3000, %r4985, 4, 31, -1;
	mov.b32 	%f6371, %r4986;
	add.f32 	%f6372, %f6370, %f6371;
	mov.b32 	%r4987, %f6372;
	shfl.sync.bfly.b32	%r4988|%p3001, %r4987, 2, 31, -1;
	mov.b32 	%f6373, %r4988;
	add.f32 	%f6374, %f6372, %f6373;
	mov.b32 	%r4989, %f6374;
	shfl.sync.bfly.b32	%r4990|%p3002, %r4989, 1, 31, -1;
	mov.b32 	%f6375, %r4990;
	add.f32 	%f13147, %f6374, %f6375;
	@%p2997 bra 	$L__BB3_1091;
	atom.global.add.f32 	%f6376, [%rd2+232], %f13147;
$L__BB3_1091:
	setp.ne.s32 	%p3003, %r4, 0;
	shfl.sync.bfly.b32	%r4991|%p3004, %r4992, 16, 31, -1;
	mov.b32 	%r4993, 2143289344;
	shfl.sync.bfly.b32	%r4994|%p3005, %r4993, 8, 31, -1;
	mov.b32 	%f6377, %r4994;
	add.f32 	%f6378, %f6377, 0f7FC00000;
	mov.b32 	%r4995, %f6378;
	shfl.sync.bfly.b32	%r4996|%p3006, %r4995, 4, 31, -1;
	mov.b32 	%f6379, %r4996;
	add.f32 	%f6380, %f6378, %f6379;
	mov.b32 	%r4997, %f6380;
	shfl.sync.bfly.b32	%r4998|%p3007, %r4997, 2, 31, -1;
	mov.b32 	%f6381, %r4998;
	add.f32 	%f6382, %f6380, %f6381;
	mov.b32 	%r4999, %f6382;
	shfl.sync.bfly.b32	%r5000|%p3008, %r4999, 1, 31, -1;
	mov.b32 	%f6383, %r5000;
	add.f32 	%f13146, %f6382, %f6383;
	@%p3003 bra 	$L__BB3_1093;
	atom.global.add.f32 	%f6384, [%rd2+244], %f13146;
$L__BB3_1093:
	setp.ne.s32 	%p3009, %r4, 0;
	shfl.sync.bfly.b32	%r5001|%p3010, %r5002, 16, 31, -1;
	mov.b32 	%r5003, 2143289344;
	shfl.sync.bfly.b32	%r5004|%p3011, %r5003, 8, 31, -1;
	mov.b32 	%f6385, %r5004;
	add.f32 	%f6386, %f6385, 0f7FC00000;
	mov.b32 	%r5005, %f6386;
	shfl.sync.bfly.b32	%r5006|%p3012, %r5005, 4, 31, -1;
	mov.b32 	%f6387, %r5006;
	add.f32 	%f6388, %f6386, %f6387;
	mov.b32 	%r5007, %f6388;
	shfl.sync.bfly.b32	%r5008|%p3013, %r5007, 2, 31, -1;
	mov.b32 	%f6389, %r5008;
	add.f32 	%f6390, %f6388, %f6389;
	mov.b32 	%r5009, %f6390;
	shfl.sync.bfly.b32	%r5010|%p3014, %r5009, 1, 31, -1;
	mov.b32 	%f6391, %r5010;
	add.f32 	%f13145, %f6390, %f6391;
	@%p3009 bra 	$L__BB3_1095;
	atom.global.add.f32 	%f6392, [%rd2+256], %f13145;
$L__BB3_1095:
	setp.ne.s32 	%p3015, %r4, 0;
	shfl.sync.bfly.b32	%r5011|%p3016, %r5012, 16, 31, -1;
	mov.b32 	%r5013, 2143289344;
	shfl.sync.bfly.b32	%r5014|%p3017, %r5013, 8, 31, -1;
	mov.b32 	%f6393, %r5014;
	add.f32 	%f6394, %f6393, 0f7FC00000;
	mov.b32 	%r5015, %f6394;
	shfl.sync.bfly.b32	%r5016|%p3018, %r5015, 4, 31, -1;
	mov.b32 	%f6395, %r5016;
	add.f32 	%f6396, %f6394, %f6395;
	mov.b32 	%r5017, %f6396;
	shfl.sync.bfly.b32	%r5018|%p3019, %r5017, 2, 31, -1;
	mov.b32 	%f6397, %r5018;
	add.f32 	%f6398, %f6396, %f6397;
	mov.b32 	%r5019, %f6398;
	shfl.sync.bfly.b32	%r5020|%p3020, %r5019, 1, 31, -1;
	mov.b32 	%f6399, %r5020;
	add.f32 	%f13144, %f6398, %f6399;
	@%p3015 bra 	$L__BB3_1097;
	atom.global.add.f32 	%f6400, [%rd2+268], %f13144;
$L__BB3_1097:
	setp.ne.s32 	%p3021, %r4, 0;
	shfl.sync.bfly.b32	%r5021|%p3022, %r5022, 16, 31, -1;
	mov.b32 	%r5023, 2143289344;
	shfl.sync.bfly.b32	%r5024|%p3023, %r5023, 8, 31, -1;
	mov.b32 	%f6401, %r5024;
	add.f32 	%f6402, %f6401, 0f7FC00000;
	mov.b32 	%r5025, %f6402;
	shfl.sync.bfly.b32	%r5026|%p3024, %r5025, 4, 31, -1;
	mov.b32 	%f6403, %r5026;
	add.f32 	%f6404, %f6402, %f6403;
	mov.b32 	%r5027, %f6404;
	shfl.sync.bfly.b32	%r5028|%p3025, %r5027, 2, 31, -1;
	mov.b32 	%f6405, %r5028;
	add.f32 	%f6406, %f6404, %f6405;
	mov.b32 	%r5029, %f6406;
	shfl.sync.bfly.b32	%r5030|%p3026, %r5029, 1, 31, -1;
	mov.b32 	%f6407, %r5030;
	add.f32 	%f13143, %f6406, %f6407;
	@%p3021 bra 	$L__BB3_1099;
	atom.global.add.f32 	%f6408, [%rd2+280], %f13143;
$L__BB3_1099:
	setp.ne.s32 	%p3027, %r4, 0;
	shfl.sync.bfly.b32	%r5031|%p3028, %r5032, 16, 31, -1;
	mov.b32 	%r5033, 2143289344;
	shfl.sync.bfly.b32	%r5034|%p3029, %r5033, 8, 31, -1;
	mov.b32 	%f6409, %r5034;
	add.f32 	%f6410, %f6409, 0f7FC00000;
	mov.b32 	%r5035, %f6410;
	shfl.sync.bfly.b32	%r5036|%p3030, %r5035, 4, 31, -1;
	mov.b32 	%f6411, %r5036;
	add.f32 	%f6412, %f6410, %f6411;
	mov.b32 	%r5037, %f6412;
	shfl.sync.bfly.b32	%r5038|%p3031, %r5037, 2, 31, -1;
	mov.b32 	%f6413, %r5038;
	add.f32 	%f6414, %f6412, %f6413;
	mov.b32 	%r5039, %f6414;
	shfl.sync.bfly.b32	%r5040|%p3032, %r5039, 1, 31, -1;
	mov.b32 	%f6415, %r5040;
	add.f32 	%f13142, %f6414, %f6415;
	@%p3027 bra 	$L__BB3_1101;
	atom.global.add.f32 	%f6416, [%rd2+292], %f13142;
$L__BB3_1101:
	mul.f32 	%f6417, %f549, 0f3E906EBB;
	setp.ne.s32 	%p3033, %r4, 0;
	mov.b32 	%r5041, %f6417;
	shfl.sync.bfly.b32	%r5042|%p3034, %r5041, 16, 31, -1;
	mov.b32 	%f6418, %r5042;
	add.f32 	%f6419, %f6417, %f6418;
	mov.b32 	%r5043, %f6419;
	shfl.sync.bfly.b32	%r5044|%p3035, %r5043, 8, 31, -1;
	mov.b32 	%f6420, %r5044;
	add.f32 	%f6421, %f6419, %f6420;
	mov.b32 	%r5045, %f6421;
	shfl.sync.bfly.b32	%r5046|%p3036, %r5045, 4, 31, -1;
	mov.b32 	%f6422, %r5046;
	add.f32 	%f6423, %f6421, %f6422;
	mov.b32 	%r5047, %f6423;
	shfl.sync.bfly.b32	%r5048|%p3037, %r5047, 2, 31, -1;
	mov.b32 	%f6424, %r5048;
	add.f32 	%f6425, %f6423, %f6424;
	mov.b32 	%r5049, %f6425;
	shfl.sync.bfly.b32	%r5050|%p3038, %r5049, 1, 31, -1;
	mov.b32 	%f6426, %r5050;
	add.f32 	%f632, %f6425, %f6426;
	@%p3033 bra 	$L__BB3_1103;
	atom.global.add.f32 	%f6427, [%rd2+8], %f632;
$L__BB3_1103:
	@%p6788 bra 	$L__BB3_1155;
	mul.f32 	%f6429, %f1, %f549;
	setp.ne.s32 	%p3039, %r4, 0;
	mov.b32 	%r5051, %f6429;
	shfl.sync.bfly.b32	%r5052|%p3040, %r5051, 16, 31, -1;
	mov.b32 	%f6430, %r5052;
	add.f32 	%f6431, %f6429, %f6430;
	mov.b32 	%r5053, %f6431;
	shfl.sync.bfly.b32	%r5054|%p3041, %r5053, 8, 31, -1;
	mov.b32 	%f6432, %r5054;
	add.f32 	%f6433, %f6431, %f6432;
	mov.b32 	%r5055, %f6433;
	shfl.sync.bfly.b32	%r5056|%p3042, %r5055, 4, 31, -1;
	mov.b32 	%f6434, %r5056;
	add.f32 	%f6435, %f6433, %f6434;
	mov.b32 	%r5057, %f6435;
	shfl.sync.bfly.b32	%r5058|%p3043, %r5057, 2, 31, -1;
	mov.b32 	%f6436, %r5058;
	add.f32 	%f6437, %f6435, %f6436;
	mov.b32 	%r5059, %f6437;
	shfl.sync.bfly.b32	%r5060|%p3044, %r5059, 1, 31, -1;
	mov.b32 	%f6438, %r5060;
	add.f32 	%f633, %f6437, %f6438;
	@%p3039 bra 	$L__BB3_1106;
	atom.global.add.f32 	%f6439, [%rd2+20], %f633;
$L__BB3_1106:
	mul.f32 	%f6440, %f2, %f549;
	setp.ne.s32 	%p3045, %r4, 0;
	mov.b32 	%r5061, %f6440;
	shfl.sync.bfly.b32	%r5062|%p3046, %r5061, 16, 31, -1;
	mov.b32 	%f6441, %r5062;
	add.f32 	%f6442, %f6440, %f6441;
	mov.b32 	%r5063, %f6442;
	shfl.sync.bfly.b32	%r5064|%p3047, %r5063, 8, 31, -1;
	mov.b32 	%f6443, %r5064;
	add.f32 	%f6444, %f6442, %f6443;
	mov.b32 	%r5065, %f6444;
	shfl.sync.bfly.b32	%r5066|%p3048, %r5065, 4, 31, -1;
	mov.b32 	%f6445, %r5066;
	add.f32 	%f6446, %f6444, %f6445;
	mov.b32 	%r5067, %f6446;
	shfl.sync.bfly.b32	%r5068|%p3049, %r5067, 2, 31, -1;
	mov.b32 	%f6447, %r5068;
	add.f32 	%f6448, %f6446, %f6447;
	mov.b32 	%r5069, %f6448;
	shfl.sync.bfly.b32	%r5070|%p3050, %r5069, 1, 31, -1;
	mov.b32 	%f6449, %r5070;
	add.f32 	%f634, %f6448, %f6449;
	@%p3045 bra 	$L__BB3_1108;
	atom.global.add.f32 	%f6450, [%rd2+32], %f634;
$L__BB3_1108:
	mul.f32 	%f6451, %f3, %f549;
	setp.ne.s32 	%p3051, %r4, 0;
	mov.b32 	%r5071, %f6451;
	shfl.sync.bfly.b32	%r5072|%p3052, %r5071, 16, 31, -1;
	mov.b32 	%f6452, %r5072;
	add.f32 	%f6453, %f6451, %f6452;
	mov.b32 	%r5073, %f6453;
	shfl.sync.bfly.b32	%r5074|%p3053, %r5073, 8, 31, -1;
	mov.b32 	%f6454, %r5074;
	add.f32 	%f6455, %f6453, %f6454;
	mov.b32 	%r5075, %f6455;
	shfl.sync.bfly.b32	%r5076|%p3054, %r5075, 4, 31, -1;
	mov.b32 	%f6456, %r5076;
	add.f32 	%f6457, %f6455, %f6456;
	mov.b32 	%r5077, %f6457;
	shfl.sync.bfly.b32	%r5078|%p3055, %r5077, 2, 31, -1;
	mov.b32 	%f6458, %r5078;
	add.f32 	%f6459, %f6457, %f6458;
	mov.b32 	%r5079, %f6459;
	shfl.sync.bfly.b32	%r5080|%p3056, %r5079, 1, 31, -1;
	mov.b32 	%f6460, %r5080;
	add.f32 	%f635, %f6459, %f6460;
	@%p3051 bra 	$L__BB3_1110;
	atom.global.add.f32 	%f6461, [%rd2+44], %f635;
$L__BB3_1110:
	@%p6789 bra 	$L__BB3_1155;
	mul.f32 	%f6463, %f8, %f549;
	setp.ne.s32 	%p3057, %r4, 0;
	mov.b32 	%r5081, %f6463;
	shfl.sync.bfly.b32	%r5082|%p3058, %r5081, 16, 31, -1;
	mov.b32 	%f6464, %r5082;
	add.f32 	%f6465, %f6463, %f6464;
	mov.b32 	%r5083, %f6465;
	shfl.sync.bfly.b32	%r5084|%p3059, %r5083, 8, 31, -1;
	mov.b32 	%f6466, %r5084;
	add.f32 	%f6467, %f6465, %f6466;
	mov.b32 	%r5085, %f6467;
	shfl.sync.bfly.b32	%r5086|%p3060, %r5085, 4, 31, -1;
	mov.b32 	%f6468, %r5086;
	add.f32 	%f6469, %f6467, %f6468;
	mov.b32 	%r5087, %f6469;
	shfl.sync.bfly.b32	%r5088|%p3061, %r5087, 2, 31, -1;
	mov.b32 	%f6470, %r5088;
	add.f32 	%f6471, %f6469, %f6470;
	mov.b32 	%r5089, %f6471;
	shfl.sync.bfly.b32	%r5090|%p3062, %r5089, 1, 31, -1;
	mov.b32 	%f6472, %r5090;
	add.f32 	%f636, %f6471, %f6472;
	@%p3057 bra 	$L__BB3_1113;
	atom.global.add.f32 	%f6473, [%rd2+56], %f636;
$L__BB3_1113:
	mul.f32 	%f6474, %f6, %f549;
	setp.ne.s32 	%p3063, %r4, 0;
	mov.b32 	%r5091, %f6474;
	shfl.sync.bfly.b32	%r5092|%p3064, %r5091, 16, 31, -1;
	mov.b32 	%f6475, %r5092;
	add.f32 	%f6476, %f6474, %f6475;
	mov.b32 	%r5093, %f6476;
	shfl.sync.bfly.b32	%r5094|%p3065, %r5093, 8, 31, -1;
	mov.b32 	%f6477, %r5094;
	add.f32 	%f6478, %f6476, %f6477;
	mov.b32 	%r5095, %f6478;
	shfl.sync.bfly.b32	%r5096|%p3066, %r5095, 4, 31, -1;
	mov.b32 	%f6479, %r5096;
	add.f32 	%f6480, %f6478, %f6479;
	mov.b32 	%r5097, %f6480;
	shfl.sync.bfly.b32	%r5098|%p3067, %r5097, 2, 31, -1;
	mov.b32 	%f6481, %r5098;
	add.f32 	%f6482, %f6480, %f6481;
	mov.b32 	%r5099, %f6482;
	shfl.sync.bfly.b32	%r5100|%p3068, %r5099, 1, 31, -1;
	mov.b32 	%f6483, %r5100;
	add.f32 	%f637, %f6482, %f6483;
	@%p3063 bra 	$L__BB3_1115;
	atom.global.add.f32 	%f6484, [%rd2+68], %f637;
$L__BB3_1115:
	mul.f32 	%f6485, %f4, %f549;
	setp.ne.s32 	%p3069, %r4, 0;
	mov.b32 	%r5101, %f6485;
	shfl.sync.bfly.b32	%r5102|%p3070, %r5101, 16, 31, -1;
	mov.b32 	%f6486, %r5102;
	add.f32 	%f6487, %f6485, %f6486;
	mov.b32 	%r5103, %f6487;
	shfl.sync.bfly.b32	%r5104|%p3071, %r5103, 8, 31, -1;
	mov.b32 	%f6488, %r5104;
	add.f32 	%f6489, %f6487, %f6488;
	mov.b32 	%r5105, %f6489;
	shfl.sync.bfly.b32	%r5106|%p3072, %r5105, 4, 31, -1;
	mov.b32 	%f6490, %r5106;
	add.f32 	%f6491, %f6489, %f6490;
	mov.b32 	%r5107, %f6491;
	shfl.sync.bfly.b32	%r5108|%p3073, %r5107, 2, 31, -1;
	mov.b32 	%f6492, %r5108;
	add.f32 	%f6493, %f6491, %f6492;
	mov.b32 	%r5109, %f6493;
	shfl.sync.bfly.b32	%r5110|%p3074, %r5109, 1, 31, -1;
	mov.b32 	%f6494, %r5110;
	add.f32 	%f638, %f6493, %f6494;
	@%p3069 bra 	$L__BB3_1117;
	atom.global.add.f32 	%f6495, [%rd2+80], %f638;
$L__BB3_1117:
	mul.f32 	%f6496, %f5, %f549;
	setp.ne.s32 	%p3075, %r4, 0;
	mov.b32 	%r5111, %f6496;
	shfl.sync.bfly.b32	%r5112|%p3076, %r5111, 16, 31, -1;
	mov.b32 	%f6497, %r5112;
	add.f32 	%f6498, %f6496, %f6497;
	mov.b32 	%r5113, %f6498;
	shfl.sync.bfly.b32	%r5114|%p3077, %r5113, 8, 31, -1;
	mov.b32 	%f6499, %r5114;
	add.f32 	%f6500, %f6498, %f6499;
	mov.b32 	%r5115, %f6500;
	shfl.sync.bfly.b32	%r5116|%p3078, %r5115, 4, 31, -1;
	mov.b32 	%f6501, %r5116;
	add.f32 	%f6502, %f6500, %f6501;
	mov.b32 	%r5117, %f6502;
	shfl.sync.bfly.b32	%r5118|%p3079, %r5117, 2, 31, -1;
	mov.b32 	%f6503, %r5118;
	add.f32 	%f6504, %f6502, %f6503;
	mov.b32 	%r5119, %f6504;
	shfl.sync.bfly.b32	%r5120|%p3080, %r5119, 1, 31, -1;
	mov.b32 	%f6505, %r5120;
	add.f32 	%f639, %f6504, %f6505;
	@%p3075 bra 	$L__BB3_1119;
	atom.global.add.f32 	%f6506, [%rd2+92], %f639;
$L__BB3_1119:
	mul.f32 	%f6507, %f7, %f549;
	setp.ne.s32 	%p3081, %r4, 0;
	mov.b32 	%r5121, %f6507;
	shfl.sync.bfly.b32	%r5122|%p3082, %r5121, 16, 31, -1;
	mov.b32 	%f6508, %r5122;
	add.f32 	%f6509, %f6507, %f6508;
	mov.b32 	%r5123, %f6509;
	shfl.sync.bfly.b32	%r5124|%p3083, %r5123, 8, 31, -1;
	mov.b32 	%f6510, %r5124;
	add.f32 	%f6511, %f6509, %f6510;
	mov.b32 	%r5125, %f6511;
	shfl.sync.bfly.b32	%r5126|%p3084, %r5125, 4, 31, -1;
	mov.b32 	%f6512, %r5126;
	add.f32 	%f6513, %f6511, %f6512;
	mov.b32 	%r5127, %f6513;
	shfl.sync.bfly.b32	%r5128|%p3085, %r5127, 2, 31, -1;
	mov.b32 	%f6514, %r5128;
	add.f32 	%f6515, %f6513, %f6514;
	mov.b32 	%r5129, %f6515;
	shfl.sync.bfly.b32	%r5130|%p3086, %r5129, 1, 31, -1;
	mov.b32 	%f6516, %r5130;
	add.f32 	%f640, %f6515, %f6516;
	@%p3081 bra 	$L__BB3_1121;
	atom.global.add.f32 	%f6517, [%rd2+104], %f640;
$L__BB3_1121:
	@%p6790 bra 	$L__BB3_1155;
	setp.ne.s32 	%p3087, %r4, 0;
	shfl.sync.bfly.b32	%r5131|%p3088, %r5132, 16, 31, -1;
	mov.b32 	%r5133, 2143289344;
	shfl.sync.bfly.b32	%r5134|%p3089, %r5133, 8, 31, -1;
	mov.b32 	%f6519, %r5134;
	add.f32 	%f6520, %f6519, 0f7FC00000;
	mov.b32 	%r5135, %f6520;
	shfl.sync.bfly.b32	%r5136|%p3090, %r5135, 4, 31, -1;
	mov.b32 	%f6521, %r5136;
	add.f32 	%f6522, %f6520, %f6521;
	mov.b32 	%r5137, %f6522;
	shfl.sync.bfly.b32	%r5138|%p3091, %r5137, 2, 31, -1;
	mov.b32 	%f6523, %r5138;
	add.f32 	%f6524, %f6522, %f6523;
	mov.b32 	%r5139, %f6524;
	shfl.sync.bfly.b32	%r5140|%p3092, %r5139, 1, 31, -1;
	mov.b32 	%f6525, %r5140;
	add.f32 	%f13173, %f6524, %f6525;
	@%p3087 bra 	$L__BB3_1124;
	atom.global.add.f32 	%f6526, [%rd2+116], %f13173;
$L__BB3_1124:
	setp.ne.s32 	%p3093, %r4, 0;
	shfl.sync.bfly.b32	%r5141|%p3094, %r5142, 16, 31, -1;
	mov.b32 	%r5143, 2143289344;
	shfl.sync.bfly.b32	%r5144|%p3095, %r5143, 8, 31, -1;
	mov.b32 	%f6527, %r5144;
	add.f32 	%f6528, %f6527, 0f7FC00000;
	mov.b32 	%r5145, %f6528;
	shfl.sync.bfly.b32	%r5146|%p3096, %r5145, 4, 31, -1;
	mov.b32 	%f6529, %r5146;
	add.f32 	%f6530, %f6528, %f6529;
	mov.b32 	%r5147, %f6530;
	shfl.sync.bfly.b32	%r5148|%p3097, %r5147, 2, 31, -1;
	mov.b32 	%f6531, %r5148;
	add.f32 	%f6532, %f6530, %f6531;
	mov.b32 	%r5149, %f6532;
	shfl.sync.bfly.b32	%r5150|%p3098, %r5149, 1, 31, -1;
	mov.b32 	%f6533, %r5150;
	add.f32 	%f13172, %f6532, %f6533;
	@%p3093 bra 	$L__BB3_1126;
	atom.global.add.f32 	%f6534, [%rd2+128], %f13172;
$L__BB3_1126:
	setp.ne.s32 	%p3099, %r4, 0;
	shfl.sync.bfly.b32	%r5151|%p3100, %r5152, 16, 31, -1;
	mov.b32 	%r5153, 2143289344;
	shfl.sync.bfly.b32	%r5154|%p3101, %r5153, 8, 31, -1;
	mov.b32 	%f6535, %r5154;
	add.f32 	%f6536, %f6535, 0f7FC00000;
	mov.b32 	%r5155, %f6536;
	shfl.sync.bfly.b32	%r5156|%p3102, %r5155, 4, 31, -1;
	mov.b32 	%f6537, %r5156;
	add.f32 	%f6538, %f6536, %f6537;
	mov.b32 	%r5157, %f6538;
	shfl.sync.bfly.b32	%r5158|%p3103, %r5157, 2, 31, -1;
	mov.b32 	%f6539, %r5158;
	add.f32 	%f6540, %f6538, %f6539;
	mov.b32 	%r5159, %f6540;
	shfl.sync.bfly.b32	%r5160|%p3104, %r5159, 1, 31, -1;
	mov.b32 	%f6541, %r5160;
	add.f32 	%f13171, %f6540, %f6541;
	@%p3099 bra 	$L__BB3_1128;
	atom.global.add.f32 	%f6542, [%rd2+140], %f13171;
$L__BB3_1128:
	setp.ne.s32 	%p3105, %r4, 0;
	shfl.sync.bfly.b32	%r5161|%p3106, %r5162, 16, 31, -1;
	mov.b32 	%r5163, 2143289344;
	shfl.sync.bfly.b32	%r5164|%p3107, %r5163, 8, 31, -1;
	mov.b32 	%f6543, %r5164;
	add.f32 	%f6544, %f6543, 0f7FC00000;
	mov.b32 	%r5165, %f6544;
	shfl.sync.bfly.b32	%r5166|%p3108, %r5165, 4, 31, -1;
	mov.b32 	%f6545, %r5166;
	add.f32 	%f6546, %f6544, %f6545;
	mov.b32 	%r5167, %f6546;
	shfl.sync.bfly.b32	%r5168|%p3109, %r5167, 2, 31, -1;
	mov.b32 	%f6547, %r5168;
	add.f32 	%f6548, %f6546, %f6547;
	mov.b32 	%r5169, %f6548;
	shfl.sync.bfly.b32	%r5170|%p3110, %r5169, 1, 31, -1;
	mov.b32 	%f6549, %r5170;
	add.f32 	%f13170, %f6548, %f6549;
	@%p3105 bra 	$L__BB3_1130;
	atom.global.add.f32 	%f6550, [%rd2+152], %f13170;
$L__BB3_1130:
	setp.ne.s32 	%p3111, %r4, 0;
	shfl.sync.bfly.b32	%r5171|%p3112, %r5172, 16, 31, -1;
	mov.b32 	%r5173, 2143289344;
	shfl.sync.bfly.b32	%r5174|%p3113, %r5173, 8, 31, -1;
	mov.b32 	%f6551, %r5174;
	add.f32 	%f6552, %f6551, 0f7FC00000;
	mov.b32 	%r5175, %f6552;
	shfl.sync.bfly.b32	%r5176|%p3114, %r5175, 4, 31, -1;
	mov.b32 	%f6553, %r5176;
	add.f32 	%f6554, %f6552, %f6553;
	mov.b32 	%r5177, %f6554;
	shfl.sync.bfly.b32	%r5178|%p3115, %r5177, 2, 31, -1;
	mov.b32 	%f6555, %r5178;
	add.f32 	%f6556, %f6554, %f6555;
	mov.b32 	%r5179, %f6556;
	shfl.sync.bfly.b32	%r5180|%p3116, %r5179, 1, 31, -1;
	mov.b32 	%f6557, %r5180;
	add.f32 	%f13169, %f6556, %f6557;
	@%p3111 bra 	$L__BB3_1132;
	atom.global.add.f32 	%f6558, [%rd2+164], %f13169;
$L__BB3_1132:
	setp.ne.s32 	%p3117, %r4, 0;
	shfl.sync.bfly.b32	%r5181|%p3118, %r5182, 16, 31, -1;
	mov.b32 	%r5183, 2143289344;
	shfl.sync.bfly.b32	%r5184|%p3119, %r5183, 8, 31, -1;
	mov.b32 	%f6559, %r5184;
	add.f32 	%f6560, %f6559, 0f7FC00000;
	mov.b32 	%r5185, %f6560;
	shfl.sync.bfly.b32	%r5186|%p3120, %r5185, 4, 31, -1;
	mov.b32 	%f6561, %r5186;
	add.f32 	%f6562, %f6560, %f6561;
	mov.b32 	%r5187, %f6562;
	shfl.sync.bfly.b32	%r5188|%p3121, %r5187, 2, 31, -1;
	mov.b32 	%f6563, %r5188;
	add.f32 	%f6564, %f6562, %f6563;
	mov.b32 	%r5189, %f6564;
	shfl.sync.bfly.b32	%r5190|%p3122, %r5189, 1, 31, -1;
	mov.b32 	%f6565, %r5190;
	add.f32 	%f13168, %f6564, %f6565;
	@%p3117 bra 	$L__BB3_1134;
	atom.global.add.f32 	%f6566, [%rd2+176], %f13168;
$L__BB3_1134:
	setp.ne.s32 	%p3123, %r4, 0;
	shfl.sync.bfly.b32	%r5191|%p3124, %r5192, 16, 31, -1;
	mov.b32 	%r5193, 2143289344;
	shfl.sync.bfly.b32	%r5194|%p3125, %r5193, 8, 31, -1;
	mov.b32 	%f6567, %r5194;
	add.f32 	%f6568, %f6567, 0f7FC00000;
	mov.b32 	%r5195, %f6568;
	shfl.sync.bfly.b32	%r5196|%p3126, %r5195, 4, 31, -1;
	mov.b32 	%f6569, %r5196;
	add.f32 	%f6570, %f6568, %f6569;
	mov.b32 	%r5197, %f6570;
	shfl.sync.bfly.b32	%r5198|%p3127, %r5197, 2, 31, -1;
	mov.b32 	%f6571, %r5198;
	add.f32 	%f6572, %f6570, %f6571;
	mov.b32 	%r5199, %f6572;
	shfl.sync.bfly.b32	%r5200|%p3128, %r5199, 1, 31, -1;
	mov.b32 	%f6573, %r5200;
	add.f32 	%f13167, %f6572, %f6573;
	@%p3123 bra 	$L__BB3_1136;
	atom.global.add.f32 	%f6574, [%rd2+188], %f13167;
$L__BB3_1136:
	@%p6791 bra 	$L__BB3_1155;
	setp.ne.s32 	%p3129, %r4, 0;
	shfl.sync.bfly.b32	%r5201|%p3130, %r5202, 16, 31, -1;
	mov.b32 	%r5203, 2143289344;
	shfl.sync.bfly.b32	%r5204|%p3131, %r5203, 8, 31, -1;
	mov.b32 	%f6576, %r5204;
	add.f32 	%f6577, %f6576, 0f7FC00000;
	mov.b32 	%r5205, %f6577;
	shfl.sync.bfly.b32	%r5206|%p3132, %r5205, 4, 31, -1;
	mov.b32 	%f6578, %r5206;
	add.f32 	%f6579, %f6577, %f6578;
	mov.b32 	%r5207, %f6579;
	shfl.sync.bfly.b32	%r5208|%p3133, %r5207, 2, 31, -1;
	mov.b32 	%f6580, %r5208;
	add.f32 	%f6581, %f6579, %f6580;
	mov.b32 	%r5209, %f6581;
	shfl.sync.bfly.b32	%r5210|%p3134, %r5209, 1, 31, -1;
	mov.b32 	%f6582, %r5210;
	add.f32 	%f13166, %f6581, %f6582;
	@%p3129 bra 	$L__BB3_1139;
	atom.global.add.f32 	%f6583, [%rd2+200], %f13166;
$L__BB3_1139:
	setp.ne.s32 	%p3135, %r4, 0;
	shfl.sync.bfly.b32	%r5211|%p3136, %r5212, 16, 31, -1;
	mov.b32 	%r5213, 2143289344;
	shfl.sync.bfly.b32	%r5214|%p3137, %r5213, 8, 31, -1;
	mov.b32 	%f6584, %r5214;
	add.f32 	%f6585, %f6584, 0f7FC00000;
	mov.b32 	%r5215, %f6585;
	shfl.sync.bfly.b32	%r5216|%p3138, %r5215, 4, 31, -1;
	mov.b32 	%f6586, %r5216;
	add.f32 	%f6587, %f6585, %f6586;
	mov.b32 	%r5217, %f6587;
	shfl.sync.bfly.b32	%r5218|%p3139, %r5217, 2, 31, -1;
	mov.b32 	%f6588, %r5218;
	add.f32 	%f6589, %f6587, %f6588;
	mov.b32 	%r5219, %f6589;
	shfl.sync.bfly.b32	%r5220|%p3140, %r5219, 1, 31, -1;
	mov.b32 	%f6590, %r5220;
	add.f32 	%f13165, %f6589, %f6590;
	@%p3135 bra 	$L__BB3_1141;
	atom.global.add.f32 	%f6591, [%rd2+212], %f13165;
$L__BB3_1141:
	setp.ne.s32 	%p3141, %r4, 0;
	shfl.sync.bfly.b32	%r5221|%p3142, %r5222, 16, 31, -1;
	mov.b32 	%r5223, 2143289344;
	shfl.sync.bfly.b32	%r5224|%p3143, %r5223, 8, 31, -1;
	mov.b32 	%f6592, %r5224;
	add.f32 	%f6593, %f6592, 0f7FC00000;
	mov.b32 	%r5225, %f6593;
	shfl.sync.bfly.b32	%r5226|%p3144, %r5225, 4, 31, -1;
	mov.b32 	%f6594, %r5226;
	add.f32 	%f6595, %f6593, %f6594;
	mov.b32 	%r5227, %f6595;
	shfl.sync.bfly.b32	%r5228|%p3145, %r5227, 2, 31, -1;
	mov.b32 	%f6596, %r5228;
	add.f32 	%f6597, %f6595, %f6596;
	mov.b32 	%r5229, %f6597;
	shfl.sync.bfly.b32	%r5230|%p3146, %r5229, 1, 31, -1;
	mov.b32 	%f6598, %r5230;
	add.f32 	%f13164, %f6597, %f6598;
	@%p3141 bra 	$L__BB3_1143;
	atom.global.add.f32 	%f6599, [%rd2+224], %f13164;
$L__BB3_1143:
	setp.ne.s32 	%p3147, %r4, 0;
	shfl.sync.bfly.b32	%r5231|%p3148, %r5232, 16, 31, -1;
	mov.b32 	%r5233, 2143289344;
	shfl.sync.bfly.b32	%r5234|%p3149, %r5233, 8, 31, -1;
	mov.b32 	%f6600, %r5234;
	add.f32 	%f6601, %f6600, 0f7FC00000;
	mov.b32 	%r5235, %f6601;
	shfl.sync.bfly.b32	%r5236|%p3150, %r5235, 4, 31, -1;
	mov.b32 	%f6602, %r5236;
	add.f32 	%f6603, %f6601, %f6602;
	mov.b32 	%r5237, %f6603;
	shfl.sync.bfly.b32	%r5238|%p3151, %r5237, 2, 31, -1;
	mov.b32 	%f6604, %r5238;
	add.f32 	%f6605, %f6603, %f6604;
	mov.b32 	%r5239, %f6605;
	shfl.sync.bfly.b32	%r5240|%p3152, %r5239, 1, 31, -1;
	mov.b32 	%f6606, %r5240;
	add.f32 	%f13163, %f6605, %f6606;
	@%p3147 bra 	$L__BB3_1145;
	atom.global.add.f32 	%f6607, [%rd2+236], %f13163;
$L__BB3_1145:
	setp.ne.s32 	%p3153, %r4, 0;
	shfl.sync.bfly.b32	%r5241|%p3154, %r5242, 16, 31, -1;
	mov.b32 	%r5243, 2143289344;
	shfl.sync.bfly.b32	%r5244|%p3155, %r5243, 8, 31, -1;
	mov.b32 	%f6608, %r5244;
	add.f32 	%f6609, %f6608, 0f7FC00000;
	mov.b32 	%r5245, %f6609;
	shfl.sync.bfly.b32	%r5246|%p3156, %r5245, 4, 31, -1;
	mov.b32 	%f6610, %r5246;
	add.f32 	%f6611, %f6609, %f6610;
	mov.b32 	%r5247, %f6611;
	shfl.sync.bfly.b32	%r5248|%p3157, %r5247, 2, 31, -1;
	mov.b32 	%f6612, %r5248;
	add.f32 	%f6613, %f6611, %f6612;
	mov.b32 	%r5249, %f6613;
	shfl.sync.bfly.b32	%r5250|%p3158, %r5249, 1, 31, -1;
	mov.b32 	%f6614, %r5250;
	add.f32 	%f13162, %f6613, %f6614;
	@%p3153 bra 	$L__BB3_1147;
	atom.global.add.f32 	%f6615, [%rd2+248], %f13162;
$L__BB3_1147:
	setp.ne.s32 	%p3159, %r4, 0;
	shfl.sync.bfly.b32	%r5251|%p3160, %r5252, 16, 31, -1;
	mov.b32 	%r5253, 2143289344;
	shfl.sync.bfly.b32	%r5254|%p3161, %r5253, 8, 31, -1;
	mov.b32 	%f6616, %r5254;
	add.f32 	%f6617, %f6616, 0f7FC00000;
	mov.b32 	%r5255, %f6617;
	shfl.sync.bfly.b32	%r5256|%p3162, %r5255, 4, 31, -1;
	mov.b32 	%f6618, %r5256;
	add.f32 	%f6619, %f6617, %f6618;
	mov.b32 	%r5257, %f6619;
	shfl.sync.bfly.b32	%r5258|%p3163, %r5257, 2, 31, -1;
	mov.b32 	%f6620, %r5258;
	add.f32 	%f6621, %f6619, %f6620;
	mov.b32 	%r5259, %f6621;
	shfl.sync.bfly.b32	%r5260|%p3164, %r5259, 1, 31, -1;
	mov.b32 	%f6622, %r5260;
	add.f32 	%f13161, %f6621, %f6622;
	@%p3159 bra 	$L__BB3_1149;
	atom.global.add.f32 	%f6623, [%rd2+260], %f13161;
$L__BB3_1149:
	setp.ne.s32 	%p3165, %r4, 0;
	shfl.sync.bfly.b32	%r5261|%p3166, %r5262, 16, 31, -1;
	mov.b32 	%r5263, 2143289344;
	shfl.sync.bfly.b32	%r5264|%p3167, %r5263, 8, 31, -1;
	mov.b32 	%f6624, %r5264;
	add.f32 	%f6625, %f6624, 0f7FC00000;
	mov.b32 	%r5265, %f6625;
	shfl.sync.bfly.b32	%r5266|%p3168, %r5265, 4, 31, -1;
	mov.b32 	%f6626, %r5266;
	add.f32 	%f6627, %f6625, %f6626;
	mov.b32 	%r5267, %f6627;
	shfl.sync.bfly.b32	%r5268|%p3169, %r5267, 2, 31, -1;
	mov.b32 	%f6628, %r5268;
	add.f32 	%f6629, %f6627, %f6628;
	mov.b32 	%r5269, %f6629;
	shfl.sync.bfly.b32	%r5270|%p3170, %r5269, 1, 31, -1;
	mov.b32 	%f6630, %r5270;
	add.f32 	%f13160, %f6629, %f6630;
	@%p3165 bra 	$L__BB3_1151;
	atom.global.add.f32 	%f6631, [%rd2+272], %f13160;
$L__BB3_1151:
	setp.ne.s32 	%p3171, %r4, 0;
	shfl.sync.bfly.b32	%r5271|%p3172, %r5272, 16, 31, -1;
	mov.b32 	%r5273, 2143289344;
	shfl.sync.bfly.b32	%r5274|%p3173, %r5273, 8, 31, -1;
	mov.b32 	%f6632, %r5274;
	add.f32 	%f6633, %f6632, 0f7FC00000;
	mov.b32 	%r5275, %f6633;
	shfl.sync.bfly.b32	%r5276|%p3174, %r5275, 4, 31, -1;
	mov.b32 	%f6634, %r5276;
	add.f32 	%f6635, %f6633, %f6634;
	mov.b32 	%r5277, %f6635;
	shfl.sync.bfly.b32	%r5278|%p3175, %r5277, 2, 31, -1;
	mov.b32 	%f6636, %r5278;
	add.f32 	%f6637, %f6635, %f6636;
	mov.b32 	%r5279, %f6637;
	shfl.sync.bfly.b32	%r5280|%p3176, %r5279, 1, 31, -1;
	mov.b32 	%f6638, %r5280;
	add.f32 	%f13159, %f6637, %f6638;
	@%p3171 bra 	$L__BB3_1153;
	atom.global.add.f32 	%f6639, [%rd2+284], %f13159;
$L__BB3_1153:
	setp.ne.s32 	%p3177, %r4, 0;
	shfl.sync.bfly.b32	%r5281|%p3178, %r5282, 16, 31, -1;
	mov.b32 	%r5283, 2143289344;
	shfl.sync.bfly.b32	%r5284|%p3179, %r5283, 8, 31, -1;
	mov.b32 	%f6640, %r5284;
	add.f32 	%f6641, %f6640, 0f7FC00000;
	mov.b32 	%r5285, %f6641;
	shfl.sync.bfly.b32	%r5286|%p3180, %r5285, 4, 31, -1;
	mov.b32 	%f6642, %r5286;
	add.f32 	%f6643, %f6641, %f6642;
	mov.b32 	%r5287, %f6643;
	shfl.sync.bfly.b32	%r5288|%p3181, %r5287, 2, 31, -1;
	mov.b32 	%f6644, %r5288;
	add.f32 	%f6645, %f6643, %f6644;
	mov.b32 	%r5289, %f6645;
	shfl.sync.bfly.b32	%r5290|%p3182, %r5289, 1, 31, -1;
	mov.b32 	%f6646, %r5290;
	add.f32 	%f13158, %f6645, %f6646;
	@%p3177 bra 	$L__BB3_1155;
	atom.global.add.f32 	%f6647, [%rd2+296], %f13158;
$L__BB3_1155:
	ld.param.u32 	%r11307, [_Z33sparse_compute_sh_backward_kerneljjjPK6float3PKfPf_param_0];
	setp.ne.s32 	%p3183, %r4, 0;
	add.s32 	%r7, %r11307, %r2;
	mul.lo.s32 	%r5291, %r7, 3;
	mul.wide.u32 	%rd511, %r5291, 4;
	add.s64 	%rd512, %rd1, %rd511;
	ld.global.nc.f32 	%f673, [%rd512];
	mul.f32 	%f6648, %f673, 0f3E906EBB;
	ld.global.nc.f32 	%f674, [%rd512+4];
	ld.global.nc.f32 	%f675, [%rd512+8];
	mov.b32 	%r5292, %f6648;
	shfl.sync.bfly.b32	%r5293|%p3184, %r5292, 16, 31, -1;
	mov.b32 	%f6649, %r5293;
	add.f32 	%f6650, %f6648, %f6649;
	mov.b32 	%r5294, %f6650;
	shfl.sync.bfly.b32	%r5295|%p3185, %r5294, 8, 31, -1;
	mov.b32 	%f6651, %r5295;
	add.f32 	%f6652, %f6650, %f6651;
	mov.b32 	%r5296, %f6652;
	shfl.sync.bfly.b32	%r5297|%p3186, %r5296, 4, 31, -1;
	mov.b32 	%f6653, %r5297;
	add.f32 	%f6654, %f6652, %f6653;
	mov.b32 	%r5298, %f6654;
	shfl.sync.bfly.b32	%r5299|%p3187, %r5298, 2, 31, -1;
	mov.b32 	%f6655, %r5299;
	add.f32 	%f6656, %f6654, %f6655;
	mov.b32 	%r5300, %f6656;
	shfl.sync.bfly.b32	%r5301|%p3188, %r5300, 1, 31, -1;
	mov.b32 	%f6657, %r5301;
	add.f32 	%f676, %f6656, %f6657;
	mul.wide.u32 	%rd513, %r11313, 4;
	add.s64 	%rd8, %rd2, %rd513;
	@%p3183 bra 	$L__BB3_1157;
	atom.global.add.f32 	%f6658, [%rd8], %f676;
$L__BB3_1157:
	@%p6788 bra 	$L__BB3_1209;
	mul.f32 	%f6659, %f1, %f673;
	setp.ne.s32 	%p3189, %r4, 0;
	mov.b32 	%r5302, %f6659;
	shfl.sync.bfly.b32	%r5303|%p3190, %r5302, 16, 31, -1;
	mov.b32 	%f6660, %r5303;
	add.f32 	%f6661, %f6659, %f6660;
	mov.b32 	%r5304, %f6661;
	shfl.sync.bfly.b32	%r5305|%p3191, %r5304, 8, 31, -1;
	mov.b32 	%f6662, %r5305;
	add.f32 	%f6663, %f6661, %f6662;
	mov.b32 	%r5306, %f6663;
	shfl.sync.bfly.b32	%r5307|%p3192, %r5306, 4, 31, -1;
	mov.b32 	%f6664, %r5307;
	add.f32 	%f6665, %f6663, %f6664;
	mov.b32 	%r5308, %f6665;
	shfl.sync.bfly.b32	%r5309|%p3193, %r5308, 2, 31, -1;
	mov.b32 	%f6666, %r5309;
	add.f32 	%f6667, %f6665, %f6666;
	mov.b32 	%r5310, %f6667;
	shfl.sync.bfly.b32	%r5311|%p3194, %r5310, 1, 31, -1;
	mov.b32 	%f6668, %r5311;
	add.f32 	%f677, %f6667, %f6668;
	@%p3189 bra 	$L__BB3_1160;
	atom.global.add.f32 	%f6669, [%rd8+12], %f677;
$L__BB3_1160:
	mul.f32 	%f6670, %f2, %f673;
	setp.ne.s32 	%p3195, %r4, 0;
	mov.b32 	%r5312, %f6670;
	shfl.sync.bfly.b32	%r5313|%p3196, %r5312, 16, 31, -1;
	mov.b32 	%f6671, %r5313;
	add.f32 	%f6672, %f6670, %f6671;
	mov.b32 	%r5314, %f6672;
	shfl.sync.bfly.b32	%r5315|%p3197, %r5314, 8, 31, -1;
	mov.b32 	%f6673, %r5315;
	add.f32 	%f6674, %f6672, %f6673;
	mov.b32 	%r5316, %f6674;
	shfl.sync.bfly.b32	%r5317|%p3198, %r5316, 4, 31, -1;
	mov.b32 	%f6675, %r5317;
	add.f32 	%f6676, %f6674, %f6675;
	mov.b32 	%r5318, %f6676;
	shfl.sync.bfly.b32	%r5319|%p3199, %r5318, 2, 31, -1;
	mov.b32 	%f6677, %r5319;
	add.f32 	%f6678, %f6676, %f6677;
	mov.b32 	%r5320, %f6678;
	shfl.sync.bfly.b32	%r5321|%p3200, %r5320, 1, 31, -1;
	mov.b32 	%f6679, %r5321;
	add.f32 	%f678, %f6678, %f6679;
	@%p3195 bra 	$L__BB3_1162;
	atom.global.add.f32 	%f6680, [%rd8+24], %f678;
$L__BB3_1162:
	mul.f32 	%f6681, %f3, %f673;
	setp.ne.s32 	%p3201, %r4, 0;
	mov.b32 	%r5322, %f6681;
	shfl.sync.bfly.b32	%r5323|%p3202, %r5322, 16, 31, -1;
	mov.b32 	%f6682, %r5323;
	add.f32 	%f6683, %f6681, %f6682;
	mov.b32 	%r5324, %f6683;
	shfl.sync.bfly.b32	%r5325|%p3203, %r5324, 8, 31, -1;
	mov.b32 	%f6684, %r5325;
	add.f32 	%f6685, %f6683, %f6684;
	mov.b32 	%r5326, %f6685;
	shfl.sync.bfly.b32	%r5327|%p3204, %r5326, 4, 31, -1;
	mov.b32 	%f6686, %r5327;
	add.f32 	%f6687, %f6685, %f6686;
	mov.b32 	%r5328, %f6687;
	shfl.sync.bfly.b32	%r5329|%p3205, %r5328, 2, 31, -1;
	mov.b32 	%f6688, %r5329;
	add.f32 	%f6689, %f6687, %f6688;
	mov.b32 	%r5330, %f6689;
	shfl.sync.bfly.b32	%r5331|%p3206, %r5330, 1, 31, -1;
	mov.b32 	%f6690, %r5331;
	add.f32 	%f679, %f6689, %f6690;
	@%p3201 bra 	$L__BB3_1164;
	atom.global.add.f32 	%f6691, [%rd8+36], %f679;
$L__BB3_1164:
	@%p6789 bra 	$L__BB3_1209;
	mul.f32 	%f6692, %f8, %f673;
	setp.ne.s32 	%p3207, %r4, 0;
	mov.b32 	%r5332, %f6692;
	shfl.sync.bfly.b32	%r5333|%p3208, %r5332, 16, 31, -1;
	mov.b32 	%f6693, %r5333;
	add.f32 	%f6694, %f6692, %f6693;
	mov.b32 	%r5334, %f6694;
	shfl.sync.bfly.b32	%r5335|%p3209, %r5334, 8, 31, -1;
	mov.b32 	%f6695, %r5335;
	add.f32 	%f6696, %f6694, %f6695;
	mov.b32 	%r5336, %f6696;
	shfl.sync.bfly.b32	%r5337|%p3210, %r5336, 4, 31, -1;
	mov.b32 	%f6697, %r5337;
	add.f32 	%f6698, %f6696, %f6697;
	mov.b32 	%r5338, %f6698;
	shfl.sync.bfly.b32	%r5339|%p3211, %r5338, 2, 31, -1;
	mov.b32 	%f6699, %r5339;
	add.f32 	%f6700, %f6698, %f6699;
	mov.b32 	%r5340, %f6700;
	shfl.sync.bfly.b32	%r5341|%p3212, %r5340, 1, 31, -1;
	mov.b32 	%f6701, %r5341;
	add.f32 	%f680, %f6700, %f6701;
	@%p3207 bra 	$L__BB3_1167;
	atom.global.add.f32 	%f6702, [%rd8+48], %f680;
$L__BB3_1167:
	mul.f32 	%f6703, %f6, %f673;
	setp.ne.s32 	%p3213, %r4, 0;
	mov.b32 	%r5342, %f6703;
	shfl.sync.bfly.b32	%r5343|%p3214, %r5342, 16, 31, -1;
	mov.b32 	%f6704, %r5343;
	add.f32 	%f6705, %f6703, %f6704;
	mov.b32 	%r5344, %f6705;
	shfl.sync.bfly.b32	%r5345|%p3215, %r5344, 8, 31, -1;
	mov.b32 	%f6706, %r5345;
	add.f32 	%f6707, %f6705, %f6706;
	mov.b32 	%r5346, %f6707;
	shfl.sync.bfly.b32	%r5347|%p3216, %r5346, 4, 31, -1;
	mov.b32 	%f6708, %r5347;
	add.f32 	%f6709, %f6707, %f6708;
	mov.b32 	%r5348, %f6709;
	shfl.sync.bfly.b32	%r5349|%p3217, %r5348, 2, 31, -1;
	mov.b32 	%f6710, %r5349;
	add.f32 	%f6711, %f6709, %f6710;
	mov.b32 	%r5350, %f6711;
	shfl.sync.bfly.b32	%r5351|%p3218, %r5350, 1, 31, -1;
	mov.b32 	%f6712, %r5351;
	add.f32 	%f681, %f6711, %f6712;
	@%p3213 bra 	$L__BB3_1169;
	atom.global.add.f32 	%f6713, [%rd8+60], %f681;
$L__BB3_1169:
	mul.f32 	%f6714, %f4, %f673;
	setp.ne.s32 	%p3219, %r4, 0;
	mov.b32 	%r5352, %f6714;
	shfl.sync.bfly.b32	%r5353|%p3220, %r5352, 16, 31, -1;
	mov.b32 	%f6715, %r5353;
	add.f32 	%f6716, %f6714, %f6715;
	mov.b32 	%r5354, %f6716;
	shfl.sync.bfly.b32	%r5355|%p3221, %r5354, 8, 31, -1;
	mov.b32 	%f6717, %r5355;
	add.f32 	%f6718, %f6716, %f6717;
	mov.b32 	%r5356, %f6718;
	shfl.sync.bfly.b32	%r5357|%p3222, %r5356, 4, 31, -1;
	mov.b32 	%f6719, %r5357;
	add.f32 	%f6720, %f6718, %f6719;
	mov.b32 	%r5358, %f6720;
	shfl.sync.bfly.b32	%r5359|%p3223, %r5358, 2, 31, -1;
	mov.b32 	%f6721, %r5359;
	add.f32 	%f6722, %f6720, %f6721;
	mov.b32 	%r5360, %f6722;
	shfl.sync.bfly.b32	%r5361|%p3224, %r5360, 1, 31, -1;
	mov.b32 	%f6723, %r5361;
	add.f32 	%f682, %f6722, %f6723;
	@%p3219 bra 	$L__BB3_1171;
	atom.global.add.f32 	%f6724, [%rd8+72], %f682;
$L__BB3_1171:
	mul.f32 	%f6725, %f5, %f673;
	setp.ne.s32 	%p3225, %r4, 0;
	mov.b32 	%r5362, %f6725;
	shfl.sync.bfly.b32	%r5363|%p3226, %r5362, 16, 31, -1;
	mov.b32 	%f6726, %r5363;
	add.f32 	%f6727, %f6725, %f6726;
	mov.b32 	%r5364, %f6727;
	shfl.sync.bfly.b32	%r5365|%p3227, %r5364, 8, 31, -1;
	mov.b32 	%f6728, %r5365;
	add.f32 	%f6729, %f6727, %f6728;
	mov.b32 	%r5366, %f6729;
	shfl.sync.bfly.b32	%r5367|%p3228, %r5366, 4, 31, -1;
	mov.b32 	%f6730, %r5367;
	add.f32 	%f6731, %f6729, %f6730;
	mov.b32 	%r5368, %f6731;
	shfl.sync.bfly.b32	%r5369|%p3229, %r5368, 2, 31, -1;
	mov.b32 	%f6732, %r5369;
	add.f32 	%f6733, %f6731, %f6732;
	mov.b32 	%r5370, %f6733;
	shfl.sync.bfly.b32	%r5371|%p3230, %r5370, 1, 31, -1;
	mov.b32 	%f6734, %r5371;
	add.f32 	%f683, %f6733, %f6734;
	@%p3225 bra 	$L__BB3_1173;
	atom.global.add.f32 	%f6735, [%rd8+84], %f683;
$L__BB3_1173:
	mul.f32 	%f6736, %f7, %f673;
	setp.ne.s32 	%p3231, %r4, 0;
	mov.b32 	%r5372, %f6736;
	shfl.sync.bfly.b32	%r5373|%p3232, %r5372, 16, 31, -1;
	mov.b32 	%f6737, %r5373;
	add.f32 	%f6738, %f6736, %f6737;
	mov.b32 	%r5374, %f6738;
	shfl.sync.bfly.b32	%r5375|%p3233, %r5374, 8, 31, -1;
	mov.b32 	%f6739, %r5375;
	add.f32 	%f6740, %f6738, %f6739;
	mov.b32 	%r5376, %f6740;
	shfl.sync.bfly.b32	%r5377|%p3234, %r5376, 4, 31, -1;
	mov.b32 	%f6741, %r5377;
	add.f32 	%f6742, %f6740, %f6741;
	mov.b32 	%r5378, %f6742;
	shfl.sync.bfly.b32	%r5379|%p3235, %r5378, 2, 31, -1;
	mov.b32 	%f6743, %r5379;
	add.f32 	%f6744, %f6742, %f6743;
	mov.b32 	%r5380, %f6744;
	shfl.sync.bfly.b32	%r5381|%p3236, %r5380, 1, 31, -1;
	mov.b32 	%f6745, %r5381;
	add.f32 	%f684, %f6744, %f6745;
	@%p3231 bra 	$L__BB3_1175;
	atom.global.add.f32 	%f6746, [%rd8+96], %f684;
$L__BB3_1175:
	@%p6790 bra 	$L__BB3_1209;
	setp.ne.s32 	%p3237, %r4, 0;
	mov.b32 	%r5382, %f13141;
	shfl.sync.bfly.b32	%r5383|%p3238, %r5382, 16, 31, -1;
	mov.b32 	%f6747, %r5383;
	add.f32 	%f6748, %f13141, %f6747;
	mov.b32 	%r5384, %f6748;
	shfl.sync.bfly.b32	%r5385|%p3239, %r5384, 8, 31, -1;
	mov.b32 	%f6749, %r5385;
	add.f32 	%f6750, %f6748, %f6749;
	mov.b32 	%r5386, %f6750;
	shfl.sync.bfly.b32	%r5387|%p3240, %r5386, 4, 31, -1;
	mov.b32 	%f6751, %r5387;
	add.f32 	%f6752, %f6750, %f6751;
	mov.b32 	%r5388, %f6752;
	shfl.sync.bfly.b32	%r5389|%p3241, %r5388, 2, 31, -1;
	mov.b32 	%f6753, %r5389;
	add.f32 	%f6754, %f6752, %f6753;
	mov.b32 	%r5390, %f6754;
	shfl.sync.bfly.b32	%r5391|%p3242, %r5390, 1, 31, -1;
	mov.b32 	%f6755, %r5391;
	add.f32 	%f13141, %f6754, %f6755;
	@%p3237 bra 	$L__BB3_1178;
	atom.global.add.f32 	%f6756, [%rd8+108], %f13141;
$L__BB3_1178:
	setp.ne.s32 	%p3243, %r4, 0;
	mov.b32 	%r5392, %f13140;
	shfl.sync.bfly.b32	%r5393|%p3244, %r5392, 16, 31, -1;
	mov.b32 	%f6757, %r5393;
	add.f32 	%f6758, %f13140, %f6757;
	mov.b32 	%r5394, %f6758;
	shfl.sync.bfly.b32	%r5395|%p3245, %r5394, 8, 31, -1;
	mov.b32 	%f6759, %r5395;
	add.f32 	%f6760, %f6758, %f6759;
	mov.b32 	%r5396, %f6760;
	shfl.sync.bfly.b32	%r5397|%p3246, %r5396, 4, 31, -1;
	mov.b32 	%f6761, %r5397;
	add.f32 	%f6762, %f6760, %f6761;
	mov.b32 	%r5398, %f6762;
	shfl.sync.bfly.b32	%r5399|%p3247, %r5398, 2, 31, -1;
	mov.b32 	%f6763, %r5399;
	add.f32 	%f6764, %f6762, %f6763;
	mov.b32 	%r5400, %f6764;
	shfl.sync.bfly.b32	%r5401|%p3248, %r5400, 1, 31, -1;
	mov.b32 	%f6765, %r5401;
	add.f32 	%f13140, %f6764, %f6765;
	@%p3243 bra 	$L__BB3_1180;
	atom.global.add.f32 	%f6766, [%rd8+120], %f13140;
$L__BB3_1180:
	setp.ne.s32 	%p3249, %r4, 0;
	mov.b32 	%r5402, %f13139;
	shfl.sync.bfly.b32	%r5403|%p3250, %r5402, 16, 31, -1;
	mov.b32 	%f6767, %r5403;
	add.f32 	%f6768, %f13139, %f6767;
	mov.b32 	%r5404, %f6768;
	shfl.sync.bfly.b32	%r5405|%p3251, %r5404, 8, 31, -1;
	mov.b32 	%f6769, %r5405;
	add.f32 	%f6770, %f6768, %f6769;
	mov.b32 	%r5406, %f6770;
	shfl.sync.bfly.b32	%r5407|%p3252, %r5406, 4, 31, -1;
	mov.b32 	%f6771, %r5407;
	add.f32 	%f6772, %f6770, %f6771;
	mov.b32 	%r5408, %f6772;
	shfl.sync.bfly.b32	%r5409|%p3253, %r5408, 2, 31, -1;
	mov.b32 	%f6773, %r5409;
	add.f32 	%f6774, %f6772, %f6773;
	mov.b32 	%r5410, %f6774;
	shfl.sync.bfly.b32	%r5411|%p3254, %r5410, 1, 31, -1;
	mov.b32 	%f6775, %r5411;
	add.f32 	%f13139, %f6774, %f6775;
	@%p3249 bra 	$L__BB3_1182;
	atom.global.add.f32 	%f6776, [%rd8+132], %f13139;
$L__BB3_1182:
	setp.ne.s32 	%p3255, %r4, 0;
	mov.b32 	%r5412, %f13138;
	shfl.sync.bfly.b32	%r5413|%p3256, %r5412, 16, 31, -1;
	mov.b32 	%f6777, %r5413;
	add.f32 	%f6778, %f13138, %f6777;
	mov.b32 	%r5414, %f6778;
	shfl.sync.bfly.b32	%r5415|%p3257, %r5414, 8, 31, -1;
	mov.b32 	%f6779, %r5415;
	add.f32 	%f6780, %f6778, %f6779;
	mov.b32 	%r5416, %f6780;
	shfl.sync.bfly.b32	%r5417|%p3258, %r5416, 4, 31, -1;
	mov.b32 	%f6781, %r5417;
	add.f32 	%f6782, %f6780, %f6781;
	mov.b32 	%r5418, %f6782;
	shfl.sync.bfly.b32	%r5419|%p3259, %r5418, 2, 31, -1;
	mov.b32 	%f6783, %r5419;
	add.f32 	%f6784, %f6782, %f6783;
	mov.b32 	%r5420, %f6784;
	shfl.sync.bfly.b32	%r5421|%p3260, %r5420, 1, 31, -1;
	mov.b32 	%f6785, %r5421;
	add.f32 	%f13138, %f6784, %f6785;
	@%p3255 bra 	$L__BB3_1184;
	atom.global.add.f32 	%f6786, [%rd8+144], %f13138;
$L__BB3_1184:
	setp.ne.s32 	%p3261, %r4, 0;
	mov.b32 	%r5422, %f13137;
	shfl.sync.bfly.b32	%r5423|%p3262, %r5422, 16, 31, -1;
	mov.b32 	%f6787, %r5423;
	add.f32 	%f6788, %f13137, %f6787;
	mov.b32 	%r5424, %f6788;
	shfl.sync.bfly.b32	%r5425|%p3263, %r5424, 8, 31, -1;
	mov.b32 	%f6789, %r5425;
	add.f32 	%f6790, %f6788, %f6789;
	mov.b32 	%r5426, %f6790;
	shfl.sync.bfly.b32	%r5427|%p3264, %r5426, 4, 31, -1;
	mov.b32 	%f6791, %r5427;
	add.f32 	%f6792, %f6790, %f6791;
	mov.b32 	%r5428, %f6792;
	shfl.sync.bfly.b32	%r5429|%p3265, %r5428, 2, 31, -1;
	mov.b32 	%f6793, %r5429;
	add.f32 	%f6794, %f6792, %f6793;
	mov.b32 	%r5430, %f6794;
	shfl.sync.bfly.b32	%r5431|%p3266, %r5430, 1, 31, -1;
	mov.b32 	%f6795, %r5431;
	add.f32 	%f13137, %f6794, %f6795;
	@%p3261 bra 	$L__BB3_1186;
	atom.global.add.f32 	%f6796, [%rd8+156], %f13137;
$L__BB3_1186:
	setp.ne.s32 	%p3267, %r4, 0;
	mov.b32 	%r5432, %f13136;
	shfl.sync.bfly.b32	%r5433|%p3268, %r5432, 16, 31, -1;
	mov.b32 	%f6797, %r5433;
	add.f32 	%f6798, %f13136, %f6797;
	mov.b32 	%r5434, %f6798;
	shfl.sync.bfly.b32	%r5435|%p3269, %r5434, 8, 31, -1;
	mov.b32 	%f6799, %r5435;
	add.f32 	%f6800, %f6798, %f6799;
	mov.b32 	%r5436, %f6800;
	shfl.sync.bfly.b32	%r5437|%p3270, %r5436, 4, 31, -1;
	mov.b32 	%f6801, %r5437;
	add.f32 	%f6802, %f6800, %f6801;
	mov.b32 	%r5438, %f6802;
	shfl.sync.bfly.b32	%r5439|%p3271, %r5438, 2, 31, -1;
	mov.b32 	%f6803, %r5439;
	add.f32 	%f6804, %f6802, %f6803;
	mov.b32 	%r5440, %f6804;
	shfl.sync.bfly.b32	%r5441|%p3272, %r5440, 1, 31, -1;
	mov.b32 	%f6805, %r5441;
	add.f32 	%f13136, %f6804, %f6805;
	@%p3267 bra 	$L__BB3_1188;
	atom.global.add.f32 	%f6806, [%rd8+168], %f13136;
$L__BB3_1188:
	setp.ne.s32 	%p3273, %r4, 0;
	mov.b32 	%r5442, %f13135;
	shfl.sync.bfly.b32	%r5443|%p3274, %r5442, 16, 31, -1;
	mov.b32 	%f6807, %r5443;
	add.f32 	%f6808, %f13135, %f6807;
	mov.b32 	%r5444, %f6808;
	shfl.sync.bfly.b32	%r5445|%p3275, %r5444, 8, 31, -1;
	mov.b32 	%f6809, %r5445;
	add.f32 	%f6810, %f6808, %f6809;
	mov.b32 	%r5446, %f6810;
	shfl.sync.bfly.b32	%r5447|%p3276, %r5446, 4, 31, -1;
	mov.b32 	%f6811, %r5447;
	add.f32 	%f6812, %f6810, %f6811;
	mov.b32 	%r5448, %f6812;
	shfl.sync.bfly.b32	%r5449|%p3277, %r5448, 2, 31, -1;
	mov.b32 	%f6813, %r5449;
	add.f32 	%f6814, %f6812, %f6813;
	mov.b32 	%r5450, %f6814;
	shfl.sync.bfly.b32	%r5451|%p3278, %r5450, 1, 31, -1;
	mov.b32 	%f6815, %r5451;
	add.f32 	%f13135, %f6814, %f6815;
	@%p3273 bra 	$L__BB3_1190;
	atom.global.add.f32 	%f6816, [%rd8+180], %f13135;
$L__BB3_1190:
	@%p6791 bra 	$L__BB3_1209;
	setp.ne.s32 	%p3279, %r4, 0;
	mov.b32 	%r5452, %f13134;
	shfl.sync.bfly.b32	%r5453|%p3280, %r5452, 16, 31, -1;
	mov.b32 	%f6817, %r5453;
	add.f32 	%f6818, %f13134, %f6817;
	mov.b32 	%r5454, %f6818;
	shfl.sync.bfly.b32	%r5455|%p3281, %r5454, 8, 31, -1;
	mov.b32 	%f6819, %r5455;
	add.f32 	%f6820, %f6818, %f6819;
	mov.b32 	%r5456, %f6820;
	shfl.sync.bfly.b32	%r5457|%p3282, %r5456, 4, 31, -1;
	mov.b32 	%f6821, %r5457;
	add.f32 	%f6822, %f6820, %f6821;
	mov.b32 	%r5458, %f6822;
	shfl.sync.bfly.b32	%r5459|%p3283, %r5458, 2, 31, -1;
	mov.b32 	%f6823, %r5459;
	add.f32 	%f6824, %f6822, %f6823;
	mov.b32 	%r5460, %f6824;
	shfl.sync.bfly.b32	%r5461|%p3284, %r5460, 1, 31, -1;
	mov.b32 	%f6825, %r5461;
	add.f32 	%f13134, %f6824, %f6825;
	@%p3279 bra 	$L__BB3_1193;
	atom.global.add.f32 	%f6826, [%rd8+192], %f13134;
$L__BB3_1193:
	setp.ne.s32 	%p3285, %r4, 0;
	mov.b32 	%r5462, %f13133;
	shfl.sync.bfly.b32	%r5463|%p3286, %r5462, 16, 31, -1;
	mov.b32 	%f6827, %r5463;
	add.f32 	%f6828, %f13133, %f6827;
	mov.b32 	%r5464, %f6828;
	shfl.sync.bfly.b32	%r5465|%p3287, %r5464, 8, 31, -1;
	mov.b32 	%f6829, %r5465;
	add.f32 	%f6830, %f6828, %f6829;
	mov.b32 	%r5466, %f6830;
	shfl.sync.bfly.b32	%r5467|%p3288, %r5466, 4, 31, -1;
	mov.b32 	%f6831, %r5467;
	add.f32 	%f6832, %f6830, %f6831;
	mov.b32 	%r5468, %f6832;
	shfl.sync.bfly.b32	%r5469|%p3289, %r5468, 2, 31, -1;
	mov.b32 	%f6833, %r5469;
	add.f32 	%f6834, %f6832, %f6833;
	mov.b32 	%r5470, %f6834;
	shfl.sync.bfly.b32	%r5471|%p3290, %r5470, 1, 31, -1;
	mov.b32 	%f6835, %r5471;
	add.f32 	%f13133, %f6834, %f6835;
	@%p3285 bra 	$L__BB3_1195;
	atom.global.add.f32 	%f6836, [%rd8+204], %f13133;
$L__BB3_1195:
	setp.ne.s32 	%p3291, %r4, 0;
	mov.b32 	%r5472, %f13132;
	shfl.sync.bfly.b32	%r5473|%p3292, %r5472, 16, 31, -1;
	mov.b32 	%f6837, %r5473;
	add.f32 	%f6838, %f13132, %f6837;
	mov.b32 	%r5474, %f6838;
	shfl.sync.bfly.b32	%r5475|%p3293, %r5474, 8, 31, -1;
	mov.b32 	%f6839, %r5475;
	add.f32 	%f6840, %f6838, %f6839;
	mov.b32 	%r5476, %f6840;
	shfl.sync.bfly.b32	%r5477|%p3294, %r5476, 4, 31, -1;
	mov.b32 	%f6841, %r5477;
	add.f32 	%f6842, %f6840, %f6841;
	mov.b32 	%r5478, %f6842;
	shfl.sync.bfly.b32	%r5479|%p3295, %r5478, 2, 31, -1;
	mov.b32 	%f6843, %r5479;
	add.f32 	%f6844, %f6842, %f6843;
	mov.b32 	%r5480, %f6844;
	shfl.sync.bfly.b32	%r5481|%p3296, %r5480, 1, 31, -1;
	mov.b32 	%f6845, %r5481;
	add.f32 	%f13132, %f6844, %f6845;
	@%p3291 bra 	$L__BB3_1197;
	atom.global.add.f32 	%f6846, [%rd8+216], %f13132;
$L__BB3_1197:
	setp.ne.s32 	%p3297, %r4, 0;
	mov.b32 	%r5482, %f13131;
	shfl.sync.bfly.b32	%r5483|%p3298, %r5482, 16, 31, -1;
	mov.b32 	%f6847, %r5483;
	add.f32 	%f6848, %f13131, %f6847;
	mov.b32 	%r5484, %f6848;
	shfl.sync.bfly.b32	%r5485|%p3299, %r5484, 8, 31, -1;
	mov.b32 	%f6849, %r5485;
	add.f32 	%f6850, %f6848, %f6849;
	mov.b32 	%r5486, %f6850;
	shfl.sync.bfly.b32	%r5487|%p3300, %r5486, 4, 31, -1;
	mov.b32 	%f6851, %r5487;
	add.f32 	%f6852, %f6850, %f6851;
	mov.b32 	%r5488, %f6852;
	shfl.sync.bfly.b32	%r5489|%p3301, %r5488, 2, 31, -1;
	mov.b32 	%f6853, %r5489;
	add.f32 	%f6854, %f6852, %f6853;
	mov.b32 	%r5490, %f6854;
	shfl.sync.bfly.b32	%r5491|%p3302, %r5490, 1, 31, -1;
	mov.b32 	%f6855, %r5491;
	add.f32 	%f13131, %f6854, %f6855;
	@%p3297 bra 	$L__BB3_1199;
	atom.global.add.f32 	%f6856, [%rd8+228], %f13131;
$L__BB3_1199:
	setp.ne.s32 	%p3303, %r4, 0;
	mov.b32 	%r5492, %f13130;
	shfl.sync.bfly.b32	%r5493|%p3304, %r5492, 16, 31, -1;
	mov.b32 	%f6857, %r5493;
	add.f32 	%f6858, %f13130, %f6857;
	mov.b32 	%r5494, %f6858;
	shfl.sync.bfly.b32	%r5495|%p3305, %r5494, 8, 31, -1;
	mov.b32 	%f6859, %r5495;
	add.f32 	%f6860, %f6858, %f6859;
	mov.b32 	%r5496, %f6860;
	shfl.sync.bfly.b32	%r5497|%p3306, %r5496, 4, 31, -1;
	mov.b32 	%f6861, %r5497;
	add.f32 	%f6862, %f6860, %f6861;
	mov.b32 	%r5498, %f6862;
	shfl.sync.bfly.b32	%r5499|%p3307, %r5498, 2, 31, -1;
	mov.b32 	%f6863, %r5499;
	add.f32 	%f6864, %f6862, %f6863;
	mov.b32 	%r5500, %f6864;
	shfl.sync.bfly.b32	%r5501|%p3308, %r5500, 1, 31, -1;
	mov.b32 	%f6865, %r5501;
	add.f32 	%f13130, %f6864, %f6865;
	@%p3303 bra 	$L__BB3_1201;
	atom.global.add.f32 	%f6866, [%rd8+240], %f13130;
$L__BB3_1201:
	setp.ne.s32 	%p3309, %r4, 0;
	mov.b32 	%r5502, %f13129;
	shfl.sync.bfly.b32	%r5503|%p3310, %r5502, 16, 31, -1;
	mov.b32 	%f6867, %r5503;
	add.f32 	%f6868, %f13129, %f6867;
	mov.b32 	%r5504, %f6868;
	shfl.sync.bfly.b32	%r5505|%p3311, %r5504, 8, 31, -1;
	mov.b32 	%f6869, %r5505;
	add.f32 	%f6870, %f6868, %f6869;
	mov.b32 	%r5506, %f6870;
	shfl.sync.bfly.b32	%r5507|%p3312, %r5506, 4, 31, -1;
	mov.b32 	%f6871, %r5507;
	add.f32 	%f6872, %f6870, %f6871;
	mov.b32 	%r5508, %f6872;
	shfl.sync.bfly.b32	%r5509|%p3313, %r5508, 2, 31, -1;
	mov.b32 	%f6873, %r5509;
	add.f32 	%f6874, %f6872, %f6873;
	mov.b32 	%r5510, %f6874;
	shfl.sync.bfly.b32	%r5511|%p3314, %r5510, 1, 31, -1;
	mov.b32 	%f6875, %r5511;
	add.f32 	%f13129, %f6874, %f6875;
	@%p3309 bra 	$L__BB3_1203;
	atom.global.add.f32 	%f6876, [%rd8+252], %f13129;
$L__BB3_1203:
	setp.ne.s32 	%p3315, %r4, 0;
	mov.b32 	%r5512, %f13128;
	shfl.sync.bfly.b32	%r5513|%p3316, %r5512, 16, 31, -1;
	mov.b32 	%f6877, %r5513;
	add.f32 	%f6878, %f13128, %f6877;
	mov.b32 	%r5514, %f6878;
	shfl.sync.bfly.b32	%r5515|%p3317, %r5514, 8, 31, -1;
	mov.b32 	%f6879, %r5515;
	add.f32 	%f6880, %f6878, %f6879;
	mov.b32 	%r5516, %f6880;
	shfl.sync.bfly.b32	%r5517|%p3318, %r5516, 4, 31, -1;
	mov.b32 	%f6881, %r5517;
	add.f32 	%f6882, %f6880, %f6881;
	mov.b32 	%r5518, %f6882;
	shfl.sync.bfly.b32	%r5519|%p3319, %r5518, 2, 31, -1;
	mov.b32 	%f6883, %r5519;
	add.f32 	%f6884, %f6882, %f6883;
	mov.b32 	%r5520, %f6884;
	shfl.sync.bfly.b32	%r5521|%p3320, %r5520, 1, 31, -1;
	mov.b32 	%f6885, %r5521;
	add.f32 	%f13128, %f6884, %f6885;
	@%p3315 bra 	$L__BB3_1205;
	atom.global.add.f32 	%f6886, [%rd8+264], %f13128;
$L__BB3_1205:
	setp.ne.s32 	%p3321, %r4, 0;
	mov.b32 	%r5522, %f13127;
	shfl.sync.bfly.b32	%r5523|%p3322, %r5522, 16, 31, -1;
	mov.b32 	%f6887, %r5523;
	add.f32 	%f6888, %f13127, %f6887;
	mov.b32 	%r5524, %f6888;
	shfl.sync.bfly.b32	%r5525|%p3323, %r5524, 8, 31, -1;
	mov.b32 	%f6889, %r5525;
	add.f32 	%f6890, %f6888, %f6889;
	mov.b32 	%r5526, %f6890;
	shfl.sync.bfly.b32	%r5527|%p3324, %r5526, 4, 31, -1;
	mov.b32 	%f6891, %r5527;
	add.f32 	%f6892, %f6890, %f6891;
	mov.b32 	%r5528, %f6892;
	shfl.sync.bfly.b32	%r5529|%p3325, %r5528, 2, 31, -1;
	mov.b32 	%f6893, %r5529;
	add.f32 	%f6894, %f6892, %f6893;
	mov.b32 	%r5530, %f6894;
	shfl.sync.bfly.b32	%r5531|%p3326, %r5530, 1, 31, -1;
	mov.b32 	%f6895, %r5531;
	add.f32 	%f13127, %f6894, %f6895;
	@%p3321 bra 	$L__BB3_1207;
	atom.global.add.f32 	%f6896, [%rd8+276], %f13127;
$L__BB3_1207:
	setp.ne.s32 	%p3327, %r4, 0;
	mov.b32 	%r5532, %f13126;
	shfl.sync.bfly.b32	%r5533|%p3328, %r5532, 16, 31, -1;
	mov.b32 	%f6897, %r5533;
	add.f32 	%f6898, %f13126, %f6897;
	mov.b32 	%r5534, %f6898;
	shfl.sync.bfly.b32	%r5535|%p3329, %r5534, 8, 31, -1;
	mov.b32 	%f6899, %r5535;
	add.f32 	%f6900, %f6898, %f6899;
	mov.b32 	%r5536, %f6900;
	shfl.sync.bfly.b32	%r5537|%p3330, %r5536, 4, 31, -1;
	mov.b32 	%f6901, %r5537;
	add.f32 	%f6902, %f6900, %f6901;
	mov.b32 	%r5538, %f6902;
	shfl.sync.bfly.b32	%r5539|%p3331, %r5538, 2, 31, -1;
	mov.b32 	%f6903, %r5539;
	add.f32 	%f6904, %f6902, %f6903;
	mov.b32 	%r5540, %f6904;
	shfl.sync.bfly.b32	%r5541|%p3332, %r5540, 1, 31, -1;
	mov.b32 	%f6905, %r5541;
	add.f32 	%f13126, %f6904, %f6905;
	@%p3327 bra 	$L__BB3_1209;
	atom.global.add.f32 	%f6906, [%rd8+288], %f13126;
$L__BB3_1209:
	mul.f32 	%f6907, %f674, 0f3E906EBB;
	setp.ne.s32 	%p3333, %r4, 0;
	mov.b32 	%r5542, %f6907;
	shfl.sync.bfly.b32	%r5543|%p3334, %r5542, 16, 31, -1;
	mov.b32 	%f6908, %r5543;
	add.f32 	%f6909, %f6907, %f6908;
	mov.b32 	%r5544, %f6909;
	shfl.sync.bfly.b32	%r5545|%p3335, %r5544, 8, 31, -1;
	mov.b32 	%f6910, %r5545;
	add.f32 	%f6911, %f6909, %f6910;
	mov.b32 	%r5546, %f6911;
	shfl.sync.bfly.b32	%r5547|%p3336, %r5546, 4, 31, -1;
	mov.b32 	%f6912, %r5547;
	add.f32 	%f6913, %f6911, %f6912;
	mov.b32 	%r5548, %f6913;
	shfl.sync.bfly.b32	%r5549|%p3337, %r5548, 2, 31, -1;
	mov.b32 	%f6914, %r5549;
	add.f32 	%f6915, %f6913, %f6914;
	mov.b32 	%r5550, %f6915;
	shfl.sync.bfly.b32	%r5551|%p3338, %r5550, 1, 31, -1;
	mov.b32 	%f6916, %r5551;
	add.f32 	%f717, %f6915, %f6916;
	@%p3333 bra 	$L__BB3_1211;
	atom.global.add.f32 	%f6917, [%rd8+4], %f717;
$L__BB3_1211:
	@%p6788 bra 	$L__BB3_1263;
	mul.f32 	%f6918, %f1, %f674;
	setp.ne.s32 	%p3339, %r4, 0;
	mov.b32 	%r5552, %f6918;
	shfl.sync.bfly.b32	%r5553|%p3340, %r5552, 16, 31, -1;
	mov.b32 	%f6919, %r5553;
	add.f32 	%f6920, %f6918, %f6919;
	mov.b32 	%r5554, %f6920;
	shfl.sync.bfly.b32	%r5555|%p3341, %r5554, 8, 31, -1;
	mov.b32 	%f6921, %r5555;
	add.f32 	%f6922, %f6920, %f6921;
	mov.b32 	%r5556, %f6922;
	shfl.sync.bfly.b32	%r5557|%p3342, %r5556, 4, 31, -1;
	mov.b32 	%f6923, %r5557;
	add.f32 	%f6924, %f6922, %f6923;
	mov.b32 	%r5558, %f6924;
	shfl.sync.bfly.b32	%r5559|%p3343, %r5558, 2, 31, -1;
	mov.b32 	%f6925, %r5559;
	add.f32 	%f6926, %f6924, %f6925;
	mov.b32 	%r5560, %f6926;
	shfl.sync.bfly.b32	%r5561|%p3344, %r5560, 1, 31, -1;
	mov.b32 	%f6927, %r5561;
	add.f32 	%f718, %f6926, %f6927;
	@%p3339 bra 	$L__BB3_1214;
	atom.global.add.f32 	%f6928, [%rd8+16], %f718;
$L__BB3_1214:
	mul.f32 	%f6929, %f2, %f674;
	setp.ne.s32 	%p3345, %r4, 0;
	mov.b32 	%r5562, %f6929;
	shfl.sync.bfly.b32	%r5563|%p3346, %r5562, 16, 31, -1;
	mov.b32 	%f6930, %r5563;
	add.f32 	%f6931, %f6929, %f6930;
	mov.b32 	%r5564, %f6931;
	shfl.sync.bfly.b32	%r5565|%p3347, %r5564, 8, 31, -1;
	mov.b32 	%f6932, %r5565;
	add.f32 	%f6933, %f6931, %f6932;
	mov.b32 	%r5566, %f6933;
	shfl.sync.bfly.b32	%r5567|%p3348, %r5566, 4, 31, -1;
	mov.b32 	%f6934, %r5567;
	add.f32 	%f6935, %f6933, %f6934;
	mov.b32 	%r5568, %f6935;
	shfl.sync.bfly.b32	%r5569|%p3349, %r5568, 2, 31, -1;
	mov.b32 	%f6936, %r5569;
	add.f32 	%f6937, %f6935, %f6936;
	mov.b32 	%r5570, %f6937;
	shfl.sync.bfly.b32	%r5571|%p3350, %r5570, 1, 31, -1;
	mov.b32 	%f6938, %r5571;
	add.f32 	%f719, %f6937, %f6938;
	@%p3345 bra 	$L__BB3_1216;
	atom.global.add.f32 	%f6939, [%rd8+28], %f719;
$L__BB3_1216:
	mul.f32 	%f6940, %f3, %f674;
	setp.ne.s32 	%p3351, %r4, 0;
	mov.b32 	%r5572, %f6940;
	shfl.sync.bfly.b32	%r5573|%p3352, %r5572, 16, 31, -1;
	mov.b32 	%f6941, %r5573;
	add.f32 	%f6942, %f6940, %f6941;
	mov.b32 	%r5574, %f6942;
	shfl.sync.bfly.b32	%r5575|%p3353, %r5574, 8, 31, -1;
	mov.b32 	%f6943, %r5575;
	add.f32 	%f6944, %f6942, %f6943;
	mov.b32 	%r5576, %f6944;
	shfl.sync.bfly.b32	%r5577|%p3354, %r5576, 4, 31, -1;
	mov.b32 	%f6945, %r5577;
	add.f32 	%f6946, %f6944, %f6945;
	mov.b32 	%r5578, %f6946;
	shfl.sync.bfly.b32	%r5579|%p3355, %r5578, 2, 31, -1;
	mov.b32 	%f6947, %r5579;
	add.f32 	%f6948, %f6946, %f6947;
	mov.b32 	%r5580, %f6948;
	shfl.sync.bfly.b32	%r5581|%p3356, %r5580, 1, 31, -1;
	mov.b32 	%f6949, %r5581;
	add.f32 	%f720, %f6948, %f6949;
	@%p3351 bra 	$L__BB3_1218;
	atom.global.add.f32 	%f6950, [%rd8+40], %f720;
$L__BB3_1218:
	@%p6789 bra 	$L__BB3_1263;
	mul.f32 	%f6951, %f8, %f674;
	setp.ne.s32 	%p3357, %r4, 0;
	mov.b32 	%r5582, %f6951;
	shfl.sync.bfly.b32	%r5583|%p3358, %r5582, 16, 31, -1;
	mov.b32 	%f6952, %r5583;
	add.f32 	%f6953, %f6951, %f6952;
	mov.b32 	%r5584, %f6953;
	shfl.sync.bfly.b32	%r5585|%p3359, %r5584, 8, 31, -1;
	mov.b32 	%f6954, %r5585;
	add.f32 	%f6955, %f6953, %f6954;
	mov.b32 	%r5586, %f6955;
	shfl.sync.bfly.b32	%r5587|%p3360, %r5586, 4, 31, -1;
	mov.b32 	%f6956, %r5587;
	add.f32 	%f6957, %f6955, %f6956;
	mov.b32 	%r5588, %f6957;
	shfl.sync.bfly.b32	%r5589|%p3361, %r5588, 2, 31, -1;
	mov.b32 	%f6958, %r5589;
	add.f32 	%f6959, %f6957, %f6958;
	mov.b32 	%r5590, %f6959;
	shfl.sync.bfly.b32	%r5591|%p3362, %r5590, 1, 31, -1;
	mov.b32 	%f6960, %r5591;
	add.f32 	%f721, %f6959, %f6960;
	@%p3357 bra 	$L__BB3_1221;
	atom.global.add.f32 	%f6961, [%rd8+52], %f721;
$L__BB3_1221:
	mul.f32 	%f6962, %f6, %f674;
	setp.ne.s32 	%p3363, %r4, 0;
	mov.b32 	%r5592, %f6962;
	shfl.sync.bfly.b32	%r5593|%p3364, %r5592, 16, 31, -1;
	mov.b32 	%f6963, %r5593;
	add.f32 	%f6964, %f6962, %f6963;
	mov.b32 	%r5594, %f6964;
	shfl.sync.bfly.b32	%r5595|%p3365, %r5594, 8, 31, -1;
	mov.b32 	%f6965, %r5595;
	add.f32 	%f6966, %f6964, %f6965;
	mov.b32 	%r5596, %f6966;
	shfl.sync.bfly.b32	%r5597|%p3366, %r5596, 4, 31, -1;
	mov.b32 	%f6967, %r5597;
	add.f32 	%f6968, %f6966, %f6967;
	mov.b32 	%r5598, %f6968;
	shfl.sync.bfly.b32	%r5599|%p3367, %r5598, 2, 31, -1;
	mov.b32 	%f6969, %r5599;
	add.f32 	%f6970, %f6968, %f6969;
	mov.b32 	%r5600, %f6970;
	shfl.sync.bfly.b32	%r5601|%p3368, %r5600, 1, 31, -1;
	mov.b32 	%f6971, %r5601;
	add.f32 	%f722, %f6970, %f6971;
	@%p3363 bra 	$L__BB3_1223;
	atom.global.add.f32 	%f6972, [%rd8+64], %f722;
$L__BB3_1223:
	mul.f32 	%f6973, %f4, %f674;
	setp.ne.s32 	%p3369, %r4, 0;
	mov.b32 	%r5602, %f6973;
	shfl.sync.bfly.b32	%r5603|%p3370, %r5602, 16, 31, -1;
	mov.b32 	%f6974, %r5603;
	add.f32 	%f6975, %f6973, %f6974;
	mov.b32 	%r5604, %f6975;
	shfl.sync.bfly.b32	%r5605|%p3371, %r5604, 8, 31, -1;
	mov.b32 	%f6976, %r5605;
	add.f32 	%f6977, %f6975, %f6976;
	mov.b32 	%r5606, %f6977;
	shfl.sync.bfly.b32	%r5607|%p3372, %r5606, 4, 31, -1;
	mov.b32 	%f6978, %r5607;
	add.f32 	%f6979, %f6977, %f6978;
	mov.b32 	%r5608, %f6979;
	shfl.sync.bfly.b32	%r5609|%p3373, %r5608, 2, 31, -1;
	mov.b32 	%f6980, %r5609;
	add.f32 	%f6981, %f6979, %f6980;
	mov.b32 	%r5610, %f6981;
	shfl.sync.bfly.b32	%r5611|%p3374, %r5610, 1, 31, -1;
	mov.b32 	%f6982, %r5611;
	add.f32 	%f723, %f6981, %f6982;
	@%p3369 bra 	$L__BB3_1225;
	atom.global.add.f32 	%f6983, [%rd8+76], %f723;
$L__BB3_1225:
	mul.f32 	%f6984, %f5, %f674;
	setp.ne.s32 	%p3375, %r4, 0;
	mov.b32 	%r5612, %f6984;
	shfl.sync.bfly.b32	%r5613|%p3376, %r5612, 16, 31, -1;
	mov.b32 	%f6985, %r5613;
	add.f32 	%f6986, %f6984, %f6985;
	mov.b32 	%r5614, %f6986;
	shfl.sync.bfly.b32	%r5615|%p3377, %r5614, 8, 31, -1;
	mov.b32 	%f6987, %r5615;
	add.f32 	%f6988, %f6986, %f6987;
	mov.b32 	%r5616, %f6988;
	shfl.sync.bfly.b32	%r5617|%p3378, %r5616, 4, 31, -1;
	mov.b32 	%f6989, %r5617;
	add.f32 	%f6990, %f6988, %f6989;
	mov.b32 	%r5618, %f6990;
	shfl.sync.bfly.b32	%r5619|%p3379, %r5618, 2, 31, -1;
	mov.b32 	%f6991, %r5619;
	add.f32 	%f6992, %f6990, %f6991;
	mov.b32 	%r5620, %f6992;
	shfl.sync.bfly.b32	%r5621|%p3380, %r5620, 1, 31, -1;
	mov.b32 	%f6993, %r5621;
	add.f32 	%f724, %f6992, %f6993;
	@%p3375 bra 	$L__BB3_1227;
	atom.global.add.f32 	%f6994, [%rd8+88], %f724;
$L__BB3_1227:
	mul.f32 	%f6995, %f7, %f674;
	setp.ne.s32 	%p3381, %r4, 0;
	mov.b32 	%r5622, %f6995;
	shfl.sync.bfly.b32	%r5623|%p3382, %r5622, 16, 31, -1;
	mov.b32 	%f6996, %r5623;
	add.f32 	%f6997, %f6995, %f6996;
	mov.b32 	%r5624, %f6997;
	shfl.sync.bfly.b32	%r5625|%p3383, %r5624, 8, 31, -1;
	mov.b32 	%f6998, %r5625;
	add.f32 	%f6999, %f6997, %f6998;
	mov.b32 	%r5626, %f6999;
	shfl.sync.bfly.b32	%r5627|%p3384, %r5626, 4, 31, -1;
	mov.b32 	%f7000, %r5627;
	add.f32 	%f7001, %f6999, %f7000;
	mov.b32 	%r5628, %f7001;
	shfl.sync.bfly.b32	%r5629|%p3385, %r5628, 2, 31, -1;
	mov.b32 	%f7002, %r5629;
	add.f32 	%f7003, %f7001, %f7002;
	mov.b32 	%r5630, %f7003;
	shfl.sync.bfly.b32	%r5631|%p3386, %r5630, 1, 31, -1;
	mov.b32 	%f7004, %r5631;
	add.f32 	%f725, %f7003, %f7004;
	@%p3381 bra 	$L__BB3_1229;
	atom.global.add.f32 	%f7005, [%rd8+100], %f725;
$L__BB3_1229:
	@%p6790 bra 	$L__BB3_1263;
	setp.ne.s32 	%p3387, %r4, 0;
	mov.b32 	%r5632, %f13157;
	shfl.sync.bfly.b32	%r5633|%p3388, %r5632, 16, 31, -1;
	mov.b32 	%f7006, %r5633;
	add.f32 	%f7007, %f13157, %f7006;
	mov.b32 	%r5634, %f7007;
	shfl.sync.bfly.b32	%r5635|%p3389, %r5634, 8, 31, -1;
	mov.b32 	%f7008, %r5635;
	add.f32 	%f7009, %f7007, %f7008;
	mov.b32 	%r5636, %f7009;
	shfl.sync.bfly.b32	%r5637|%p3390, %r5636, 4, 31, -1;
	mov.b32 	%f7010, %r5637;
	add.f32 	%f7011, %f7009, %f7010;
	mov.b32 	%r5638, %f7011;
	shfl.sync.bfly.b32	%r5639|%p3391, %r5638, 2, 31, -1;
	mov.b32 	%f7012, %r5639;
	add.f32 	%f7013, %f7011, %f7012;
	mov.b32 	%r5640, %f7013;
	shfl.sync.bfly.b32	%r5641|%p3392, %r5640, 1, 31, -1;
	mov.b32 	%f7014, %r5641;
	add.f32 	%f13157, %f7013, %f7014;
	@%p3387 bra 	$L__BB3_1232;
	atom.global.add.f32 	%f7015, [%rd8+112], %f13157;
$L__BB3_1232:
	setp.ne.s32 	%p3393, %r4, 0;
	mov.b32 	%r5642, %f13156;
	shfl.sync.bfly.b32	%r5643|%p3394, %r5642, 16, 31, -1;
	mov.b32 	%f7016, %r5643;
	add.f32 	%f7017, %f13156, %f7016;
	mov.b32 	%r5644, %f7017;
	shfl.sync.bfly.b32	%r5645|%p3395, %r5644, 8, 31, -1;
	mov.b32 	%f7018, %r5645;
	add.f32 	%f7019, %f7017, %f7018;
	mov.b32 	%r5646, %f7019;
	shfl.sync.bfly.b32	%r5647|%p3396, %r5646, 4, 31, -1;
	mov.b32 	%f7020, %r5647;
	add.f32 	%f7021, %f7019, %f7020;
	mov.b32 	%r5648, %f7021;
	shfl.sync.bfly.b32	%r5649|%p3397, %r5648, 2, 31, -1;
	mov.b32 	%f7022, %r5649;
	add.f32 	%f7023, %f7021, %f7022;
	mov.b32 	%r5650, %f7023;
	shfl.sync.bfly.b32	%r5651|%p3398, %r5650, 1, 31, -1;
	mov.b32 	%f7024, %r5651;
	add.f32 	%f13156, %f7023, %f7024;
	@%p3393 bra 	$L__BB3_1234;
	atom.global.add.f32 	%f7025, [%rd8+124], %f13156;
$L__BB3_1234:
	setp.ne.s32 	%p3399, %r4, 0;
	mov.b32 	%r5652, %f13155;
	shfl.sync.bfly.b32	%r5653|%p3400, %r5652, 16, 31, -1;
	mov.b32 	%f7026, %r5653;
	add.f32 	%f7027, %f13155, %f7026;
	mov.b32 	%r5654, %f7027;
	shfl.sync.bfly.b32	%r5655|%p3401, %r5654, 8, 31, -1;
	mov.b32 	%f7028, %r5655;
	add.f32 	%f7029, %f7027, %f7028;
	mov.b32 	%r5656, %f7029;
	shfl.sync.bfly.b32	%r5657|%p3402, %r5656, 4, 31, -1;
	mov.b32 	%f7030, %r5657;
	add.f32 	%f7031, %f7029, %f7030;
	mov.b32 	%r5658, %f7031;
	shfl.sync.bfly.b32	%r5659|%p3403, %r5658, 2, 31, -1;
	mov.b32 	%f7032, %r5659;
	add.f32 	%f7033, %f7031, %f7032;
	mov.b32 	%r5660, %f7033;
	shfl.sync.bfly.b32	%r5661|%p3404, %r5660, 1, 31, -1;
	mov.b32 	%f7034, %r5661;
	add.f32 	%f13155, %f7033, %f7034;
	@%p3399 bra 	$L__BB3_1236;
	atom.global.add.f32 	%f7035, [%rd8+136], %f13155;
$L__BB3_1236:
	setp.ne.s32 	%p3405, %r4, 0;
	mov.b32 	%r5662, %f13154;
	shfl.sync.bfly.b32	%r5663|%p3406, %r5662, 16, 31, -1;
	mov.b32 	%f7036, %r5663;
	add.f32 	%f7037, %f13154, %f7036;
	mov.b32 	%r5664, %f7037;
	shfl.sync.bfly.b32	%r5665|%p3407, %r5664, 8, 31, -1;
	mov.b32 	%f7038, %r5665;
	add.f32 	%f7039, %f7037, %f7038;
	mov.b32 	%r5666, %f7039;
	shfl.sync.bfly.b32	%r5667|%p3408, %r5666, 4, 31, -1;
	mov.b32 	%f7040, %r5667;
	add.f32 	%f7041, %f7039, %f7040;
	mov.b32 	%r5668, %f7041;
	shfl.sync.bfly.b32	%r5669|%p3409, %r5668, 2, 31, -1;
	mov.b32 	%f7042, %r5669;
	add.f32 	%f7043, %f7041, %f7042;
	mov.b32 	%r5670, %f7043;
	shfl.sync.bfly.b32	%r5671|%p3410, %r5670, 1, 31, -1;
	mov.b32 	%f7044, %r5671;
	add.f32 	%f13154, %f7043, %f7044;
	@%p3405 bra 	$L__BB3_1238;
	atom.global.add.f32 	%f7045, [%rd8+148], %f13154;
$L__BB3_1238:
	setp.ne.s32 	%p3411, %r4, 0;
	mov.b32 	%r5672, %f13153;
	shfl.sync.bfly.b32	%r5673|%p3412, %r5672, 16, 31, -1;
	mov.b32 	%f7046, %r5673;
	add.f32 	%f7047, %f13153, %f7046;
	mov.b32 	%r5674, %f7047;
	shfl.sync.bfly.b32	%r5675|%p3413, %r5674, 8, 31, -1;
	mov.b32 	%f7048, %r5675;
	add.f32 	%f7049, %f7047, %f7048;
	mov.b32 	%r5676, %f7049;
	shfl.sync.bfly.b32	%r5677|%p3414, %r5676, 4, 31, -1;
	mov.b32 	%f7050, %r5677;
	add.f32 	%f7051, %f7049, %f7050;
	mov.b32 	%r5678, %f7051;
	shfl.sync.bfly.b32	%r5679|%p3415, %r5678, 2, 31, -1;
	mov.b32 	%f7052, %r5679;
	add.f32 	%f7053, %f7051, %f7052;
	mov.b32 	%r5680, %f7053;
	shfl.sync.bfly.b32	%r5681|%p3416, %r5680, 1, 31, -1;
	mov.b32 	%f7054, %r5681;
	add.f32 	%f13153, %f7053, %f7054;
	@%p3411 bra 	$L__BB3_1240;
	atom.global.add.f32 	%f7055, [%rd8+160], %f13153;
$L__BB3_1240:
	setp.ne.s32 	%p3417, %r4, 0;
	mov.b32 	%r5682, %f13152;
	shfl.sync.bfly.b32	%r5683|%p3418, %r5682, 16, 31, -1;
	mov.b32 	%f7056, %r5683;
	add.f32 	%f7057, %f13152, %f7056;
	mov.b32 	%r5684, %f7057;
	shfl.sync.bfly.b32	%r5685|%p3419, %r5684, 8, 31, -1;
	mov.b32 	%f7058, %r5685;
	add.f32 	%f7059, %f7057, %f7058;
	mov.b32 	%r5686, %f7059;
	shfl.sync.bfly.b32	%r5687|%p3420, %r5686, 4, 31, -1;
	mov.b32 	%f7060, %r5687;
	add.f32 	%f7061, %f7059, %f7060;
	mov.b32 	%r5688, %f7061;
	shfl.sync.bfly.b32	%r5689|%p3421, %r5688, 2, 31, -1;
	mov.b32 	%f7062, %r5689;
	add.f32 	%f7063, %f7061, %f7062;
	mov.b32 	%r5690, %f7063;
	shfl.sync.bfly.b32	%r5691|%p3422, %r5690, 1, 31, -1;
	mov.b32 	%f7064, %r5691;
	add.f32 	%f13152, %f7063, %f7064;
	@%p3417 bra 	$L__BB3_1242;
	atom.global.add.f32 	%f7065, [%rd8+172], %f13152;
$L__BB3_1242:
	setp.ne.s32 	%p3423, %r4, 0;
	mov.b32 	%r5692, %f13151;
	shfl.sync.bfly.b32	%r5693|%p3424, %r5692, 16, 31, -1;
	mov.b32 	%f7066, %r5693;
	add.f32 	%f7067, %f13151, %f7066;
	mov.b32 	%r5694, %f7067;
	shfl.sync.bfly.b32	%r5695|%p3425, %r5694, 8, 31, -1;
	mov.b32 	%f7068, %r5695;
	add.f32 	%f7069, %f7067, %f7068;
	mov.b32 	%r5696, %f7069;
	shfl.sync.bfly.b32	%r5697|%p3426, %r5696, 4, 31, -1;
	mov.b32 	%f7070, %r5697;
	add.f32 	%f7071, %f7069, %f7070;
	mov.b32 	%r5698, %f7071;
	shfl.sync.bfly.b32	%r5699|%p3427, %r5698, 2, 31, -1;
	mov.b32 	%f7072, %r5699;
	add.f32 	%f7073, %f7071, %f7072;
	mov.b32 	%r5700, %f7073;
	shfl.sync.bfly.b32	%r5701|%p3428, %r5700, 1, 31, -1;
	mov.b32 	%f7074, %r5701;
	add.f32 	%f13151, %f7073, %f7074;
	@%p3423 bra 	$L__BB3_1244;
	atom.global.add.f32 	%f7075, [%rd8+184], %f13151;
$L__BB3_1244:
	@%p6791 bra 	$L__BB3_1263;
	setp.ne.s32 	%p3429, %r4, 0;
	mov.b32 	%r5702, %f13150;
	shfl.sync.bfly.b32	%r5703|%p3430, %r5702, 16, 31, -1;
	mov.b32 	%f7076, %r5703;
	add.f32 	%f7077, %f13150, %f7076;
	mov.b32 	%r5704, %f7077;
	shfl.sync.bfly.b32	%r5705|%p3431, %r5704, 8, 31, -1;
	mov.b32 	%f7078, %r5705;
	add.f32 	%f7079, %f7077, %f7078;
	mov.b32 	%r5706, %f7079;
	shfl.sync.bfly.b32	%r5707|%p3432, %r5706, 4, 31, -1;
	mov.b32 	%f7080, %r5707;
	add.f32 	%f7081, %f7079, %f7080;
	mov.b32 	%r5708, %f7081;
	shfl.sync.bfly.b32	%r5709|%p3433, %r5708, 2, 31, -1;
	mov.b32 	%f7082, %r5709;
	add.f32 	%f7083, %f7081, %f7082;
	mov.b32 	%r5710, %f7083;
	shfl.sync.bfly.b32	%r5711|%p3434, %r5710, 1, 31, -1;
	mov.b32 	%f7084, %r5711;
	add.f32 	%f13150, %f7083, %f7084;
	@%p3429 bra 	$L__BB3_1247;
	atom.global.add.f32 	%f7085, [%rd8+196], %f13150;
$L__BB3_1247:
	setp.ne.s32 	%p3435, %r4, 0;
	mov.b32 	%r5712, %f13149;
	shfl.sync.bfly.b32	%r5713|%p3436, %r5712, 16, 31, -1;
	mov.b32 	%f7086, %r5713;
	add.f32 	%f7087, %f13149, %f7086;
	mov.b32 	%r5714, %f7087;
	shfl.sync.bfly.b32	%r5715|%p3437, %r5714, 8, 31, -1;
	mov.b32 	%f7088, %r5715;
	add.f32 	%f7089, %f7087, %f7088;
	mov.b32 	%r5716, %f7089;
	shfl.sync.bfly.b32	%r5717|%p3438, %r5716, 4, 31, -1;
	mov.b32 	%f7090, %r5717;
	add.f32 	%f7091, %f7089, %f7090;
	mov.b32 	%r5718, %f7091;
	shfl.sync.bfly.b32	%r5719|%p3439, %r5718, 2, 31, -1;
	mov.b32 	%f7092, %r5719;
	add.f32 	%f7093, %f7091, %f7092;
	mov.b32 	%r5720, %f7093;
	shfl.sync.bfly.b32	%r5721|%p3440, %r5720, 1, 31, -1;
	mov.b32 	%f7094, %r5721;
	add.f32 	%f13149, %f7093, %f7094;
	@%p3435 bra 	$L__BB3_1249;
	atom.global.add.f32 	%f7095, [%rd8+208], %f13149;
$L__BB3_1249:
	setp.ne.s32 	%p3441, %r4, 0;
	mov.b32 	%r5722, %f13148;
	shfl.sync.bfly.b32	%r5723|%p3442, %r5722, 16, 31, -1;
	mov.b32 	%f7096, %r5723;
	add.f32 	%f7097, %f13148, %f7096;
	mov.b32 	%r5724, %f7097;
	shfl.sync.bfly.b32	%r5725|%p3443, %r5724, 8, 31, -1;
	mov.b32 	%f7098, %r5725;
	add.f32 	%f7099, %f7097, %f7098;
	mov.b32 	%r5726, %f7099;
	shfl.sync.bfly.b32	%r5727|%p3444, %r5726, 4, 31, -1;
	mov.b32 	%f7100, %r5727;
	add.f32 	%f7101, %f7099, %f7100;
	mov.b32 	%r5728, %f7101;
	shfl.sync.bfly.b32	%r5729|%p3445, %r5728, 2, 31, -1;
	mov.b32 	%f7102, %r5729;
	add.f32 	%f7103, %f7101, %f7102;
	mov.b32 	%r5730, %f7103;
	shfl.sync.bfly.b32	%r5731|%p3446, %r5730, 1, 31, -1;
	mov.b32 	%f7104, %r5731;
	add.f32 	%f13148, %f7103, %f7104;
	@%p3441 bra 	$L__BB3_1251;
	atom.global.add.f32 	%f7105, [%rd8+220], %f13148;
$L__BB3_1251:
	setp.ne.s32 	%p3447, %r4, 0;
	mov.b32 	%r5732, %f13147;
	shfl.sync.bfly.b32	%r5733|%p3448, %r5732, 16, 31, -1;
	mov.b32 	%f7106, %r5733;
	add.f32 	%f7107, %f13147, %f7106;
	mov.b32 	%r5734, %f7107;
	shfl.sync.bfly.b32	%r5735|%p3449, %r5734, 8, 31, -1;
	mov.b32 	%f7108, %r5735;
	add.f32 	%f7109, %f7107, %f7108;
	mov.b32 	%r5736, %f7109;
	shfl.sync.bfly.b32	%r5737|%p3450, %r5736, 4, 31, -1;
	mov.b32 	%f7110, %r5737;
	add.f32 	%f7111, %f7109, %f7110;
	mov.b32 	%r5738, %f7111;
	shfl.sync.bfly.b32	%r5739|%p3451, %r5738, 2, 31, -1;
	mov.b32 	%f7112, %r5739;
	add.f32 	%f7113, %f7111, %f7112;
	mov.b32 	%r5740, %f7113;
	shfl.sync.bfly.b32	%r5741|%p3452, %r5740, 1, 31, -1;
	mov.b32 	%f7114, %r5741;
	add.f32 	%f13147, %f7113, %f7114;
	@%p3447 bra 	$L__BB3_1253;
	atom.global.add.f32 	%f7115, [%rd8+232], %f13147;
$L__BB3_1253:
	setp.ne.s32 	%p3453, %r4, 0;
	mov.b32 	%r5742, %f13146;
	shfl.sync.bfly.b32	%r5743|%p3454, %r5742, 16, 31, -1;
	mov.b32 	%f7116, %r5743;
	add.f32 	%f7117, %f13146, %f7116;
	mov.b32 	%r5744, %f7117;
	shfl.sync.bfly.b32	%r5745|%p3455, %r5744, 8, 31, -1;
	mov.b32 	%f7118, %r5745;
	add.f32 	%f7119, %f7117, %f7118;
	mov.b32 	%r5746, %f7119;
	shfl.sync.bfly.b32	%r5747|%p3456, %r5746, 4, 31, -1;
	mov.b32 	%f7120, %r5747;
	add.f32 	%f7121, %f7119, %f7120;
	mov.b32 	%r5748, %f7121;
	shfl.sync.bfly.b32	%r5749|%p3457, %r5748, 2, 31, -1;
	mov.b32 	%f7122, %r5749;
	add.f32 	%f7123, %f7121, %f7122;
	mov.b32 	%r5750, %f7123;
	shfl.sync.bfly.b32	%r5751|%p3458, %r5750, 1, 31, -1;
	mov.b32 	%f7124, %r5751;
	add.f32 	%f13146, %f7123, %f7124;
	@%p3453 bra 	$L__BB3_1255;
	atom.global.add.f32 	%f7125, [%rd8+244], %f13146;
$L__BB3_1255:
	setp.ne.s32 	%p3459, %r4, 0;
	mov.b32 	%r5752, %f13145;
	shfl.sync.bfly.b32	%r5753|%p3460, %r5752, 16, 31, -1;
	mov.b32 	%f7126, %r5753;
	add.f32 	%f7127, %f13145, %f7126;
	mov.b32 	%r5754, %f7127;
	shfl.sync.bfly.b32	%r5755|%p3461, %r5754, 8, 31, -1;
	mov.b32 	%f7128, %r5755;
	add.f32 	%f7129, %f7127, %f7128;
	mov.b32 	%r5756, %f7129;
	shfl.sync.bfly.b32	%r5757|%p3462, %r5756, 4, 31, -1;
	mov.b32 	%f7130, %r5757;
	add.f32 	%f7131, %f7129, %f7130;
	mov.b32 	%r5758, %f7131;
	shfl.sync.bfly.b32	%r5759|%p3463, %r5758, 2, 31, -1;
	mov.b32 	%f7132, %r5759;
	add.f32 	%f7133, %f7131, %f7132;
	mov.b32 	%r5760, %f7133;
	shfl.sync.bfly.b32	%r5761|%p3464, %r5760, 1, 31, -1;
	mov.b32 	%f7134, %r5761;
	add.f32 	%f13145, %f7133, %f7134;
	@%p3459 bra 	$L__BB3_1257;
	atom.global.add.f32 	%f7135, [%rd8+256], %f13145;
$L__BB3_1257:
	setp.ne.s32 	%p3465, %r4, 0;
	mov.b32 	%r5762, %f13144;
	shfl.sync.bfly.b32	%r5763|%p3466, %r5762, 16, 31, -1;
	mov.b32 	%f7136, %r5763;
	add.f32 	%f7137, %f13144, %f7136;
	mov.b32 	%r5764, %f7137;
	shfl.sync.bfly.b32	%r5765|%p3467, %r5764, 8, 31, -1;
	mov.b32 	%f7138, %r5765;
	add.f32 	%f7139, %f7137, %f7138;
	mov.b32 	%r5766, %f7139;
	shfl.sync.bfly.b32	%r5767|%p3468, %r5766, 4, 31, -1;
	mov.b32 	%f7140, %r5767;
	add.f32 	%f7141, %f7139, %f7140;
	mov.b32 	%r5768, %f7141;
	shfl.sync.bfly.b32	%r5769|%p3469, %r5768, 2, 31, -1;
	mov.b32 	%f7142, %r5769;
	add.f32 	%f7143, %f7141, %f7142;
	mov.b32 	%r5770, %f7143;
	shfl.sync.bfly.b32	%r5771|%p3470, %r5770, 1, 31, -1;
	mov.b32 	%f7144, %r5771;
	add.f32 	%f13144, %f7143, %f7144;
	@%p3465 bra 	$L__BB3_1259;
	atom.global.add.f32 	%f7145, [%rd8+268], %f13144;
$L__BB3_1259:
	setp.ne.s32 	%p3471, %r4, 0;
	mov.b32 	%r5772, %f13143;
	shfl.sync.bfly.b32	%r5773|%p3472, %r5772, 16, 31, -1;
	mov.b32 	%f7146, %r5773;
	add.f32 	%f7147, %f13143, %f7146;
	mov.b32 	%r5774, %f7147;
	shfl.sync.bfly.b32	%r5775|%p3473, %r5774, 8, 31, -1;
	mov.b32 	%f7148, %r5775;
	add.f32 	%f7149, %f7147, %f7148;
	mov.b32 	%r5776, %f7149;
	shfl.sync.bfly.b32	%r5777|%p3474, %r5776, 4, 31, -1;
	mov.b32 	%f7150, %r5777;
	add.f32 	%f7151, %f7149, %f7150;
	mov.b32 	%r5778, %f7151;
	shfl.sync.bfly.b32	%r5779|%p3475, %r5778, 2, 31, -1;
	mov.b32 	%f7152, %r5779;
	add.f32 	%f7153, %f7151, %f7152;
	mov.b32 	%r5780, %f7153;
	shfl.sync.bfly.b32	%r5781|%p3476, %r5780, 1, 31, -1;
	mov.b32 	%f7154, %r5781;
	add.f32 	%f13143, %f7153, %f7154;
	@%p3471 bra 	$L__BB3_1261;
	atom.global.add.f32 	%f7155, [%rd8+280], %f13143;
$L__BB3_1261:
	setp.ne.s32 	%p3477, %r4, 0;
	mov.b32 	%r5782, %f13142;
	shfl.sync.bfly.b32	%r5783|%p3478, %r5782, 16, 31, -1;
	mov.b32 	%f7156, %r5783;
	add.f32 	%f7157, %f13142, %f7156;
	mov.b32 	%r5784, %f7157;
	shfl.sync.bfly.b32	%r5785|%p3479, %r5784, 8, 31, -1;
	mov.b32 	%f7158, %r5785;
	add.f32 	%f7159, %f7157, %f7158;
	mov.b32 	%r5786, %f7159;
	shfl.sync.bfly.b32	%r5787|%p3480, %r5786, 4, 31, -1;
	mov.b32 	%f7160, %r5787;
	add.f32 	%f7161, %f7159, %f7160;
	mov.b32 	%r5788, %f7161;
	shfl.sync.bfly.b32	%r5789|%p3481, %r5788, 2, 31, -1;
	mov.b32 	%f7162, %r5789;
	add.f32 	%f7163, %f7161, %f7162;
	mov.b32 	%r5790, %f7163;
	shfl.sync.bfly.b32	%r5791|%p3482, %r5790, 1, 31, -1;
	mov.b32 	%f7164, %r5791;
	add.f32 	%f13142, %f7163, %f7164;
	@%p3477 bra 	$L__BB3_1263;
	atom.global.add.f32 	%f7165, [%rd8+292], %f13142;
$L__BB3_1263:
	mul.f32 	%f7166, %f675, 0f3E906EBB;
	setp.ne.s32 	%p3483, %r4, 0;
	mov.b32 	%r5792, %f7166;
	shfl.sync.bfly.b32	%r5793|%p3484, %r5792, 16, 31, -1;
	mov.b32 	%f7167, %r5793;
	add.f32 	%f7168, %f7166, %f7167;
	mov.b32 	%r5794, %f7168;
	shfl.sync.bfly.b32	%r5795|%p3485, %r5794, 8, 31, -1;
	mov.b32 	%f7169, %r5795;
	add.f32 	%f7170, %f7168, %f7169;
	mov.b32 	%r5796, %f7170;
	shfl.sync.bfly.b32	%r5797|%p3486, %r5796, 4, 31, -1;
	mov.b32 	%f7171, %r5797;
	add.f32 	%f7172, %f7170, %f7171;
	mov.b32 	%r5798, %f7172;
	shfl.sync.bfly.b32	%r5799|%p3487, %r5798, 2, 31, -1;
	mov.b32 	%f7173, %r5799;
	add.f32 	%f7174, %f7172, %f7173;
	mov.b32 	%r5800, %f7174;
	shfl.sync.bfly.b32	%r5801|%p3488, %r5800, 1, 31, -1;
	mov.b32 	%f7175, %r5801;
	add.f32 	%f758, %f7174, %f7175;
	@%p3483 bra 	$L__BB3_1265;
	atom.global.add.f32 	%f7176, [%rd8+8], %f758;
$L__BB3_1265:
	@%p6788 bra 	$L__BB3_1317;
	mul.f32 	%f7177, %f1, %f675;
	setp.ne.s32 	%p3489, %r4, 0;
	mov.b32 	%r5802, %f7177;
	shfl.sync.bfly.b32	%r5803|%p3490, %r5802, 16, 31, -1;
	mov.b32 	%f7178, %r5803;
	add.f32 	%f7179, %f7177, %f7178;
	mov.b32 	%r5804, %f7179;
	shfl.sync.bfly.b32	%r5805|%p3491, %r5804, 8, 31, -1;
	mov.b32 	%f7180, %r5805;
	add.f32 	%f7181, %f7179, %f7180;
	mov.b32 	%r5806, %f7181;
	shfl.sync.bfly.b32	%r5807|%p3492, %r5806, 4, 31, -1;
	mov.b32 	%f7182, %r5807;
	add.f32 	%f7183, %f7181, %f7182;
	mov.b32 	%r5808, %f7183;
	shfl.sync.bfly.b32	%r5809|%p3493, %r5808, 2, 31, -1;
	mov.b32 	%f7184, %r5809;
	add.f32 	%f7185, %f7183, %f7184;
	mov.b32 	%r5810, %f7185;
	shfl.sync.bfly.b32	%r5811|%p3494, %r5810, 1, 31, -1;
	mov.b32 	%f7186, %r5811;
	add.f32 	%f759, %f7185, %f7186;
	@%p3489 bra 	$L__BB3_1268;
	atom.global.add.f32 	%f7187, [%rd8+20], %f759;
$L__BB3_1268:
	mul.f32 	%f7188, %f2, %f675;
	setp.ne.s32 	%p3495, %r4, 0;
	mov.b32 	%r5812, %f7188;
	shfl.sync.bfly.b32	%r5813|%p3496, %r5812, 16, 31, -1;
	mov.b32 	%f7189, %r5813;
	add.f32 	%f7190, %f7188, %f7189;
	mov.b32 	%r5814, %f7190;
	shfl.sync.bfly.b32	%r5815|%p3497, %r5814, 8, 31, -1;
	mov.b32 	%f7191, %r5815;
	add.f32 	%f7192, %f7190, %f7191;
	mov.b32 	%r5816, %f7192;
	shfl.sync.bfly.b32	%r5817|%p3498, %r5816, 4, 31, -1;
	mov.b32 	%f7193, %r5817;
	add.f32 	%f7194, %f7192, %f7193;
	mov.b32 	%r5818, %f7194;
	shfl.sync.bfly.b32	%r5819|%p3499, %r5818, 2, 31, -1;
	mov.b32 	%f7195, %r5819;
	add.f32 	%f7196, %f7194, %f7195;
	mov.b32 	%r5820, %f7196;
	shfl.sync.bfly.b32	%r5821|%p3500, %r5820, 1, 31, -1;
	mov.b32 	%f7197, %r5821;
	add.f32 	%f760, %f7196, %f7197;
	@%p3495 bra 	$L__BB3_1270;
	atom.global.add.f32 	%f7198, [%rd8+32], %f760;
$L__BB3_1270:
	mul.f32 	%f7199, %f3, %f675;
	setp.ne.s32 	%p3501, %r4, 0;
	mov.b32 	%r5822, %f7199;
	shfl.sync.bfly.b32	%r5823|%p3502, %r5822, 16, 31, -1;
	mov.b32 	%f7200, %r5823;
	add.f32 	%f7201, %f7199, %f7200;
	mov.b32 	%r5824, %f7201;
	shfl.sync.bfly.b32	%r5825|%p3503, %r5824, 8, 31, -1;
	mov.b32 	%f7202, %r5825;
	add.f32 	%f7203, %f7201, %f7202;
	mov.b32 	%r5826, %f7203;
	shfl.sync.bfly.b32	%r5827|%p3504, %r5826, 4, 31, -1;
	mov.b32 	%f7204, %r5827;
	add.f32 	%f7205, %f7203, %f7204;
	mov.b32 	%r5828, %f7205;
	shfl.sync.bfly.b32	%r5829|%p3505, %r5828, 2, 31, -1;
	mov.b32 	%f7206, %r5829;
	add.f32 	%f7207, %f7205, %f7206;
	mov.b32 	%r5830, %f7207;
	shfl.sync.bfly.b32	%r5831|%p3506, %r5830, 1, 31, -1;
	mov.b32 	%f7208, %r5831;
	add.f32 	%f761, %f7207, %f7208;
	@%p3501 bra 	$L__BB3_1272;
	atom.global.add.f32 	%f7209, [%rd8+44], %f761;
$L__BB3_1272:
	@%p6789 bra 	$L__BB3_1317;
	mul.f32 	%f7210, %f8, %f675;
	setp.ne.s32 	%p3507, %r4, 0;
	mov.b32 	%r5832, %f7210;
	shfl.sync.bfly.b32	%r5833|%p3508, %r5832, 16, 31, -1;
	mov.b32 	%f7211, %r5833;
	add.f32 	%f7212, %f7210, %f7211;
	mov.b32 	%r5834, %f7212;
	shfl.sync.bfly.b32	%r5835|%p3509, %r5834, 8, 31, -1;
	mov.b32 	%f7213, %r5835;
	add.f32 	%f7214, %f7212, %f7213;
	mov.b32 	%r5836, %f7214;
	shfl.sync.bfly.b32	%r5837|%p3510, %r5836, 4, 31, -1;
	mov.b32 	%f7215, %r5837;
	add.f32 	%f7216, %f7214, %f7215;
	mov.b32 	%r5838, %f7216;
	shfl.sync.bfly.b32	%r5839|%p3511, %r5838, 2, 31, -1;
	mov.b32 	%f7217, %r5839;
	add.f32 	%f7218, %f7216, %f7217;
	mov.b32 	%r5840, %f7218;
	shfl.sync.bfly.b32	%r5841|%p3512, %r5840, 1, 31, -1;
	mov.b32 	%f7219, %r5841;
	add.f32 	%f762, %f7218, %f7219;
	@%p3507 bra 	$L__BB3_1275;
	atom.global.add.f32 	%f7220, [%rd8+56], %f762;
$L__BB3_1275:
	mul.f32 	%f7221, %f6, %f675;
	setp.ne.s32 	%p3513, %r4, 0;
	mov.b32 	%r5842, %f7221;
	shfl.sync.bfly.b32	%r5843|%p3514, %r5842, 16, 31, -1;
	mov.b32 	%f7222, %r5843;
	add.f32 	%f7223, %f7221, %f7222;
	mov.b32 	%r5844, %f7223;
	shfl.sync.bfly.b32	%r5845|%p3515, %r5844, 8, 31, -1;
	mov.b32 	%f7224, %r5845;
	add.f32 	%f7225, %f7223, %f7224;
	mov.b32 	%r5846, %f7225;
	shfl.sync.bfly.b32	%r5847|%p3516, %r5846, 4, 31, -1;
	mov.b32 	%f7226, %r5847;
	add.f32 	%f7227, %f7225, %f7226;
	mov.b32 	%r5848, %f7227;
	shfl.sync.bfly.b32	%r5849|%p3517, %r5848, 2, 31, -1;
	mov.b32 	%f7228, %r5849;
	add.f32 	%f7229, %f7227, %f7228;
	mov.b32 	%r5850, %f7229;
	shfl.sync.bfly.b32	%r5851|%p3518, %r5850, 1, 31, -1;
	mov.b32 	%f7230, %r5851;
	add.f32 	%f763, %f7229, %f7230;
	@%p3513 bra 	$L__BB3_1277;
	atom.global.add.f32 	%f7231, [%rd8+68], %f763;
$L__BB3_1277:
	mul.f32 	%f7232, %f4, %f675;
	setp.ne.s32 	%p3519, %r4, 0;
	mov.b32 	%r5852, %f7232;
	shfl.sync.bfly.b32	%r5853|%p3520, %r5852, 16, 31, -1;
	mov.b32 	%f7233, %r5853;
	add.f32 	%f7234, %f7232, %f7233;
	mov.b32 	%r5854, %f7234;
	shfl.sync.bfly.b32	%r5855|%p3521, %r5854, 8, 31, -1;
	mov.b32 	%f7235, %r5855;
	add.f32 	%f7236, %f7234, %f7235;
	mov.b32 	%r5856, %f7236;
	shfl.sync.bfly.b32	%r5857|%p3522, %r5856, 4, 31, -1;
	mov.b32 	%f7237, %r5857;
	add.f32 	%f7238, %f7236, %f7237;
	mov.b32 	%r5858, %f7238;
	shfl.sync.bfly.b32	%r5859|%p3523, %r5858, 2, 31, -1;
	mov.b32 	%f7239, %r5859;
	add.f32 	%f7240, %f7238, %f7239;
	mov.b32 	%r5860, %f7240;
	shfl.sync.bfly.b32	%r5861|%p3524, %r5860, 1, 31, -1;
	mov.b32 	%f7241, %r5861;
	add.f32 	%f764, %f7240, %f7241;
	@%p3519 bra 	$L__BB3_1279;
	atom.global.add.f32 	%f7242, [%rd8+80], %f764;
$L__BB3_1279:
	mul.f32 	%f7243, %f5, %f675;
	setp.ne.s32 	%p3525, %r4, 0;
	mov.b32 	%r5862, %f7243;
	shfl.sync.bfly.b32	%r5863|%p3526, %r5862, 16, 31, -1;
	mov.b32 	%f7244, %r5863;
	add.f32 	%f7245, %f7243, %f7244;
	mov.b32 	%r5864, %f7245;
	shfl.sync.bfly.b32	%r5865|%p3527, %r5864, 8, 31, -1;
	mov.b32 	%f7246, %r5865;
	add.f32 	%f7247, %f7245, %f7246;
	mov.b32 	%r5866, %f7247;
	shfl.sync.bfly.b32	%r5867|%p3528, %r5866, 4, 31, -1;
	mov.b32 	%f7248, %r5867;
	add.f32 	%f7249, %f7247, %f7248;
	mov.b32 	%r5868, %f7249;
	shfl.sync.bfly.b32	%r5869|%p3529, %r5868, 2, 31, -1;
	mov.b32 	%f7250, %r5869;
	add.f32 	%f7251, %f7249, %f7250;
	mov.b32 	%r5870, %f7251;
	shfl.sync.bfly.b32	%r5871|%p3530, %r5870, 1, 31, -1;
	mov.b32 	%f7252, %r5871;
	add.f32 	%f765, %f7251, %f7252;
	@%p3525 bra 	$L__BB3_1281;
	atom.global.add.f32 	%f7253, [%rd8+92], %f765;
$L__BB3_1281:
	mul.f32 	%f7254, %f7, %f675;
	setp.ne.s32 	%p3531, %r4, 0;
	mov.b32 	%r5872, %f7254;
	shfl.sync.bfly.b32	%r5873|%p3532, %r5872, 16, 31, -1;
	mov.b32 	%f7255, %r5873;
	add.f32 	%f7256, %f7254, %f7255;
	mov.b32 	%r5874, %f7256;
	shfl.sync.bfly.b32	%r5875|%p3533, %r5874, 8, 31, -1;
	mov.b32 	%f7257, %r5875;
	add.f32 	%f7258, %f7256, %f7257;
	mov.b32 	%r5876, %f7258;
	shfl.sync.bfly.b32	%r5877|%p3534, %r5876, 4, 31, -1;
	mov.b32 	%f7259, %r5877;
	add.f32 	%f7260, %f7258, %f7259;
	mov.b32 	%r5878, %f7260;
	shfl.sync.bfly.b32	%r5879|%p3535, %r5878, 2, 31, -1;
	mov.b32 	%f7261, %r5879;
	add.f32 	%f7262, %f7260, %f7261;
	mov.b32 	%r5880, %f7262;
	shfl.sync.bfly.b32	%r5881|%p3536, %r5880, 1, 31, -1;
	mov.b32 	%f7263, %r5881;
	add.f32 	%f766, %f7262, %f7263;
	@%p3531 bra 	$L__BB3_1283;
	atom.global.add.f32 	%f7264, [%rd8+104], %f766;
$L__BB3_1283:
	@%p6790 bra 	$L__BB3_1317;
	setp.ne.s32 	%p3537, %r4, 0;
	mov.b32 	%r5882, %f13173;
	shfl.sync.bfly.b32	%r5883|%p3538, %r5882, 16, 31, -1;
	mov.b32 	%f7265, %r5883;
	add.f32 	%f7266, %f13173, %f7265;
	mov.b32 	%r5884, %f7266;
	shfl.sync.bfly.b32	%r5885|%p3539, %r5884, 8, 31, -1;
	mov.b32 	%f7267, %r5885;
	add.f32 	%f7268, %f7266, %f7267;
	mov.b32 	%r5886, %f7268;
	shfl.sync.bfly.b32	%r5887|%p3540, %r5886, 4, 31, -1;
	mov.b32 	%f7269, %r5887;
	add.f32 	%f7270, %f7268, %f7269;
	mov.b32 	%r5888, %f7270;
	shfl.sync.bfly.b32	%r5889|%p3541, %r5888, 2, 31, -1;
	mov.b32 	%f7271, %r5889;
	add.f32 	%f7272, %f7270, %f7271;
	mov.b32 	%r5890, %f7272;
	shfl.sync.bfly.b32	%r5891|%p3542, %r5890, 1, 31, -1;
	mov.b32 	%f7273, %r5891;
	add.f32 	%f13173, %f7272, %f7273;
	@%p3537 bra 	$L__BB3_1286;
	atom.global.add.f32 	%f7274, [%rd8+116], %f13173;
$L__BB3_1286:
	setp.ne.s32 	%p3543, %r4, 0;
	mov.b32 	%r5892, %f13172;
	shfl.sync.bfly.b32	%r5893|%p3544, %r5892, 16, 31, -1;
	mov.b32 	%f7275, %r5893;
	add.f32 	%f7276, %f13172, %f7275;
	mov.b32 	%r5894, %f7276;
	shfl.sync.bfly.b32	%r5895|%p3545, %r5894, 8, 31, -1;
	mov.b32 	%f7277, %r5895;
	add.f32 	%f7278, %f7276, %f7277;
	mov.b32 	%r5896, %f7278;
	shfl.sync.bfly.b32	%r5897|%p3546, %r5896, 4, 31, -1;
	mov.b32 	%f7279, %r5897;
	add.f32 	%f7280, %f7278, %f7279;
	mov.b32 	%r5898, %f7280;
	shfl.sync.bfly.b32	%r5899|%p3547, %r5898, 2, 31, -1;
	mov.b32 	%f7281, %r5899;
	add.f32 	%f7282, %f7280, %f7281;
	mov.b32 	%r5900, %f7282;
	shfl.sync.bfly.b32	%r5901|%p3548, %r5900, 1, 31, -1;
	mov.b32 	%f7283, %r5901;
	add.f32 	%f13172, %f7282, %f7283;
	@%p3543 bra 	$L__BB3_1288;
	atom.global.add.f32 	%f7284, [%rd8+128], %f13172;
$L__BB3_1288:
	setp.ne.s32 	%p3549, %r4, 0;
	mov.b32 	%r5902, %f13171;
	shfl.sync.bfly.b32	%r5903|%p3550, %r5902, 16, 31, -1;
	mov.b32 	%f7285, %r5903;
	add.f32 	%f7286, %f13171, %f7285;
	mov.b32 	%r5904, %f7286;
	shfl.sync.bfly.b32	%r5905|%p3551, %r5904, 8, 31, -1;
	mov.b32 	%f7287, %r5905;
	add.f32 	%f7288, %f7286, %f7287;
	mov.b32 	%r5906, %f7288;
	shfl.sync.bfly.b32	%r5907|%p3552, %r5906, 4, 31, -1;
	mov.b32 	%f7289, %r5907;
	add.f32 	%f7290, %f7288, %f7289;
	mov.b32 	%r5908, %f7290;
	shfl.sync.bfly.b32	%r5909|%p3553, %r5908, 2, 31, -1;
	mov.b32 	%f7291, %r5909;
	add.f32 	%f7292, %f7290, %f7291;
	mov.b32 	%r5910, %f7292;
	shfl.sync.bfly.b32	%r5911|%p3554, %r5910, 1, 31, -1;
	mov.b32 	%f7293, %r5911;
	add.f32 	%f13171, %f7292, %f7293;
	@%p3549 bra 	$L__BB3_1290;
	atom.global.add.f32 	%f7294, [%rd8+140], %f13171;
$L__BB3_1290:
	setp.ne.s32 	%p3555, %r4, 0;
	mov.b32 	%r5912, %f13170;
	shfl.sync.bfly.b32	%r5913|%p3556, %r5912, 16, 31, -1;
	mov.b32 	%f7295, %r5913;
	add.f32 	%f7296, %f13170, %f7295;
	mov.b32 	%r5914, %f7296;
	shfl.sync.bfly.b32	%r5915|%p3557, %r5914, 8, 31, -1;
	mov.b32 	%f7297, %r5915;
	add.f32 	%f7298, %f7296, %f7297;
	mov.b32 	%r5916, %f7298;
	shfl.sync.bfly.b32	%r5917|%p3558, %r5916, 4, 31, -1;
	mov.b32 	%f7299, %r5917;
	add.f32 	%f7300, %f7298, %f7299;
	mov.b32 	%r5918, %f7300;
	shfl.sync.bfly.b32	%r5919|%p3559, %r5918, 2, 31, -1;
	mov.b32 	%f7301, %r5919;
	add.f32 	%f7302, %f7300, %f7301;
	mov.b32 	%r5920, %f7302;
	shfl.sync.bfly.b32	%r5921|%p3560, %r5920, 1, 31, -1;
	mov.b32 	%f7303, %r5921;
	add.f32 	%f13170, %f7302, %f7303;
	@%p3555 bra 	$L__BB3_1292;
	atom.global.add.f32 	%f7304, [%rd8+152], %f13170;
$L__BB3_1292:
	setp.ne.s32 	%p3561, %r4, 0;
	mov.b32 	%r5922, %f13169;
	shfl.sync.bfly.b32	%r5923|%p3562, %r5922, 16, 31, -1;
	mov.b32 	%f7305, %r5923;
	add.f32 	%f7306, %f13169, %f7305;
	mov.b32 	%r5924, %f7306;
	shfl.sync.bfly.b32	%r5925|%p3563, %r5924, 8, 31, -1;
	mov.b32 	%f7307, %r5925;
	add.f32 	%f7308, %f7306, %f7307;
	mov.b32 	%r5926, %f7308;
	shfl.sync.bfly.b32	%r5927|%p3564, %r5926, 4, 31, -1;
	mov.b32 	%f7309, %r5927;
	add.f32 	%f7310, %f7308, %f7309;
	mov.b32 	%r5928, %f7310;
	shfl.sync.bfly.b32	%r5929|%p3565, %r5928, 2, 31, -1;
	mov.b32 	%f7311, %r5929;
	add.f32 	%f7312, %f7310, %f7311;
	mov.b32 	%r5930, %f7312;
	shfl.sync.bfly.b32	%r5931|%p3566, %r5930, 1, 31, -1;
	mov.b32 	%f7313, %r5931;
	add.f32 	%f13169, %f7312, %f7313;
	@%p3561 bra 	$L__BB3_1294;
	atom.global.add.f32 	%f7314, [%rd8+164], %f13169;
$L__BB3_1294:
	setp.ne.s32 	%p3567, %r4, 0;
	mov.b32 	%r5932, %f13168;
	shfl.sync.bfly.b32	%r5933|%p3568, %r5932, 16, 31, -1;
	mov.b32 	%f7315, %r5933;
	add.f32 	%f7316, %f13168, %f7315;
	mov.b32 	%r5934, %f7316;
	shfl.sync.bfly.b32	%r5935|%p3569, %r5934, 8, 31, -1;
	mov.b32 	%f7317, %r5935;
	add.f32 	%f7318, %f7316, %f7317;
	mov.b32 	%r5936, %f7318;
	shfl.sync.bfly.b32	%r5937|%p3570, %r5936, 4, 31, -1;
	mov.b32 	%f7319, %r5937;
	add.f32 	%f7320, %f7318, %f7319;
	mov.b32 	%r5938, %f7320;
	shfl.sync.bfly.b32	%r5939|%p3571, %r5938, 2, 31, -1;
	mov.b32 	%f7321, %r5939;
	add.f32 	%f7322, %f7320, %f7321;
	mov.b32 	%r5940, %f7322;
	shfl.sync.bfly.b32	%r5941|%p3572, %r5940, 1, 31, -1;
	mov.b32 	%f7323, %r5941;
	add.f32 	%f13168, %f7322, %f7323;
	@%p3567 bra 	$L__BB3_1296;
	atom.global.add.f32 	%f7324, [%rd8+176], %f13168;
$L__BB3_1296:
	setp.ne.s32 	%p3573, %r4, 0;
	mov.b32 	%r5942, %f13167;
	shfl.sync.bfly.b32	%r5943|%p3574, %r5942, 16, 31, -1;
	mov.b32 	%f7325, %r5943;
	add.f32 	%f7326, %f13167, %f7325;
	mov.b32 	%r5944, %f7326;
	shfl.sync.bfly.b32	%r5945|%p3575, %r5944, 8, 31, -1;
	mov.b32 	%f7327, %r5945;
	add.f32 	%f7328, %f7326, %f7327;
	mov.b32 	%r5946, %f7328;
	shfl.sync.bfly.b32	%r5947|%p3576, %r5946, 4, 31, -1;
	mov.b32 	%f7329, %r5947;
	add.f32 	%f7330, %f7328, %f7329;
	mov.b32 	%r5948, %f7330;
	shfl.sync.bfly.b32	%r5949|%p3577, %r5948, 2, 31, -1;
	mov.b32 	%f7331, %r5949;
	add.f32 	%f7332, %f7330, %f7331;
	mov.b32 	%r5950, %f7332;
	shfl.sync.bfly.b32	%r5951|%p3578, %r5950, 1, 31, -1;
	mov.b32 	%f7333, %r5951;
	add.f32 	%f13167, %f7332, %f7333;
	@%p3573 bra 	$L__BB3_1298;
	atom.global.add.f32 	%f7334, [%rd8+188], %f13167;
$L__BB3_1298:
	@%p6791 bra 	$L__BB3_1317;
	setp.ne.s32 	%p3579, %r4, 0;
	mov.b32 	%r5952, %f13166;
	shfl.sync.bfly.b32	%r5953|%p3580, %r5952, 16, 31, -1;
	mov.b32 	%f7335, %r5953;
	add.f32 	%f7336, %f13166, %f7335;
	mov.b32 	%r5954, %f7336;
	shfl.sync.bfly.b32	%r5955|%p3581, %r5954, 8, 31, -1;
	mov.b32 	%f7337, %r5955;
	add.f32 	%f7338, %f7336, %f7337;
	mov.b32 	%r5956, %f7338;
	shfl.sync.bfly.b32	%r5957|%p3582, %r5956, 4, 31, -1;
	mov.b32 	%f7339, %r5957;
	add.f32 	%f7340, %f7338, %f7339;
	mov.b32 	%r5958, %f7340;
	shfl.sync.bfly.b32	%r5959|%p3583, %r5958, 2, 31, -1;
	mov.b32 	%f7341, %r5959;
	add.f32 	%f7342, %f7340, %f7341;
	mov.b32 	%r5960, %f7342;
	shfl.sync.bfly.b32	%r5961|%p3584, %r5960, 1, 31, -1;
	mov.b32 	%f7343, %r5961;
	add.f32 	%f13166, %f7342, %f7343;
	@%p3579 bra 	$L__BB3_1301;
	atom.global.add.f32 	%f7344, [%rd8+200], %f13166;
$L__BB3_1301:
	setp.ne.s32 	%p3585, %r4, 0;
	mov.b32 	%r5962, %f13165;
	shfl.sync.bfly.b32	%r5963|%p3586, %r5962, 16, 31, -1;
	mov.b32 	%f7345, %r5963;
	add.f32 	%f7346, %f13165, %f7345;
	mov.b32 	%r5964, %f7346;
	shfl.sync.bfly.b32	%r5965|%p3587, %r5964, 8, 31, -1;
	mov.b32 	%f7347, %r5965;
	add.f32 	%f7348, %f7346, %f7347;
	mov.b32 	%r5966, %f7348;
	shfl.sync.bfly.b32	%r5967|%p3588, %r5966, 4, 31, -1;
	mov.b32 	%f7349, %r5967;
	add.f32 	%f7350, %f7348, %f7349;
	mov.b32 	%r5968, %f7350;
	shfl.sync.bfly.b32	%r5969|%p3589, %r5968, 2, 31, -1;
	mov.b32 	%f7351, %r5969;
	add.f32 	%f7352, %f7350, %f7351;
	mov.b32 	%r5970, %f7352;
	shfl.sync.bfly.b32	%r5971|%p3590, %r5970, 1, 31, -1;
	mov.b32 	%f7353, %r5971;
	add.f32 	%f13165, %f7352, %f7353;
	@%p3585 bra 	$L__BB3_1303;
	atom.global.add.f32 	%f7354, [%rd8+212], %f13165;
$L__BB3_1303:
	setp.ne.s32 	%p3591, %r4, 0;
	mov.b32 	%r5972, %f13164;
	shfl.sync.bfly.b32	%r5973|%p3592, %r5972, 16, 31, -1;
	mov.b32 	%f7355, %r5973;
	add.f32 	%f7356, %f13164, %f7355;
	mov.b32 	%r5974, %f7356;
	shfl.sync.bfly.b32	%r5975|%p3593, %r5974, 8, 31, -1;
	mov.b32 	%f7357, %r5975;
	add.f32 	%f7358, %f7356, %f7357;
	mov.b32 	%r5976, %f7358;
	shfl.sync.bfly.b32	%r5977|%p3594, %r5976, 4, 31, -1;
	mov.b32 	%f7359, %r5977;
	add.f32 	%f7360, %f7358, %f7359;
	mov.b32 	%r5978, %f7360;
	shfl.sync.bfly.b32	%r5979|%p3595, %r5978, 2, 31, -1;
	mov.b32 	%f7361, %r5979;
	add.f32 	%f7362, %f7360, %f7361;
	mov.b32 	%r5980, %f7362;
	shfl.sync.bfly.b32	%r5981|%p3596, %r5980, 1, 31, -1;
	mov.b32 	%f7363, %r5981;
	add.f32 	%f13164, %f7362, %f7363;
	@%p3591 bra 	$L__BB3_1305;
	atom.global.add.f32 	%f7364, [%rd8+224], %f13164;
$L__BB3_1305:
	setp.ne.s32 	%p3597, %r4, 0;
	mov.b32 	%r5982, %f13163;
	shfl.sync.bfly.b32	%r5983|%p3598, %r5982, 16, 31, -1;
	mov.b32 	%f7365, %r5983;
	add.f32 	%f7366, %f13163, %f7365;
	mov.b32 	%r5984, %f7366;
	shfl.sync.bfly.b32	%r5985|%p3599, %r5984, 8, 31, -1;
	mov.b32 	%f7367, %r5985;
	add.f32 	%f7368, %f7366, %f7367;
	mov.b32 	%r5986, %f7368;
	shfl.sync.bfly.b32	%r5987|%p3600, %r5986, 4, 31, -1;
	mov.b32 	%f7369, %r5987;
	add.f32 	%f7370, %f7368, %f7369;
	mov.b32 	%r5988, %f7370;
	shfl.sync.bfly.b32	%r5989|%p3601, %r5988, 2, 31, -1;
	mov.b32 	%f7371, %r5989;
	add.f32 	%f7372, %f7370, %f7371;
	mov.b32 	%r5990, %f7372;
	shfl.sync.bfly.b32	%r5991|%p3602, %r5990, 1, 31, -1;
	mov.b32 	%f7373, %r5991;
	add.f32 	%f13163, %f7372, %f7373;
	@%p3597 bra 	$L__BB3_1307;
	atom.global.add.f32 	%f7374, [%rd8+236], %f13163;
$L__BB3_1307:
	setp.ne.s32 	%p3603, %r4, 0;
	mov.b32 	%r5992, %f13162;
	shfl.sync.bfly.b32	%r5993|%p3604, %r5992, 16, 31, -1;
	mov.b32 	%f7375, %r5993;
	add.f32 	%f7376, %f13162, %f7375;
	mov.b32 	%r5994, %f7376;
	shfl.sync.bfly.b32	%r5995|%p3605, %r5994, 8, 31, -1;
	mov.b32 	%f7377, %r5995;
	add.f32 	%f7378, %f7376, %f7377;
	mov.b32 	%r5996, %f7378;
	shfl.sync.bfly.b32	%r5997|%p3606, %r5996, 4, 31, -1;
	mov.b32 	%f7379, %r5997;
	add.f32 	%f7380, %f7378, %f7379;
	mov.b32 	%r5998, %f7380;
	shfl.sync.bfly.b32	%r5999|%p3607, %r5998, 2, 31, -1;
	mov.b32 	%f7381, %r5999;
	add.f32 	%f7382, %f7380, %f7381;
	mov.b32 	%r6000, %f7382;
	shfl.sync.bfly.b32	%r6001|%p3608, %r6000, 1, 31, -1;
	mov.b32 	%f7383, %r6001;
	add.f32 	%f13162, %f7382, %f7383;
	@%p3603 bra 	$L__BB3_1309;
	atom.global.add.f32 	%f7384, [%rd8+248], %f13162;
$L__BB3_1309:
	setp.ne.s32 	%p3609, %r4, 0;
	mov.b32 	%r6002, %f13161;
	shfl.sync.bfly.b32	%r6003|%p3610, %r6002, 16, 31, -1;
	mov.b32 	%f7385, %r6003;
	add.f32 	%f7386, %f13161, %f7385;
	mov.b32 	%r6004, %f7386;
	shfl.sync.bfly.b32	%r6005|%p3611, %r6004, 8, 31, -1;
	mov.b32 	%f7387, %r6005;
	add.f32 	%f7388, %f7386, %f7387;
	mov.b32 	%r6006, %f7388;
	shfl.sync.bfly.b32	%r6007|%p3612, %r6006, 4, 31, -1;
	mov.b32 	%f7389, %r6007;
	add.f32 	%f7390, %f7388, %f7389;
	mov.b32 	%r6008, %f7390;
	shfl.sync.bfly.b32	%r6009|%p3613, %r6008, 2, 31, -1;
	mov.b32 	%f7391, %r6009;
	add.f32 	%f7392, %f7390, %f7391;
	mov.b32 	%r6010, %f7392;
	shfl.sync.bfly.b32	%r6011|%p3614, %r6010, 1, 31, -1;
	mov.b32 	%f7393, %r6011;
	add.f32 	%f13161, %f7392, %f7393;
	@%p3609 bra 	$L__BB3_1311;
	atom.global.add.f32 	%f7394, [%rd8+260], %f13161;
$L__BB3_1311:
	setp.ne.s32 	%p3615, %r4, 0;
	mov.b32 	%r6012, %f13160;
	shfl.sync.bfly.b32	%r6013|%p3616, %r6012, 16, 31, -1;
	mov.b32 	%f7395, %r6013;
	add.f32 	%f7396, %f13160, %f7395;
	mov.b32 	%r6014, %f7396;
	shfl.sync.bfly.b32	%r6015|%p3617, %r6014, 8, 31, -1;
	mov.b32 	%f7397, %r6015;
	add.f32 	%f7398, %f7396, %f7397;
	mov.b32 	%r6016, %f7398;
	shfl.sync.bfly.b32	%r6017|%p3618, %r6016, 4, 31, -1;
	mov.b32 	%f7399, %r6017;
	add.f32 	%f7400, %f7398, %f7399;
	mov.b32 	%r6018, %f7400;
	shfl.sync.bfly.b32	%r6019|%p3619, %r6018, 2, 31, -1;
	mov.b32 	%f7401, %r6019;
	add.f32 	%f7402, %f7400, %f7401;
	mov.b32 	%r6020, %f7402;
	shfl.sync.bfly.b32	%r6021|%p3620, %r6020, 1, 31, -1;
	mov.b32 	%f7403, %r6021;
	add.f32 	%f13160, %f7402, %f7403;
	@%p3615 bra 	$L__BB3_1313;
	atom.global.add.f32 	%f7404, [%rd8+272], %f13160;
$L__BB3_1313:
	setp.ne.s32 	%p3621, %r4, 0;
	mov.b32 	%r6022, %f13159;
	shfl.sync.bfly.b32	%r6023|%p3622, %r6022, 16, 31, -1;
	mov.b32 	%f7405, %r6023;
	add.f32 	%f7406, %f13159, %f7405;
	mov.b32 	%r6024, %f7406;
	shfl.sync.bfly.b32	%r6025|%p3623, %r6024, 8, 31, -1;
	mov.b32 	%f7407, %r6025;
	add.f32 	%f7408, %f7406, %f7407;
	mov.b32 	%r6026, %f7408;
	shfl.sync.bfly.b32	%r6027|%p3624, %r6026, 4, 31, -1;
	mov.b32 	%f7409, %r6027;
	add.f32 	%f7410, %f7408, %f7409;
	mov.b32 	%r6028, %f7410;
	shfl.sync.bfly.b32	%r6029|%p3625, %r6028, 2, 31, -1;
	mov.b32 	%f7411, %r6029;
	add.f32 	%f7412, %f7410, %f7411;
	mov.b32 	%r6030, %f7412;
	shfl.sync.bfly.b32	%r6031|%p3626, %r6030, 1, 31, -1;
	mov.b32 	%f7413, %r6031;
	add.f32 	%f13159, %f7412, %f7413;
	@%p3621 bra 	$L__BB3_1315;
	atom.global.add.f32 	%f7414, [%rd8+284], %f13159;
$L__BB3_1315:
	setp.ne.s32 	%p3627, %r4, 0;
	mov.b32 	%r6032, %f13158;
	shfl.sync.bfly.b32	%r6033|%p3628, %r6032, 16, 31, -1;
	mov.b32 	%f7415, %r6033;
	add.f32 	%f7416, %f13158, %f7415;
	mov.b32 	%r6034, %f7416;
	shfl.sync.bfly.b32	%r6035|%p3629, %r6034, 8, 31, -1;
	mov.b32 	%f7417, %r6035;
	add.f32 	%f7418, %f7416, %f7417;
	mov.b32 	%r6036, %f7418;
	shfl.sync.bfly.b32	%r6037|%p3630, %r6036, 4, 31, -1;
	mov.b32 	%f7419, %r6037;
	add.f32 	%f7420, %f7418, %f7419;
	mov.b32 	%r6038, %f7420;
	shfl.sync.bfly.b32	%r6039|%p3631, %r6038, 2, 31, -1;
	mov.b32 	%f7421, %r6039;
	add.f32 	%f7422, %f7420, %f7421;
	mov.b32 	%r6040, %f7422;
	shfl.sync.bfly.b32	%r6041|%p3632, %r6040, 1, 31, -1;
	mov.b32 	%f7423, %r6041;
	add.f32 	%f13158, %f7422, %f7423;
	@%p3627 bra 	$L__BB3_1317;
	atom.global.add.f32 	%f7424, [%rd8+296], %f13158;
$L__BB3_1317:
	ld.param.u32 	%r11308, [_Z33sparse_compute_sh_backward_kerneljjjPK6float3PKfPf_param_0];
	setp.ne.s32 	%p3633, %r4, 0;
	add.s32 	%r6042, %r7, %r11308;
	mul.lo.s32 	%r6043, %r6042, 3;
	mul.wide.u32 	%rd514, %r6043, 4;
	add.s64 	%rd515, %rd1, %rd514;
	shl.b32 	%r6044, %r11313, 1;
	ld.global.nc.f32 	%f799, [%rd515];
	mul.f32 	%f7425, %f799, 0f3E906EBB;
	ld.global.nc.f32 	%f800, [%rd515+4];
	mul.f32 	%f801, %f800, 0f3E906EBB;
	ld.global.nc.f32 	%f802, [%rd515+8];
	mul.f32 	%f803, %f802, 0f3E906EBB;
	mul.f32 	%f804, %f1, %f799;
	mul.f32 	%f805, %f2, %f799;
	mul.f32 	%f806, %f3, %f799;
	mov.b32 	%r6045, %f7425;
	shfl.sync.bfly.b32	%r6046|%p3634, %r6045, 16, 31, -1;
	mov.b32 	%f7426, %r6046;
	add.f32 	%f7427, %f7425, %f7426;
	mov.b32 	%r6047, %f7427;
	shfl.sync.bfly.b32	%r6048|%p3635, %r6047, 8, 31, -1;
	mov.b32 	%f7428, %r6048;
	add.f32 	%f7429, %f7427, %f7428;
	mov.b32 	%r6049, %f7429;
	shfl.sync.bfly.b32	%r6050|%p3636, %r6049, 4, 31, -1;
	mov.b32 	%f7430, %r6050;
	add.f32 	%f7431, %f7429, %f7430;
	mov.b32 	%r6051, %f7431;
	shfl.sync.bfly.b32	%r6052|%p3637, %r6051, 2, 31, -1;
	mov.b32 	%f7432, %r6052;
	add.f32 	%f7433, %f7431, %f7432;
	mov.b32 	%r6053, %f7433;
	shfl.sync.bfly.b32	%r6054|%p3638, %r6053, 1, 31, -1;
	mov.b32 	%f7434, %r6054;
	add.f32 	%f807, %f7433, %f7434;
	mul.wide.u32 	%rd516, %r6044, 4;
	add.s64 	%rd9, %rd2, %rd516;
	@%p3633 bra 	$L__BB3_1319;
	atom.global.add.f32 	%f7435, [%rd9], %f807;
$L__BB3_1319:
	@%p6788 bra 	$L__BB3_1371;
	setp.ne.s32 	%p3639, %r4, 0;
	mov.b32 	%r6055, %f804;
	shfl.sync.bfly.b32	%r6056|%p3640, %r6055, 16, 31, -1;
	mov.b32 	%f7436, %r6056;
	add.f32 	%f7437, %f804, %f7436;
	mov.b32 	%r6057, %f7437;
	shfl.sync.bfly.b32	%r6058|%p3641, %r6057, 8, 31, -1;
	mov.b32 	%f7438, %r6058;
	add.f32 	%f7439, %f7437, %f7438;
	mov.b32 	%r6059, %f7439;
	shfl.sync.bfly.b32	%r6060|%p3642, %r6059, 4, 31, -1;
	mov.b32 	%f7440, %r6060;
	add.f32 	%f7441, %f7439, %f7440;
	mov.b32 	%r6061, %f7441;
	shfl.sync.bfly.b32	%r6062|%p3643, %r6061, 2, 31, -1;
	mov.b32 	%f7442, %r6062;
	add.f32 	%f7443, %f7441, %f7442;
	mov.b32 	%r6063, %f7443;
	shfl.sync.bfly.b32	%r6064|%p3644, %r6063, 1, 31, -1;
	mov.b32 	%f7444, %r6064;
	add.f32 	%f808, %f7443, %f7444;
	@%p3639 bra 	$L__BB3_1322;
	atom.global.add.f32 	%f7445, [%rd9+12], %f808;
$L__BB3_1322:
	setp.ne.s32 	%p3645, %r4, 0;
	mov.b32 	%r6065, %f805;
	shfl.sync.bfly.b32	%r6066|%p3646, %r6065, 16, 31, -1;
	mov.b32 	%f7446, %r6066;
	add.f32 	%f7447, %f805, %f7446;
	mov.b32 	%r6067, %f7447;
	shfl.sync.bfly.b32	%r6068|%p3647, %r6067, 8, 31, -1;
	mov.b32 	%f7448, %r6068;
	add.f32 	%f7449, %f7447, %f7448;
	mov.b32 	%r6069, %f7449;
	shfl.sync.bfly.b32	%r6070|%p3648, %r6069, 4, 31, -1;
	mov.b32 	%f7450, %r6070;
	add.f32 	%f7451, %f7449, %f7450;
	mov.b32 	%r6071, %f7451;
	shfl.sync.bfly.b32	%r6072|%p3649, %r6071, 2, 31, -1;
	mov.b32 	%f7452, %r6072;
	add.f32 	%f7453, %f7451, %f7452;
	mov.b32 	%r6073, %f7453;
	shfl.sync.bfly.b32	%r6074|%p3650, %r6073, 1, 31, -1;
	mov.b32 	%f7454, %r6074;
	add.f32 	%f809, %f7453, %f7454;
	@%p3645 bra 	$L__BB3_1324;
	atom.global.add.f32 	%f7455, [%rd9+24], %f809;
$L__BB3_1324:
	setp.ne.s32 	%p3651, %r4, 0;
	mov.b32 	%r6075, %f806;
	shfl.sync.bfly.b32	%r6076|%p3652, %r6075, 16, 31, -1;
	mov.b32 	%f7456, %r6076;
	add.f32 	%f7457, %f806, %f7456;
	mov.b32 	%r6077, %f7457;
	shfl.sync.bfly.b32	%r6078|%p3653, %r6077, 8, 31, -1;
	mov.b32 	%f7458, %r6078;
	add.f32 	%f7459, %f7457, %f7458;
	mov.b32 	%r6079, %f7459;
	shfl.sync.bfly.b32	%r6080|%p3654, %r6079, 4, 31, -1;
	mov.b32 	%f7460, %r6080;
	add.f32 	%f7461, %f7459, %f7460;
	mov.b32 	%r6081, %f7461;
	shfl.sync.bfly.b32	%r6082|%p3655, %r6081, 2, 31, -1;
	mov.b32 	%f7462, %r6082;
	add.f32 	%f7463, %f7461, %f7462;
	mov.b32 	%r6083, %f7463;
	shfl.sync.bfly.b32	%r6084|%p3656, %r6083, 1, 31, -1;
	mov.b32 	%f7464, %r6084;
	add.f32 	%f810, %f7463, %f7464;
	@%p3651 bra 	$L__BB3_1326;
	atom.global.add.f32 	%f7465, [%rd9+36], %f810;
$L__BB3_1326:
	@%p6789 bra 	$L__BB3_1371;
	mul.f32 	%f7466, %f8, %f799;
	setp.ne.s32 	%p3657, %r4, 0;
	mov.b32 	%r6085, %f7466;
	shfl.sync.bfly.b32	%r6086|%p3658, %r6085, 16, 31, -1;
	mov.b32 	%f7467, %r6086;
	add.f32 	%f7468, %f7466, %f7467;
	mov.b32 	%r6087, %f7468;
	shfl.sync.bfly.b32	%r6088|%p3659, %r6087, 8, 31, -1;
	mov.b32 	%f7469, %r6088;
	add.f32 	%f7470, %f7468, %f7469;
	mov.b32 	%r6089, %f7470;
	shfl.sync.bfly.b32	%r6090|%p3660, %r6089, 4, 31, -1;
	mov.b32 	%f7471, %r6090;
	add.f32 	%f7472, %f7470, %f7471;
	mov.b32 	%r6091, %f7472;
	shfl.sync.bfly.b32	%r6092|%p3661, %r6091, 2, 31, -1;
	mov.b32 	%f7473, %r6092;
	add.f32 	%f7474, %f7472, %f7473;
	mov.b32 	%r6093, %f7474;
	shfl.sync.bfly.b32	%r6094|%p3662, %r6093, 1, 31, -1;
	mov.b32 	%f7475, %r6094;
	add.f32 	%f811, %f7474, %f7475;
	@%p3657 bra 	$L__BB3_1329;
	atom.global.add.f32 	%f7476, [%rd9+48], %f811;
$L__BB3_1329:
	mul.f32 	%f7477, %f6, %f799;
	setp.ne.s32 	%p3663, %r4, 0;
	mov.b32 	%r6095, %f7477;
	shfl.sync.bfly.b32	%r6096|%p3664, %r6095, 16, 31, -1;
	mov.b32 	%f7478, %r6096;
	add.f32 	%f7479, %f7477, %f7478;
	mov.b32 	%r6097, %f7479;
	shfl.sync.bfly.b32	%r6098|%p3665, %r6097, 8, 31, -1;
	mov.b32 	%f7480, %r6098;
	add.f32 	%f7481, %f7479, %f7480;
	mov.b32 	%r6099, %f7481;
	shfl.sync.bfly.b32	%r6100|%p3666, %r6099, 4, 31, -1;
	mov.b32 	%f7482, %r6100;
	add.f32 	%f7483, %f7481, %f7482;
	mov.b32 	%r6101, %f7483;
	shfl.sync.bfly.b32	%r6102|%p3667, %r6101, 2, 31, -1;
	mov.b32 	%f7484, %r6102;
	add.f32 	%f7485, %f7483, %f7484;
	mov.b32 	%r6103, %f7485;
	shfl.sync.bfly.b32	%r6104|%p3668, %r6103, 1, 31, -1;
	mov.b32 	%f7486, %r6104;
	add.f32 	%f812, %f7485, %f7486;
	@%p3663 bra 	$L__BB3_1331;
	atom.global.add.f32 	%f7487, [%rd9+60], %f812;
$L__BB3_1331:
	mul.f32 	%f7488, %f4, %f799;
	setp.ne.s32 	%p3669, %r4, 0;
	mov.b32 	%r6105, %f7488;
	shfl.sync.bfly.b32	%r6106|%p3670, %r6105, 16, 31, -1;
	mov.b32 	%f7489, %r6106;
	add.f32 	%f7490, %f7488, %f7489;
	mov.b32 	%r6107, %f7490;
	shfl.sync.bfly.b32	%r6108|%p3671, %r6107, 8, 31, -1;
	mov.b32 	%f7491, %r6108;
	add.f32 	%f7492, %f7490, %f7491;
	mov.b32 	%r6109, %f7492;
	shfl.sync.bfly.b32	%r6110|%p3672, %r6109, 4, 31, -1;
	mov.b32 	%f7493, %r6110;
	add.f32 	%f7494, %f7492, %f7493;
	mov.b32 	%r6111, %f7494;
	shfl.sync.bfly.b32	%r6112|%p3673, %r6111, 2, 31, -1;
	mov.b32 	%f7495, %r6112;
	add.f32 	%f7496, %f7494, %f7495;
	mov.b32 	%r6113, %f7496;
	shfl.sync.bfly.b32	%r6114|%p3674, %r6113, 1, 31, -1;
	mov.b32 	%f7497, %r6114;
	add.f32 	%f813, %f7496, %f7497;
	@%p3669 bra 	$L__BB3_1333;
	atom.global.add.f32 	%f7498, [%rd9+72], %f813;
$L__BB3_1333:
	mul.f32 	%f7499, %f5, %f799;
	setp.ne.s32 	%p3675, %r4, 0;
	mov.b32 	%r6115, %f7499;
	shfl.sync.bfly.b32	%r6116|%p3676, %r6115, 16, 31, -1;
	mov.b32 	%f7500, %r6116;
	add.f32 	%f7501, %f7499, %f7500;
	mov.b32 	%r6117, %f7501;
	shfl.sync.bfly.b32	%r6118|%p3677, %r6117, 8, 31, -1;
	mov.b32 	%f7502, %r6118;
	add.f32 	%f7503, %f7501, %f7502;
	mov.b32 	%r6119, %f7503;
	shfl.sync.bfly.b32	%r6120|%p3678, %r6119, 4, 31, -1;
	mov.b32 	%f7504, %r6120;
	add.f32 	%f7505, %f7503, %f7504;
	mov.b32 	%r6121, %f7505;
	shfl.sync.bfly.b32	%r6122|%p3679, %r6121, 2, 31, -1;
	mov.b32 	%f7506, %r6122;
	add.f32 	%f7507, %f7505, %f7506;
	mov.b32 	%r6123, %f7507;
	shfl.sync.bfly.b32	%r6124|%p3680, %r6123, 1, 31, -1;
	mov.b32 	%f7508, %r6124;
	add.f32 	%f814, %f7507, %f7508;
	@%p3675 bra 	$L__BB3_1335;
	atom.global.add.f32 	%f7509, [%rd9+84], %f814;
$L__BB3_1335:
	mul.f32 	%f7510, %f7, %f799;
	setp.ne.s32 	%p3681, %r4, 0;
	mov.b32 	%r6125, %f7510;
	shfl.sync.bfly.b32	%r6126|%p3682, %r6125, 16, 31, -1;
	mov.b32 	%f7511, %r6126;
	add.f32 	%f7512, %f7510, %f7511;
	mov.b32 	%r6127, %f7512;
	shfl.sync.bfly.b32	%r6128|%p3683, %r6127, 8, 31, -1;
	mov.b32 	%f7513, %r6128;
	add.f32 	%f7514, %f7512, %f7513;
	mov.b32 	%r6129, %f7514;
	shfl.sync.bfly.b32	%r6130|%p3684, %r6129, 4, 31, -1;
	mov.b32 	%f7515, %r6130;
	add.f32 	%f7516, %f7514, %f7515;
	mov.b32 	%r6131, %f7516;
	shfl.sync.bfly.b32	%r6132|%p3685, %r6131, 2, 31, -1;
	mov.b32 	%f7517, %r6132;
	add.f32 	%f7518, %f7516, %f7517;
	mov.b32 	%r6133, %f7518;
	shfl.sync.bfly.b32	%r6134|%p3686, %r6133, 1, 31, -1;
	mov.b32 	%f7519, %r6134;
	add.f32 	%f815, %f7518, %f7519;
	@%p3681 bra 	$L__BB3_1337;
	atom.global.add.f32 	%f7520, [%rd9+96], %f815;
$L__BB3_1337:
	@%p6790 bra 	$L__BB3_1371;
	setp.ne.s32 	%p3687, %r4, 0;
	mov.b32 	%r6135, %f13141;
	shfl.sync.bfly.b32	%r6136|%p3688, %r6135, 16, 31, -1;
	mov.b32 	%f7521, %r6136;
	add.f32 	%f7522, %f13141, %f7521;
	mov.b32 	%r6137, %f7522;
	shfl.sync.bfly.b32	%r6138|%p3689, %r6137, 8, 31, -1;
	mov.b32 	%f7523, %r6138;
	add.f32 	%f7524, %f7522, %f7523;
	mov.b32 	%r6139, %f7524;
	shfl.sync.bfly.b32	%r6140|%p3690, %r6139, 4, 31, -1;
	mov.b32 	%f7525, %r6140;
	add.f32 	%f7526, %f7524, %f7525;
	mov.b32 	%r6141, %f7526;
	shfl.sync.bfly.b32	%r6142|%p3691, %r6141, 2, 31, -1;
	mov.b32 	%f7527, %r6142;
	add.f32 	%f7528, %f7526, %f7527;
	mov.b32 	%r6143, %f7528;
	shfl.sync.bfly.b32	%r6144|%p3692, %r6143, 1, 31, -1;
	mov.b32 	%f7529, %r6144;
	add.f32 	%f816, %f7528, %f7529;
	@%p3687 bra 	$L__BB3_1340;
	atom.global.add.f32 	%f7530, [%rd9+108], %f816;
$L__BB3_1340:
	setp.ne.s32 	%p3693, %r4, 0;
	mov.b32 	%r6145, %f13140;
	shfl.sync.bfly.b32	%r6146|%p3694, %r6145, 16, 31, -1;
	mov.b32 	%f7531, %r6146;
	add.f32 	%f7532, %f13140, %f7531;
	mov.b32 	%r6147, %f7532;
	shfl.sync.bfly.b32	%r6148|%p3695, %r6147, 8, 31, -1;
	mov.b32 	%f7533, %r6148;
	add.f32 	%f7534, %f7532, %f7533;
	mov.b32 	%r6149, %f7534;
	shfl.sync.bfly.b32	%r6150|%p3696, %r6149, 4, 31, -1;
	mov.b32 	%f7535, %r6150;
	add.f32 	%f7536, %f7534, %f7535;
	mov.b32 	%r6151, %f7536;
	shfl.sync.bfly.b32	%r6152|%p3697, %r6151, 2, 31, -1;
	mov.b32 	%f7537, %r6152;
	add.f32 	%f7538, %f7536, %f7537;
	mov.b32 	%r6153, %f7538;
	shfl.sync.bfly.b32	%r6154|%p3698, %r6153, 1, 31, -1;
	mov.b32 	%f7539, %r6154;
	add.f32 	%f817, %f7538, %f7539;
	@%p3693 bra 	$L__BB3_1342;
	atom.global.add.f32 	%f7540, [%rd9+120], %f817;
$L__BB3_1342:
	setp.ne.s32 	%p3699, %r4, 0;
	mov.b32 	%r6155, %f13139;
	shfl.sync.bfly.b32	%r6156|%p3700, %r6155, 16, 31, -1;
	mov.b32 	%f7541, %r6156;
	add.f32 	%f7542, %f13139, %f7541;
	mov.b32 	%r6157, %f7542;
	shfl.sync.bfly.b32	%r6158|%p3701, %r6157, 8, 31, -1;
	mov.b32 	%f7543, %r6158;
	add.f32 	%f7544, %f7542, %f7543;
	mov.b32 	%r6159, %f7544;
	shfl.sync.bfly.b32	%r6160|%p3702, %r6159, 4, 31, -1;
	mov.b32 	%f7545, %r6160;
	add.f32 	%f7546, %f7544, %f7545;
	mov.b32 	%r6161, %f7546;
	shfl.sync.bfly.b32	%r6162|%p3703, %r6161, 2, 31, -1;
	mov.b32 	%f7547, %r6162;
	add.f32 	%f7548, %f7546, %f7547;
	mov.b32 	%r6163, %f7548;
	shfl.sync.bfly.b32	%r6164|%p3704, %r6163, 1, 31, -1;
	mov.b32 	%f7549, %r6164;
	add.f32 	%f818, %f7548, %f7549;
	@%p3699 bra 	$L__BB3_1344;
	atom.global.add.f32 	%f7550, [%rd9+132], %f818;
$L__BB3_1344:
	setp.ne.s32 	%p3705, %r4, 0;
	mov.b32 	%r6165, %f13138;
	shfl.sync.bfly.b32	%r6166|%p3706, %r6165, 16, 31, -1;
	mov.b32 	%f7551, %r6166;
	add.f32 	%f7552, %f13138, %f7551;
	mov.b32 	%r6167, %f7552;
	shfl.sync.bfly.b32	%r6168|%p3707, %r6167, 8, 31, -1;
	mov.b32 	%f7553, %r6168;
	add.f32 	%f7554, %f7552, %f7553;
	mov.b32 	%r6169, %f7554;
	shfl.sync.bfly.b32	%r6170|%p3708, %r6169, 4, 31, -1;
	mov.b32 	%f7555, %r6170;
	add.f32 	%f7556, %f7554, %f7555;
	mov.b32 	%r6171, %f7556;
	shfl.sync.bfly.b32	%r6172|%p3709, %r6171, 2, 31, -1;
	mov.b32 	%f7557, %r6172;
	add.f32 	%f7558, %f7556, %f7557;
	mov.b32 	%r6173, %f7558;
	shfl.sync.bfly.b32	%r6174|%p3710, %r6173, 1, 31, -1;
	mov.b32 	%f7559, %r6174;
	add.f32 	%f819, %f7558, %f7559;
	@%p3705 bra 	$L__BB3_1346;
	atom.global.add.f32 	%f7560, [%rd9+144], %f819;
$L__BB3_1346:
	setp.ne.s32 	%p3711, %r4, 0;
	mov.b32 	%r6175, %f13137;
	shfl.sync.bfly.b32	%r6176|%p3712, %r6175, 16, 31, -1;
	mov.b32 	%f7561, %r6176;
	add.f32 	%f7562, %f13137, %f7561;
	mov.b32 	%r6177, %f7562;
	shfl.sync.bfly.b32	%r6178|%p3713, %r6177, 8, 31, -1;
	mov.b32 	%f7563, %r6178;
	add.f32 	%f7564, %f7562, %f7563;
	mov.b32 	%r6179, %f7564;
	shfl.sync.bfly.b32	%r6180|%p3714, %r6179, 4, 31, -1;
	mov.b32 	%f7565, %r6180;
	add.f32 	%f7566, %f7564, %f7565;
	mov.b32 	%r6181, %f7566;
	shfl.sync.bfly.b32	%r6182|%p3715, %r6181, 2, 31, -1;
	mov.b32 	%f7567, %r6182;
	add.f32 	%f7568, %f7566, %f7567;
	mov.b32 	%r6183, %f7568;
	shfl.sync.bfly.b32	%r6184|%p3716, %r6183, 1, 31, -1;
	mov.b32 	%f7569, %r6184;
	add.f32 	%f820, %f7568, %f7569;
	@%p3711 bra 	$L__BB3_1348;
	atom.global.add.f32 	%f7570, [%rd9+156], %f820;
$L__BB3_1348:
	setp.ne.s32 	%p3717, %r4, 0;
	mov.b32 	%r6185, %f13136;
	shfl.sync.bfly.b32	%r6186|%p3718, %r6185, 16, 31, -1;
	mov.b32 	%f7571, %r6186;
	add.f32 	%f7572, %f13136, %f7571;
	mov.b32 	%r6187, %f7572;
	shfl.sync.bfly.b32	%r6188|%p3719, %r6187, 8, 31, -1;
	mov.b32 	%f7573, %r6188;
	add.f32 	%f7574, %f7572, %f7573;
	mov.b32 	%r6189, %f7574;
	shfl.sync.bfly.b32	%r6190|%p3720, %r6189, 4, 31, -1;
	mov.b32 	%f7575, %r6190;
	add.f32 	%f7576, %f7574, %f7575;
	mov.b32 	%r6191, %f7576;
	shfl.sync.bfly.b32	%r6192|%p3721, %r6191, 2, 31, -1;
	mov.b32 	%f7577, %r6192;
	add.f32 	%f7578, %f7576, %f7577;
	mov.b32 	%r6193, %f7578;
	shfl.sync.bfly.b32	%r6194|%p3722, %r6193, 1, 31, -1;
	mov.b32 	%f7579, %r6194;
	add.f32 	%f821, %f7578, %f7579;
	@%p3717 bra 	$L__BB3_1350;
	atom.global.add.f32 	%f7580, [%rd9+168], %f821;
$L__BB3_1350:
	setp.ne.s32 	%p3723, %r4, 0;
	mov.b32 	%r6195, %f13135;
	shfl.sync.bfly.b32	%r6196|%p3724, %r6195, 16, 31, -1;
	mov.b32 	%f7581, %r6196;
	add.f32 	%f7582, %f13135, %f7581;
	mov.b32 	%r6197, %f7582;
	shfl.sync.bfly.b32	%r6198|%p3725, %r6197, 8, 31, -1;
	mov.b32 	%f7583, %r6198;
	add.f32 	%f7584, %f7582, %f7583;
	mov.b32 	%r6199, %f7584;
	shfl.sync.bfly.b32	%r6200|%p3726, %r6199, 4, 31, -1;
	mov.b32 	%f7585, %r6200;
	add.f32 	%f7586, %f7584, %f7585;
	mov.b32 	%r6201, %f7586;
	shfl.sync.bfly.b32	%r6202|%p3727, %r6201, 2, 31, -1;
	mov.b32 	%f7587, %r6202;
	add.f32 	%f7588, %f7586, %f7587;
	mov.b32 	%r6203, %f7588;
	shfl.sync.bfly.b32	%r6204|%p3728, %r6203, 1, 31, -1;
	mov.b32 	%f7589, %r6204;
	add.f32 	%f822, %f7588, %f7589;
	@%p3723 bra 	$L__BB3_1352;
	atom.global.add.f32 	%f7590, [%rd9+180], %f822;
$L__BB3_1352:
	@%p6791 bra 	$L__BB3_1371;
	setp.ne.s32 	%p3729, %r4, 0;
	mov.b32 	%r6205, %f13134;
	shfl.sync.bfly.b32	%r6206|%p3730, %r6205, 16, 31, -1;
	mov.b32 	%f7591, %r6206;
	add.f32 	%f7592, %f13134, %f7591;
	mov.b32 	%r6207, %f7592;
	shfl.sync.bfly.b32	%r6208|%p3731, %r6207, 8, 31, -1;
	mov.b32 	%f7593, %r6208;
	add.f32 	%f7594, %f7592, %f7593;
	mov.b32 	%r6209, %f7594;
	shfl.sync.bfly.b32	%r6210|%p3732, %r6209, 4, 31, -1;
	mov.b32 	%f7595, %r6210;
	add.f32 	%f7596, %f7594, %f7595;
	mov.b32 	%r6211, %f7596;
	shfl.sync.bfly.b32	%r6212|%p3733, %r6211, 2, 31, -1;
	mov.b32 	%f7597, %r6212;
	add.f32 	%f7598, %f7596, %f7597;
	mov.b32 	%r6213, %f7598;
	shfl.sync.bfly.b32	%r6214|%p3734, %r6213, 1, 31, -1;
	mov.b32 	%f7599, %r6214;
	add.f32 	%f823, %f7598, %f7599;
	@%p3729 bra 	$L__BB3_1355;
	atom.global.add.f32 	%f7600, [%rd9+192], %f823;
$L__BB3_1355:
	setp.ne.s32 	%p3735, %r4, 0;
	mov.b32 	%r6215, %f13133;
	shfl.sync.bfly.b32	%r6216|%p3736, %r6215, 16, 31, -1;
	mov.b32 	%f7601, %r6216;
	add.f32 	%f7602, %f13133, %f7601;
	mov.b32 	%r6217, %f7602;
	shfl.sync.bfly.b32	%r6218|%p3737, %r6217, 8, 31, -1;
	mov.b32 	%f7603, %r6218;
	add.f32 	%f7604, %f7602, %f7603;
	mov.b32 	%r6219, %f7604;
	shfl.sync.bfly.b32	%r6220|%p3738, %r6219, 4, 31, -1;
	mov.b32 	%f7605, %r6220;
	add.f32 	%f7606, %f7604, %f7605;
	mov.b32 	%r6221, %f7606;
	shfl.sync.bfly.b32	%r6222|%p3739, %r6221, 2, 31, -1;
	mov.b32 	%f7607, %r6222;
	add.f32 	%f7608, %f7606, %f7607;
	mov.b32 	%r6223, %f7608;
	shfl.sync.bfly.b32	%r6224|%p3740, %r6223, 1, 31, -1;
	mov.b32 	%f7609, %r6224;
	add.f32 	%f824, %f7608, %f7609;
	@%p3735 bra 	$L__BB3_1357;
	atom.global.add.f32 	%f7610, [%rd9+204], %f824;
$L__BB3_1357:
	setp.ne.s32 	%p3741, %r4, 0;
	mov.b32 	%r6225, %f13132;
	shfl.sync.bfly.b32	%r6226|%p3742, %r6225, 16, 31, -1;
	mov.b32 	%f7611, %r6226;
	add.f32 	%f7612, %f13132, %f7611;
	mov.b32 	%r6227, %f7612;
	shfl.sync.bfly.b32	%r6228|%p3743, %r6227, 8, 31, -1;
	mov.b32 	%f7613, %r6228;
	add.f32 	%f7614, %f7612, %f7613;
	mov.b32 	%r6229, %f7614;
	shfl.sync.bfly.b32	%r6230|%p3744, %r6229, 4, 31, -1;
	mov.b32 	%f7615, %r6230;
	add.f32 	%f7616, %f7614, %f7615;
	mov.b32 	%r6231, %f7616;
	shfl.sync.bfly.b32	%r6232|%p3745, %r6231, 2, 31, -1;
	mov.b32 	%f7617, %r6232;
	add.f32 	%f7618, %f7616, %f7617;
	mov.b32 	%r6233, %f7618;
	shfl.sync.bfly.b32	%r6234|%p3746, %r6233, 1, 31, -1;
	mov.b32 	%f7619, %r6234;
	add.f32 	%f825, %f7618, %f7619;
	@%p3741 bra 	$L__BB3_1359;
	atom.global.add.f32 	%f7620, [%rd9+216], %f825;
$L__BB3_1359:
	setp.ne.s32 	%p3747, %r4, 0;
	mov.b32 	%r6235, %f13131;
	shfl.sync.bfly.b32	%r6236|%p3748, %r6235, 16, 31, -1;
	mov.b32 	%f7621, %r6236;
	add.f32 	%f7622, %f13131, %f7621;
	mov.b32 	%r6237, %f7622;
	shfl.sync.bfly.b32	%r6238|%p3749, %r6237, 8, 31, -1;
	mov.b32 	%f7623, %r6238;
	add.f32 	%f7624, %f7622, %f7623;
	mov.b32 	%r6239, %f7624;
	shfl.sync.bfly.b32	%r6240|%p3750, %r6239, 4, 31, -1;
	mov.b32 	%f7625, %r6240;
	add.f32 	%f7626, %f7624, %f7625;
	mov.b32 	%r6241, %f7626;
	shfl.sync.bfly.b32	%r6242|%p3751, %r6241, 2, 31, -1;
	mov.b32 	%f7627, %r6242;
	add.f32 	%f7628, %f7626, %f7627;
	mov.b32 	%r6243, %f7628;
	shfl.sync.bfly.b32	%r6244|%p3752, %r6243, 1, 31, -1;
	mov.b32 	%f7629, %r6244;
	add.f32 	%f826, %f7628, %f7629;
	@%p3747 bra 	$L__BB3_1361;
	atom.global.add.f32 	%f7630, [%rd9+228], %f826;
$L__BB3_1361:
	setp.ne.s32 	%p3753, %r4, 0;
	mov.b32 	%r6245, %f13130;
	shfl.sync.bfly.b32	%r6246|%p3754, %r6245, 16, 31, -1;
	mov.b32 	%f7631, %r6246;
	add.f32 	%f7632, %f13130, %f7631;
	mov.b32 	%r6247, %f7632;
	shfl.sync.bfly.b32	%r6248|%p3755, %r6247, 8, 31, -1;
	mov.b32 	%f7633, %r6248;
	add.f32 	%f7634, %f7632, %f7633;
	mov.b32 	%r6249, %f7634;
	shfl.sync.bfly.b32	%r6250|%p3756, %r6249, 4, 31, -1;
	mov.b32 	%f7635, %r6250;
	add.f32 	%f7636, %f7634, %f7635;
	mov.b32 	%r6251, %f7636;
	shfl.sync.bfly.b32	%r6252|%p3757, %r6251, 2, 31, -1;
	mov.b32 	%f7637, %r6252;
	add.f32 	%f7638, %f7636, %f7637;
	mov.b32 	%r6253, %f7638;
	shfl.sync.bfly.b32	%r6254|%p3758, %r6253, 1, 31, -1;
	mov.b32 	%f7639, %r6254;
	add.f32 	%f827, %f7638, %f7639;
	@%p3753 bra 	$L__BB3_1363;
	atom.global.add.f32 	%f7640, [%rd9+240], %f827;
$L__BB3_1363:
	setp.ne.s32 	%p3759, %r4, 0;
	mov.b32 	%r6255, %f13129;
	shfl.sync.bfly.b32	%r6256|%p3760, %r6255, 16, 31, -1;
	mov.b32 	%f7641, %r6256;
	add.f32 	%f7642, %f13129, %f7641;
	mov.b32 	%r6257, %f7642;
	shfl.sync.bfly.b32	%r6258|%p3761, %r6257, 8, 31, -1;
	mov.b32 	%f7643, %r6258;
	add.f32 	%f7644, %f7642, %f7643;
	mov.b32 	%r6259, %f7644;
	shfl.sync.bfly.b32	%r6260|%p3762, %r6259, 4, 31, -1;
	mov.b32 	%f7645, %r6260;
	add.f32 	%f7646, %f7644, %f7645;
	mov.b32 	%r6261, %f7646;
	shfl.sync.bfly.b32	%r6262|%p3763, %r6261, 2, 31, -1;
	mov.b32 	%f7647, %r6262;
	add.f32 	%f7648, %f7646, %f7647;
	mov.b32 	%r6263, %f7648;
	shfl.sync.bfly.b32	%r6264|%p3764, %r6263, 1, 31, -1;
	mov.b32 	%f7649, %r6264;
	add.f32 	%f828, %f7648, %f7649;
	@%p3759 bra 	$L__BB3_1365;
	atom.global.add.f32 	%f7650, [%rd9+252], %f828;
$L__BB3_1365:
	setp.ne.s32 	%p3765, %r4, 0;
	mov.b32 	%r6265, %f13128;
	shfl.sync.bfly.b32	%r6266|%p3766, %r6265, 16, 31, -1;
	mov.b32 	%f7651, %r6266;
	add.f32 	%f7652, %f13128, %f7651;
	mov.b32 	%r6267, %f7652;
	shfl.sync.bfly.b32	%r6268|%p3767, %r6267, 8, 31, -1;
	mov.b32 	%f7653, %r6268;
	add.f32 	%f7654, %f7652, %f7653;
	mov.b32 	%r6269, %f7654;
	shfl.sync.bfly.b32	%r6270|%p3768, %r6269, 4, 31, -1;
	mov.b32 	%f7655, %r6270;
	add.f32 	%f7656, %f7654, %f7655;
	mov.b32 	%r6271, %f7656;
	shfl.sync.bfly.b32	%r6272|%p3769, %r6271, 2, 31, -1;
	mov.b32 	%f7657, %r6272;
	add.f32 	%f7658, %f7656, %f7657;
	mov.b32 	%r6273, %f7658;
	shfl.sync.bfly.b32	%r6274|%p3770, %r6273, 1, 31, -1;
	mov.b32 	%f7659, %r6274;
	add.f32 	%f829, %f7658, %f7659;
	@%p3765 bra 	$L__BB3_1367;
	atom.global.add.f32 	%f7660, [%rd9+264], %f829;
$L__BB3_1367:
	setp.ne.s32 	%p3771, %r4, 0;
	mov.b32 	%r6275, %f13127;
	shfl.sync.bfly.b32	%r6276|%p3772, %r6275, 16, 31, -1;
	mov.b32 	%f7661, %r6276;
	add.f32 	%f7662, %f13127, %f7661;
	mov.b32 	%r6277, %f7662;
	shfl.sync.bfly.b32	%r6278|%p3773, %r6277, 8, 31, -1;
	mov.b32 	%f7663, %r6278;
	add.f32 	%f7664, %f7662, %f7663;
	mov.b32 	%r6279, %f7664;
	shfl.sync.bfly.b32	%r6280|%p3774, %r6279, 4, 31, -1;
	mov.b32 	%f7665, %r6280;
	add.f32 	%f7666, %f7664, %f7665;
	mov.b32 	%r6281, %f7666;
	shfl.sync.bfly.b32	%r6282|%p3775, %r6281, 2, 31, -1;
	mov.b32 	%f7667, %r6282;
	add.f32 	%f7668, %f7666, %f7667;
	mov.b32 	%r6283, %f7668;
	shfl.sync.bfly.b32	%r6284|%p3776, %r6283, 1, 31, -1;
	mov.b32 	%f7669, %r6284;
	add.f32 	%f830, %f7668, %f7669;
	@%p3771 bra 	$L__BB3_1369;
	atom.global.add.f32 	%f7670, [%rd9+276], %f830;
$L__BB3_1369:
	setp.ne.s32 	%p3777, %r4, 0;
	mov.b32 	%r6285, %f13126;
	shfl.sync.bfly.b32	%r6286|%p3778, %r6285, 16, 31, -1;
	mov.b32 	%f7671, %r6286;
	add.f32 	%f7672, %f13126, %f7671;
	mov.b32 	%r6287, %f7672;
	shfl.sync.bfly.b32	%r6288|%p3779, %r6287, 8, 31, -1;
	mov.b32 	%f7673, %r6288;
	add.f32 	%f7674, %f7672, %f7673;
	mov.b32 	%r6289, %f7674;
	shfl.sync.bfly.b32	%r6290|%p3780, %r6289, 4, 31, -1;
	mov.b32 	%f7675, %r6290;
	add.f32 	%f7676, %f7674, %f7675;
	mov.b32 	%r6291, %f7676;
	shfl.sync.bfly.b32	%r6292|%p3781, %r6291, 2, 31, -1;
	mov.b32 	%f7677, %r6292;
	add.f32 	%f7678, %f7676, %f7677;
	mov.b32 	%r6293, %f7678;
	shfl.sync.bfly.b32	%r6294|%p3782, %r6293, 1, 31, -1;
	mov.b32 	%f7679, %r6294;
	add.f32 	%f831, %f7678, %f7679;
	@%p3777 bra 	$L__BB3_1371;
	atom.global.add.f32 	%f7680, [%rd9+288], %f831;
$L__BB3_1371:
	setp.ne.s32 	%p3783, %r4, 0;
	mov.b32 	%r6295, %f801;
	shfl.sync.bfly.b32	%r6296|%p3784, %r6295, 16, 31, -1;
	mov.b32 	%f7681, %r6296;
	add.f32 	%f7682, %f801, %f7681;
	mov.b32 	%r6297, %f7682;
	shfl.sync.bfly.b32	%r6298|%p3785, %r6297, 8, 31, -1;
	mov.b32 	%f7683, %r6298;
	add.f32 	%f7684, %f7682, %f7683;
	mov.b32 	%r6299, %f7684;
	shfl.sync.bfly.b32	%r6300|%p3786, %r6299, 4, 31, -1;
	mov.b32 	%f7685, %r6300;
	add.f32 	%f7686, %f7684, %f7685;
	mov.b32 	%r6301, %f7686;
	shfl.sync.bfly.b32	%r6302|%p3787, %r6301, 2, 31, -1;
	mov.b32 	%f7687, %r6302;
	add.f32 	%f7688, %f7686, %f7687;
	mov.b32 	%r6303, %f7688;
	shfl.sync.bfly.b32	%r6304|%p3788, %r6303, 1, 31, -1;
	mov.b32 	%f7689, %r6304;
	add.f32 	%f832, %f7688, %f7689;
	@%p3783 bra 	$L__BB3_1373;
	atom.global.add.f32 	%f7690, [%rd9+4], %f832;
$L__BB3_1373:
	@%p6788 bra 	$L__BB3_1425;
	mul.f32 	%f7691, %f1, %f800;
	setp.ne.s32 	%p3789, %r4, 0;
	mov.b32 	%r6305, %f7691;
	shfl.sync.bfly.b32	%r6306|%p3790, %r6305, 16, 31, -1;
	mov.b32 	%f7692, %r6306;
	add.f32 	%f7693, %f7691, %f7692;
	mov.b32 	%r6307, %f7693;
	shfl.sync.bfly.b32	%r6308|%p3791, %r6307, 8, 31, -1;
	mov.b32 	%f7694, %r6308;
	add.f32 	%f7695, %f7693, %f7694;
	mov.b32 	%r6309, %f7695;
	shfl.sync.bfly.b32	%r6310|%p3792, %r6309, 4, 31, -1;
	mov.b32 	%f7696, %r6310;
	add.f32 	%f7697, %f7695, %f7696;
	mov.b32 	%r6311, %f7697;
	shfl.sync.bfly.b32	%r6312|%p3793, %r6311, 2, 31, -1;
	mov.b32 	%f7698, %r6312;
	add.f32 	%f7699, %f7697, %f7698;
	mov.b32 	%r6313, %f7699;
	shfl.sync.bfly.b32	%r6314|%p3794, %r6313, 1, 31, -1;
	mov.b32 	%f7700, %r6314;
	add.f32 	%f833, %f7699, %f7700;
	@%p3789 bra 	$L__BB3_1376;
	atom.global.add.f32 	%f7701, [%rd9+16], %f833;
$L__BB3_1376:
	mul.f32 	%f7702, %f2, %f800;
	setp.ne.s32 	%p3795, %r4, 0;
	mov.b32 	%r6315, %f7702;
	shfl.sync.bfly.b32	%r6316|%p3796, %r6315, 16, 31, -1;
	mov.b32 	%f7703, %r6316;
	add.f32 	%f7704, %f7702, %f7703;
	mov.b32 	%r6317, %f7704;
	shfl.sync.bfly.b32	%r6318|%p3797, %r6317, 8, 31, -1;
	mov.b32 	%f7705, %r6318;
	add.f32 	%f7706, %f7704, %f7705;
	mov.b32 	%r6319, %f7706;
	shfl.sync.bfly.b32	%r6320|%p3798, %r6319, 4, 31, -1;
	mov.b32 	%f7707, %r6320;
	add.f32 	%f7708, %f7706, %f7707;
	mov.b32 	%r6321, %f7708;
	shfl.sync.bfly.b32	%r6322|%p3799, %r6321, 2, 31, -1;
	mov.b32 	%f7709, %r6322;
	add.f32 	%f7710, %f7708, %f7709;
	mov.b32 	%r6323, %f7710;
	shfl.sync.bfly.b32	%r6324|%p3800, %r6323, 1, 31, -1;
	mov.b32 	%f7711, %r6324;
	add.f32 	%f834, %f7710, %f7711;
	@%p3795 bra 	$L__BB3_1378;
	atom.global.add.f32 	%f7712, [%rd9+28], %f834;
$L__BB3_1378:
	mul.f32 	%f7713, %f3, %f800;
	setp.ne.s32 	%p3801, %r4, 0;
	mov.b32 	%r6325, %f7713;
	shfl.sync.bfly.b32	%r6326|%p3802, %r6325, 16, 31, -1;
	mov.b32 	%f7714, %r6326;
	add.f32 	%f7715, %f7713, %f7714;
	mov.b32 	%r6327, %f7715;
	shfl.sync.bfly.b32	%r6328|%p3803, %r6327, 8, 31, -1;
	mov.b32 	%f7716, %r6328;
	add.f32 	%f7717, %f7715, %f7716;
	mov.b32 	%r6329, %f7717;
	shfl.sync.bfly.b32	%r6330|%p3804, %r6329, 4, 31, -1;
	mov.b32 	%f7718, %r6330;
	add.f32 	%f7719, %f7717, %f7718;
	mov.b32 	%r6331, %f7719;
	shfl.sync.bfly.b32	%r6332|%p3805, %r6331, 2, 31, -1;
	mov.b32 	%f7720, %r6332;
	add.f32 	%f7721, %f7719, %f7720;
	mov.b32 	%r6333, %f7721;
	shfl.sync.bfly.b32	%r6334|%p3806, %r6333, 1, 31, -1;
	mov.b32 	%f7722, %r6334;
	add.f32 	%f835, %f7721, %f7722;
	@%p3801 bra 	$L__BB3_1380;
	atom.global.add.f32 	%f7723, [%rd9+40], %f835;
$L__BB3_1380:
	@%p6789 bra 	$L__BB3_1425;
	mul.f32 	%f7724, %f8, %f800;
	setp.ne.s32 	%p3807, %r4, 0;
	mov.b32 	%r6335, %f7724;
	shfl.sync.bfly.b32	%r6336|%p3808, %r6335, 16, 31, -1;
	mov.b32 	%f7725, %r6336;
	add.f32 	%f7726, %f7724, %f7725;
	mov.b32 	%r6337, %f7726;
	shfl.sync.bfly.b32	%r6338|%p3809, %r6337, 8, 31, -1;
	mov.b32 	%f7727, %r6338;
	add.f32 	%f7728, %f7726, %f7727;
	mov.b32 	%r6339, %f7728;
	shfl.sync.bfly.b32	%r6340|%p3810, %r6339, 4, 31, -1;
	mov.b32 	%f7729, %r6340;
	add.f32 	%f7730, %f7728, %f7729;
	mov.b32 	%r6341, %f7730;
	shfl.sync.bfly.b32	%r6342|%p3811, %r6341, 2, 31, -1;
	mov.b32 	%f7731, %r6342;
	add.f32 	%f7732, %f7730, %f7731;
	mov.b32 	%r6343, %f7732;
	shfl.sync.bfly.b32	%r6344|%p3812, %r6343, 1, 31, -1;
	mov.b32 	%f7733, %r6344;
	add.f32 	%f836, %f7732, %f7733;
	@%p3807 bra 	$L__BB3_1383;
	atom.global.add.f32 	%f7734, [%rd9+52], %f836;
$L__BB3_1383:
	mul.f32 	%f7735, %f6, %f800;
	setp.ne.s32 	%p3813, %r4, 0;
	mov.b32 	%r6345, %f7735;
	shfl.sync.bfly.b32	%r6346|%p3814, %r6345, 16, 31, -1;
	mov.b32 	%f7736, %r6346;
	add.f32 	%f7737, %f7735, %f7736;
	mov.b32 	%r6347, %f7737;
	shfl.sync.bfly.b32	%r6348|%p3815, %r6347, 8, 31, -1;
	mov.b32 	%f7738, %r6348;
	add.f32 	%f7739, %f7737, %f7738;
	mov.b32 	%r6349, %f7739;
	shfl.sync.bfly.b32	%r6350|%p3816, %r6349, 4, 31, -1;
	mov.b32 	%f7740, %r6350;
	add.f32 	%f7741, %f7739, %f7740;
	mov.b32 	%r6351, %f7741;
	shfl.sync.bfly.b32	%r6352|%p3817, %r6351, 2, 31, -1;
	mov.b32 	%f7742, %r6352;
	add.f32 	%f7743, %f7741, %f7742;
	mov.b32 	%r6353, %f7743;
	shfl.sync.bfly.b32	%r6354|%p3818, %r6353, 1, 31, -1;
	mov.b32 	%f7744, %r6354;
	add.f32 	%f837, %f7743, %f7744;
	@%p3813 bra 	$L__BB3_1385;
	atom.global.add.f32 	%f7745, [%rd9+64], %f837;
$L__BB3_1385:
	mul.f32 	%f7746, %f4, %f800;
	setp.ne.s32 	%p3819, %r4, 0;
	mov.b32 	%r6355, %f7746;
	shfl.sync.bfly.b32	%r6356|%p3820, %r6355, 16, 31, -1;
	mov.b32 	%f7747, %r6356;
	add.f32 	%f7748, %f7746, %f7747;
	mov.b32 	%r6357, %f7748;
	shfl.sync.bfly.b32	%r6358|%p3821, %r6357, 8, 31, -1;
	mov.b32 	%f7749, %r6358;
	add.f32 	%f7750, %f7748, %f7749;
	mov.b32 	%r6359, %f7750;
	shfl.sync.bfly.b32	%r6360|%p3822, %r6359, 4, 31, -1;
	mov.b32 	%f7751, %r6360;
	add.f32 	%f7752, %f7750, %f7751;
	mov.b32 	%r6361, %f7752;
	shfl.sync.bfly.b32	%r6362|%p3823, %r6361, 2, 31, -1;
	mov.b32 	%f7753, %r6362;
	add.f32 	%f7754, %f7752, %f7753;
	mov.b32 	%r6363, %f7754;
	shfl.sync.bfly.b32	%r6364|%p3824, %r6363, 1, 31, -1;
	mov.b32 	%f7755, %r6364;
	add.f32 	%f838, %f7754, %f7755;
	@%p3819 bra 	$L__BB3_1387;
	atom.global.add.f32 	%f7756, [%rd9+76], %f838;
$L__BB3_1387:
	mul.f32 	%f7757, %f5, %f800;
	setp.ne.s32 	%p3825, %r4, 0;
	mov.b32 	%r6365, %f7757;
	shfl.sync.bfly.b32	%r6366|%p3826, %r6365, 16, 31, -1;
	mov.b32 	%f7758, %r6366;
	add.f32 	%f7759, %f7757, %f7758;
	mov.b32 	%r6367, %f7759;
	shfl.sync.bfly.b32	%r6368|%p3827, %r6367, 8, 31, -1;
	mov.b32 	%f7760, %r6368;
	add.f32 	%f7761, %f7759, %f7760;
	mov.b32 	%r6369, %f7761;
	shfl.sync.bfly.b32	%r6370|%p3828, %r6369, 4, 31, -1;
	mov.b32 	%f7762, %r6370;
	add.f32 	%f7763, %f7761, %f7762;
	mov.b32 	%r6371, %f7763;
	shfl.sync.bfly.b32	%r6372|%p3829, %r6371, 2, 31, -1;
	mov.b32 	%f7764, %r6372;
	add.f32 	%f7765, %f7763, %f7764;
	mov.b32 	%r6373, %f7765;
	shfl.sync.bfly.b32	%r6374|%p3830, %r6373, 1, 31, -1;
	mov.b32 	%f7766, %r6374;
	add.f32 	%f839, %f7765, %f7766;
	@%p3825 bra 	$L__BB3_1389;
	atom.global.add.f32 	%f7767, [%rd9+88], %f839;
$L__BB3_1389:
	mul.f32 	%f7768, %f7, %f800;
	setp.ne.s32 	%p3831, %r4, 0;
	mov.b32 	%r6375, %f7768;
	shfl.sync.bfly.b32	%r6376|%p3832, %r6375, 16, 31, -1;
	mov.b32 	%f7769, %r6376;
	add.f32 	%f7770, %f7768, %f7769;
	mov.b32 	%r6377, %f7770;
	shfl.sync.bfly.b32	%r6378|%p3833, %r6377, 8, 31, -1;
	mov.b32 	%f7771, %r6378;
	add.f32 	%f7772, %f7770, %f7771;
	mov.b32 	%r6379, %f7772;
	shfl.sync.bfly.b32	%r6380|%p3834, %r6379, 4, 31, -1;
	mov.b32 	%f7773, %r6380;
	add.f32 	%f7774, %f7772, %f7773;
	mov.b32 	%r6381, %f7774;
	shfl.sync.bfly.b32	%r6382|%p3835, %r6381, 2, 31, -1;
	mov.b32 	%f7775, %r6382;
	add.f32 	%f7776, %f7774, %f7775;
	mov.b32 	%r6383, %f7776;
	shfl.sync.bfly.b32	%r6384|%p3836, %r6383, 1, 31, -1;
	mov.b32 	%f7777, %r6384;
	add.f32 	%f840, %f7776, %f7777;
	@%p3831 bra 	$L__BB3_1391;
	atom.global.add.f32 	%f7778, [%rd9+100], %f840;
$L__BB3_1391:
	@%p6790 bra 	$L__BB3_1425;
	setp.ne.s32 	%p3837, %r4, 0;
	mov.b32 	%r6385, %f13157;
	shfl.sync.bfly.b32	%r6386|%p3838, %r6385, 16, 31, -1;
	mov.b32 	%f7779, %r6386;
	add.f32 	%f7780, %f13157, %f7779;
	mov.b32 	%r6387, %f7780;
	shfl.sync.bfly.b32	%r6388|%p3839, %r6387, 8, 31, -1;
	mov.b32 	%f7781, %r6388;
	add.f32 	%f7782, %f7780, %f7781;
	mov.b32 	%r6389, %f7782;
	shfl.sync.bfly.b32	%r6390|%p3840, %r6389, 4, 31, -1;
	mov.b32 	%f7783, %r6390;
	add.f32 	%f7784, %f7782, %f7783;
	mov.b32 	%r6391, %f7784;
	shfl.sync.bfly.b32	%r6392|%p3841, %r6391, 2, 31, -1;
	mov.b32 	%f7785, %r6392;
	add.f32 	%f7786, %f7784, %f7785;
	mov.b32 	%r6393, %f7786;
	shfl.sync.bfly.b32	%r6394|%p3842, %r6393, 1, 31, -1;
	mov.b32 	%f7787, %r6394;
	add.f32 	%f841, %f7786, %f7787;
	@%p3837 bra 	$L__BB3_1394;
	atom.global.add.f32 	%f7788, [%rd9+112], %f841;
$L__BB3_1394:
	setp.ne.s32 	%p3843, %r4, 0;
	mov.b32 	%r6395, %f13156;
	shfl.sync.bfly.b32	%r6396|%p3844, %r6395, 16, 31, -1;
	mov.b32 	%f7789, %r6396;
	add.f32 	%f7790, %f13156, %f7789;
	mov.b32 	%r6397, %f7790;
	shfl.sync.bfly.b32	%r6398|%p3845, %r6397, 8, 31, -1;
	mov.b32 	%f7791, %r6398;
	add.f32 	%f7792, %f7790, %f7791;
	mov.b32 	%r6399, %f7792;
	shfl.sync.bfly.b32	%r6400|%p3846, %r6399, 4, 31, -1;
	mov.b32 	%f7793, %r6400;
	add.f32 	%f7794, %f7792, %f7793;
	mov.b32 	%r6401, %f7794;
	shfl.sync.bfly.b32	%r6402|%p3847, %r6401, 2, 31, -1;
	mov.b32 	%f7795, %r6402;
	add.f32 	%f7796, %f7794, %f7795;
	mov.b32 	%r6403, %f7796;
	shfl.sync.bfly.b32	%r6404|%p3848, %r6403, 1, 31, -1;
	mov.b32 	%f7797, %r6404;
	add.f32 	%f842, %f7796, %f7797;
	@%p3843 bra 	$L__BB3_1396;
	atom.global.add.f32 	%f7798, [%rd9+124], %f842;
$L__BB3_1396:
	setp.ne.s32 	%p3849, %r4, 0;
	mov.b32 	%r6405, %f13155;
	shfl.sync.bfly.b32	%r6406|%p3850, %r6405, 16, 31, -1;
	mov.b32 	%f7799, %r6406;
	add.f32 	%f7800, %f13155, %f7799;
	mov.b32 	%r6407, %f7800;
	shfl.sync.bfly.b32	%r6408|%p3851, %r6407, 8, 31, -1;
	mov.b32 	%f7801, %r6408;
	add.f32 	%f7802, %f7800, %f7801;
	mov.b32 	%r6409, %f7802;
	shfl.sync.bfly.b32	%r6410|%p3852, %r6409, 4, 31, -1;
	mov.b32 	%f7803, %r6410;
	add.f32 	%f7804, %f7802, %f7803;
	mov.b32 	%r6411, %f7804;
	shfl.sync.bfly.b32	%r6412|%p3853, %r6411, 2, 31, -1;
	mov.b32 	%f7805, %r6412;
	add.f32 	%f7806, %f7804, %f7805;
	mov.b32 	%r6413, %f7806;
	shfl.sync.bfly.b32	%r6414|%p3854, %r6413, 1, 31, -1;
	mov.b32 	%f7807, %r6414;
	add.f32 	%f843, %f7806, %f7807;
	@%p3849 bra 	$L__BB3_1398;
	atom.global.add.f32 	%f7808, [%rd9+136], %f843;
$L__BB3_1398:
	setp.ne.s32 	%p3855, %r4, 0;
	mov.b32 	%r6415, %f13154;
	shfl.sync.bfly.b32	%r6416|%p3856, %r6415, 16, 31, -1;
	mov.b32 	%f7809, %r6416;
	add.f32 	%f7810, %f13154, %f7809;
	mov.b32 	%r6417, %f7810;
	shfl.sync.bfly.b32	%r6418|%p3857, %r6417, 8, 31, -1;
	mov.b32 	%f7811, %r6418;
	add.f32 	%f7812, %f7810, %f7811;
	mov.b32 	%r6419, %f7812;
	shfl.sync.bfly.b32	%r6420|%p3858, %r6419, 4, 31, -1;
	mov.b32 	%f7813, %r6420;
	add.f32 	%f7814, %f7812, %f7813;
	mov.b32 	%r6421, %f7814;
	shfl.sync.bfly.b32	%r6422|%p3859, %r6421, 2, 31, -1;
	mov.b32 	%f7815, %r6422;
	add.f32 	%f7816, %f7814, %f7815;
	mov.b32 	%r6423, %f7816;
	shfl.sync.bfly.b32	%r6424|%p3860, %r6423, 1, 31, -1;
	mov.b32 	%f7817, %r6424;
	add.f32 	%f844, %f7816, %f7817;
	@%p3855 bra 	$L__BB3_1400;
	atom.global.add.f32 	%f7818, [%rd9+148], %f844;
$L__BB3_1400:
	setp.ne.s32 	%p3861, %r4, 0;
	mov.b32 	%r6425, %f13153;
	shfl.sync.bfly.b32	%r6426|%p3862, %r6425, 16, 31, -1;
	mov.b32 	%f7819, %r6426;
	add.f32 	%f7820, %f13153, %f7819;
	mov.b32 	%r6427, %f7820;
	shfl.sync.bfly.b32	%r6428|%p3863, %r6427, 8, 31, -1;
	mov.b32 	%f7821, %r6428;
	add.f32 	%f7822, %f7820, %f7821;
	mov.b32 	%r6429, %f7822;
	shfl.sync.bfly.b32	%r6430|%p3864, %r6429, 4, 31, -1;
	mov.b32 	%f7823, %r6430;
	add.f32 	%f7824, %f7822, %f7823;
	mov.b32 	%r6431, %f7824;
	shfl.sync.bfly.b32	%r6432|%p3865, %r6431, 2, 31, -1;
	mov.b32 	%f7825, %r6432;
	add.f32 	%f7826, %f7824, %f7825;
	mov.b32 	%r6433, %f7826;
	shfl.sync.bfly.b32	%r6434|%p3866, %r6433, 1, 31, -1;
	mov.b32 	%f7827, %r6434;
	add.f32 	%f845, %f7826, %f7827;
	@%p3861 bra 	$L__BB3_1402;
	atom.global.add.f32 	%f7828, [%rd9+160], %f845;
$L__BB3_1402:
	setp.ne.s32 	%p3867, %r4, 0;
	mov.b32 	%r6435, %f13152;
	shfl.sync.bfly.b32	%r6436|%p3868, %r6435, 16, 31, -1;
	mov.b32 	%f7829, %r6436;
	add.f32 	%f7830, %f13152, %f7829;
	mov.b32 	%r6437, %f7830;
	shfl.sync.bfly.b32	%r6438|%p3869, %r6437, 8, 31, -1;
	mov.b32 	%f7831, %r6438;
	add.f32 	%f7832, %f7830, %f7831;
	mov.b32 	%r6439, %f7832;
	shfl.sync.bfly.b32	%r6440|%p3870, %r6439, 4, 31, -1;
	mov.b32 	%f7833, %r6440;
	add.f32 	%f7834, %f7832, %f7833;
	mov.b32 	%r6441, %f7834;
	shfl.sync.bfly.b32	%r6442|%p3871, %r6441, 2, 31, -1;
	mov.b32 	%f7835, %r6442;
	add.f32 	%f7836, %f7834, %f7835;
	mov.b32 	%r6443, %f7836;
	shfl.sync.bfly.b32	%r6444|%p3872, %r6443, 1, 31, -1;
	mov.b32 	%f7837, %r6444;
	add.f32 	%f846, %f7836, %f7837;
	@%p3867 bra 	$L__BB3_1404;
	atom.global.add.f32 	%f7838, [%rd9+172], %f846;
$L__BB3_1404:
	setp.ne.s32 	%p3873, %r4, 0;
	mov.b32 	%r6445, %f13151;
	shfl.sync.bfly.b32	%r6446|%p3874, %r6445, 16, 31, -1;
	mov.b32 	%f7839, %r6446;
	add.f32 	%f7840, %f13151, %f7839;
	mov.b32 	%r6447, %f7840;
	shfl.sync.bfly.b32	%r6448|%p3875, %r6447, 8, 31, -1;
	mov.b32 	%f7841, %r6448;
	add.f32 	%f7842, %f7840, %f7841;
	mov.b32 	%r6449, %f7842;
	shfl.sync.bfly.b32	%r6450|%p3876, %r6449, 4, 31, -1;
	mov.b32 	%f7843, %r6450;
	add.f32 	%f7844, %f7842, %f7843;
	mov.b32 	%r6451, %f7844;
	shfl.sync.bfly.b32	%r6452|%p3877, %r6451, 2, 31, -1;
	mov.b32 	%f7845, %r6452;
	add.f32 	%f7846, %f7844, %f7845;
	mov.b32 	%r6453, %f7846;
	shfl.sync.bfly.b32	%r6454|%p3878, %r6453, 1, 31, -1;
	mov.b32 	%f7847, %r6454;
	add.f32 	%f847, %f7846, %f7847;
	@%p3873 bra 	$L__BB3_1406;
	atom.global.add.f32 	%f7848, [%rd9+184], %f847;
$L__BB3_1406:
	@%p6791 bra 	$L__BB3_1425;
	setp.ne.s32 	%p3879, %r4, 0;
	mov.b32 	%r6455, %f13150;
	shfl.sync.bfly.b32	%r6456|%p3880, %r6455, 16, 31, -1;
	mov.b32 	%f7849, %r6456;
	add.f32 	%f7850, %f13150, %f7849;
	mov.b32 	%r6457, %f7850;
	shfl.sync.bfly.b32	%r6458|%p3881, %r6457, 8, 31, -1;
	mov.b32 	%f7851, %r6458;
	add.f32 	%f7852, %f7850, %f7851;
	mov.b32 	%r6459, %f7852;
	shfl.sync.bfly.b32	%r6460|%p3882, %r6459, 4, 31, -1;
	mov.b32 	%f7853, %r6460;
	add.f32 	%f7854, %f7852, %f7853;
	mov.b32 	%r6461, %f7854;
	shfl.sync.bfly.b32	%r6462|%p3883, %r6461, 2, 31, -1;
	mov.b32 	%f7855, %r6462;
	add.f32 	%f7856, %f7854, %f7855;
	mov.b32 	%r6463, %f7856;
	shfl.sync.bfly.b32	%r6464|%p3884, %r6463, 1, 31, -1;
	mov.b32 	%f7857, %r6464;
	add.f32 	%f848, %f7856, %f7857;
	@%p3879 bra 	$L__BB3_1409;
	atom.global.add.f32 	%f7858, [%rd9+196], %f848;
$L__BB3_1409:
	setp.ne.s32 	%p3885, %r4, 0;
	mov.b32 	%r6465, %f13149;
	shfl.sync.bfly.b32	%r6466|%p3886, %r6465, 16, 31, -1;
	mov.b32 	%f7859, %r6466;
	add.f32 	%f7860, %f13149, %f7859;
	mov.b32 	%r6467, %f7860;
	shfl.sync.bfly.b32	%r6468|%p3887, %r6467, 8, 31, -1;
	mov.b32 	%f7861, %r6468;
	add.f32 	%f7862, %f7860, %f7861;
	mov.b32 	%r6469, %f7862;
	shfl.sync.bfly.b32	%r6470|%p3888, %r6469, 4, 31, -1;
	mov.b32 	%f7863, %r6470;
	add.f32 	%f7864, %f7862, %f7863;
	mov.b32 	%r6471, %f7864;
	shfl.sync.bfly.b32	%r6472|%p3889, %r6471, 2, 31, -1;
	mov.b32 	%f7865, %r6472;
	add.f32 	%f7866, %f7864, %f7865;
	mov.b32 	%r6473, %f7866;
	shfl.sync.bfly.b32	%r6474|%p3890, %r6473, 1, 31, -1;
	mov.b32 	%f7867, %r6474;
	add.f32 	%f849, %f7866, %f7867;
	@%p3885 bra 	$L__BB3_1411;
	atom.global.add.f32 	%f7868, [%rd9+208], %f849;
$L__BB3_1411:
	setp.ne.s32 	%p3891, %r4, 0;
	mov.b32 	%r6475, %f13148;
	shfl.sync.bfly.b32	%r6476|%p3892, %r6475, 16, 31, -1;
	mov.b32 	%f7869, %r6476;
	add.f32 	%f7870, %f13148, %f7869;
	mov.b32 	%r6477, %f7870;
	shfl.sync.bfly.b32	%r6478|%p3893, %r6477, 8, 31, -1;
	mov.b32 	%f7871, %r6478;
	add.f32 	%f7872, %f7870, %f7871;
	mov.b32 	%r6479, %f7872;
	shfl.sync.bfly.b32	%r6480|%p3894, %r6479, 4, 31, -1;
	mov.b32 	%f7873, %r6480;
	add.f32 	%f7874, %f7872, %f7873;
	mov.b32 	%r6481, %f7874;
	shfl.sync.bfly.b32	%r6482|%p3895, %r6481, 2, 31, -1;
	mov.b32 	%f7875, %r6482;
	add.f32 	%f7876, %f7874, %f7875;
	mov.b32 	%r6483, %f7876;
	shfl.sync.bfly.b32	%r6484|%p3896, %r6483, 1, 31, -1;
	mov.b32 	%f7877, %r6484;
	add.f32 	%f850, %f7876, %f7877;
	@%p3891 bra 	$L__BB3_1413;
	atom.global.add.f32 	%f7878, [%rd9+220], %f850;
$L__BB3_1413:
	setp.ne.s32 	%p3897, %r4, 0;
	mov.b32 	%r6485, %f13147;
	shfl.sync.bfly.b32	%r6486|%p3898, %r6485, 16, 31, -1;
	mov.b32 	%f7879, %r6486;
	add.f32 	%f7880, %f13147, %f7879;
	mov.b32 	%r6487, %f7880;
	shfl.sync.bfly.b32	%r6488|%p3899, %r6487, 8, 31, -1;
	mov.b32 	%f7881, %r6488;
	add.f32 	%f7882, %f7880, %f7881;
	mov.b32 	%r6489, %f7882;
	shfl.sync.bfly.b32	%r6490|%p3900, %r6489, 4, 31, -1;
	mov.b32 	%f7883, %r6490;
	add.f32 	%f7884, %f7882, %f7883;
	mov.b32 	%r6491, %f7884;
	shfl.sync.bfly.b32	%r6492|%p3901, %r6491, 2, 31, -1;
	mov.b32 	%f7885, %r6492;
	add.f32 	%f7886, %f7884, %f7885;
	mov.b32 	%r6493, %f7886;
	shfl.sync.bfly.b32	%r6494|%p3902, %r6493, 1, 31, -1;
	mov.b32 	%f7887, %r6494;
	add.f32 	%f851, %f7886, %f7887;
	@%p3897 bra 	$L__BB3_1415;
	atom.global.add.f32 	%f7888, [%rd9+232], %f851;
$L__BB3_1415:
	setp.ne.s32 	%p3903, %r4, 0;
	mov.b32 	%r6495, %f13146;
	shfl.sync.bfly.b32	%r6496|%p3904, %r6495, 16, 31, -1;
	mov.b32 	%f7889, %r6496;
	add.f32 	%f7890, %f13146, %f7889;
	mov.b32 	%r6497, %f7890;
	shfl.sync.bfly.b32	%r6498|%p3905, %r6497, 8, 31, -1;
	mov.b32 	%f7891, %r6498;
	add.f32 	%f7892, %f7890, %f7891;
	mov.b32 	%r6499, %f7892;
	shfl.sync.bfly.b32	%r6500|%p3906, %r6499, 4, 31, -1;
	mov.b32 	%f7893, %r6500;
	add.f32 	%f7894, %f7892, %f7893;
	mov.b32 	%r6501, %f7894;
	shfl.sync.bfly.b32	%r6502|%p3907, %r6501, 2, 31, -1;
	mov.b32 	%f7895, %r6502;
	add.f32 	%f7896, %f7894, %f7895;
	mov.b32 	%r6503, %f7896;
	shfl.sync.bfly.b32	%r6504|%p3908, %r6503, 1, 31, -1;
	mov.b32 	%f7897, %r6504;
	add.f32 	%f852, %f7896, %f7897;
	@%p3903 bra 	$L__BB3_1417;
	atom.global.add.f32 	%f7898, [%rd9+244], %f852;
$L__BB3_1417:
	setp.ne.s32 	%p3909, %r4, 0;
	mov.b32 	%r6505, %f13145;
	shfl.sync.bfly.b32	%r6506|%p3910, %r6505, 16, 31, -1;
	mov.b32 	%f7899, %r6506;
	add.f32 	%f7900, %f13145, %f7899;
	mov.b32 	%r6507, %f7900;
	shfl.sync.bfly.b32	%r6508|%p3911, %r6507, 8, 31, -1;
	mov.b32 	%f7901, %r6508;
	add.f32 	%f7902, %f7900, %f7901;
	mov.b32 	%r6509, %f7902;
	shfl.sync.bfly.b32	%r6510|%p3912, %r6509, 4, 31, -1;
	mov.b32 	%f7903, %r6510;
	add.f32 	%f7904, %f7902, %f7903;
	mov.b32 	%r6511, %f7904;
	shfl.sync.bfly.b32	%r6512|%p3913, %r6511, 2, 31, -1;
	mov.b32 	%f7905, %r6512;
	add.f32 	%f7906, %f7904, %f7905;
	mov.b32 	%r6513, %f7906;
	shfl.sync.bfly.b32	%r6514|%p3914, %r6513, 1, 31, -1;
	mov.b32 	%f7907, %r6514;
	add.f32 	%f853, %f7906, %f7907;
	@%p3909 bra 	$L__BB3_1419;
	atom.global.add.f32 	%f7908, [%rd9+256], %f853;
$L__BB3_1419:
	setp.ne.s32 	%p3915, %r4, 0;
	mov.b32 	%r6515, %f13144;
	shfl.sync.bfly.b32	%r6516|%p3916, %r6515, 16, 31, -1;
	mov.b32 	%f7909, %r6516;
	add.f32 	%f7910, %f13144, %f7909;
	mov.b32 	%r6517, %f7910;
	shfl.sync.bfly.b32	%r6518|%p3917, %r6517, 8, 31, -1;
	mov.b32 	%f7911, %r6518;
	add.f32 	%f7912, %f7910, %f7911;
	mov.b32 	%r6519, %f7912;
	shfl.sync.bfly.b32	%r6520|%p3918, %r6519, 4, 31, -1;
	mov.b32 	%f7913, %r6520;
	add.f32 	%f7914, %f7912, %f7913;
	mov.b32 	%r6521, %f7914;
	shfl.sync.bfly.b32	%r6522|%p3919, %r6521, 2, 31, -1;
	mov.b32 	%f7915, %r6522;
	add.f32 	%f7916, %f7914, %f7915;
	mov.b32 	%r6523, %f7916;
	shfl.sync.bfly.b32	%r6524|%p3920, %r6523, 1, 31, -1;
	mov.b32 	%f7917, %r6524;
	add.f32 	%f854, %f7916, %f7917;
	@%p3915 bra 	$L__BB3_1421;
	atom.global.add.f32 	%f7918, [%rd9+268], %f854;
$L__BB3_1421:
	setp.ne.s32 	%p3921, %r4, 0;
	mov.b32 	%r6525, %f13143;
	shfl.sync.bfly.b32	%r6526|%p3922, %r6525, 16, 31, -1;
	mov.b32 	%f7919, %r6526;
	add.f32 	%f7920, %f13143, %f7919;
	mov.b32 	%r6527, %f7920;
	shfl.sync.bfly.b32	%r6528|%p3923, %r6527, 8, 31, -1;
	mov.b32 	%f7921, %r6528;
	add.f32 	%f7922, %f7920, %f7921;
	mov.b32 	%r6529, %f7922;
	shfl.sync.bfly.b32	%r6530|%p3924, %r6529, 4, 31, -1;
	mov.b32 	%f7923, %r6530;
	add.f32 	%f7924, %f7922, %f7923;
	mov.b32 	%r6531, %f7924;
	shfl.sync.bfly.b32	%r6532|%p3925, %r6531, 2, 31, -1;
	mov.b32 	%f7925, %r6532;
	add.f32 	%f7926, %f7924, %f7925;
	mov.b32 	%r6533, %f7926;
	shfl.sync.bfly.b32	%r6534|%p3926, %r6533, 1, 31, -1;
	mov.b32 	%f7927, %r6534;
	add.f32 	%f855, %f7926, %f7927;
	@%p3921 bra 	$L__BB3_1423;
	atom.global.add.f32 	%f7928, [%rd9+280], %f855;
$L__BB3_1423:
	setp.ne.s32 	%p3927, %r4, 0;
	mov.b32 	%r6535, %f13142;
	shfl.sync.bfly.b32	%r6536|%p3928, %r6535, 16, 31, -1;
	mov.b32 	%f7929, %r6536;
	add.f32 	%f7930, %f13142, %f7929;
	mov.b32 	%r6537, %f7930;
	shfl.sync.bfly.b32	%r6538|%p3929, %r6537, 8, 31, -1;
	mov.b32 	%f7931, %r6538;
	add.f32 	%f7932, %f7930, %f7931;
	mov.b32 	%r6539, %f7932;
	shfl.sync.bfly.b32	%r6540|%p3930, %r6539, 4, 31, -1;
	mov.b32 	%f7933, %r6540;
	add.f32 	%f7934, %f7932, %f7933;
	mov.b32 	%r6541, %f7934;
	shfl.sync.bfly.b32	%r6542|%p3931, %r6541, 2, 31, -1;
	mov.b32 	%f7935, %r6542;
	add.f32 	%f7936, %f7934, %f7935;
	mov.b32 	%r6543, %f7936;
	shfl.sync.bfly.b32	%r6544|%p3932, %r6543, 1, 31, -1;
	mov.b32 	%f7937, %r6544;
	add.f32 	%f856, %f7936, %f7937;
	@%p3927 bra 	$L__BB3_1425;
	atom.global.add.f32 	%f7938, [%rd9+292], %f856;
$L__BB3_1425:
	setp.ne.s32 	%p3933, %r4, 0;
	mov.b32 	%r6545, %f803;
	shfl.sync.bfly.b32	%r6546|%p3934, %r6545, 16, 31, -1;
	mov.b32 	%f7939, %r6546;
	add.f32 	%f7940, %f803, %f7939;
	mov.b32 	%r6547, %f7940;
	shfl.sync.bfly.b32	%r6548|%p3935, %r6547, 8, 31, -1;
	mov.b32 	%f7941, %r6548;
	add.f32 	%f7942, %f7940, %f7941;
	mov.b32 	%r6549, %f7942;
	shfl.sync.bfly.b32	%r6550|%p3936, %r6549, 4, 31, -1;
	mov.b32 	%f7943, %r6550;
	add.f32 	%f7944, %f7942, %f7943;
	mov.b32 	%r6551, %f7944;
	shfl.sync.bfly.b32	%r6552|%p3937, %r6551, 2, 31, -1;
	mov.b32 	%f7945, %r6552;
	add.f32 	%f7946, %f7944, %f7945;
	mov.b32 	%r6553, %f7946;
	shfl.sync.bfly.b32	%r6554|%p3938, %r6553, 1, 31, -1;
	mov.b32 	%f7947, %r6554;
	add.f32 	%f857, %f7946, %f7947;
	@%p3933 bra 	$L__BB3_1427;
	atom.global.add.f32 	%f7948, [%rd9+8], %f857;
$L__BB3_1427:
	@%p6788 bra 	$L__BB3_2451;
	mul.f32 	%f7949, %f1, %f802;
	setp.ne.s32 	%p3939, %r4, 0;
	mov.b32 	%r6555, %f7949;
	shfl.sync.bfly.b32	%r6556|%p3940, %r6555, 16, 31, -1;
	mov.b32 	%f7950, %r6556;
	add.f32 	%f7951, %f7949, %f7950;
	mov.b32 	%r6557, %f7951;
	shfl.sync.bfly.b32	%r6558|%p3941, %r6557, 8, 31, -1;
	mov.b32 	%f7952, %r6558;
	add.f32 	%f7953, %f7951, %f7952;
	mov.b32 	%r6559, %f7953;
	shfl.sync.bfly.b32	%r6560|%p3942, %r6559, 4, 31, -1;
	mov.b32 	%f7954, %r6560;
	add.f32 	%f7955, %f7953, %f7954;
	mov.b32 	%r6561, %f7955;
	shfl.sync.bfly.b32	%r6562|%p3943, %r6561, 2, 31, -1;
	mov.b32 	%f7956, %r6562;
	add.f32 	%f7957, %f7955, %f7956;
	mov.b32 	%r6563, %f7957;
	shfl.sync.bfly.b32	%r6564|%p3944, %r6563, 1, 31, -1;
	mov.b32 	%f7958, %r6564;
	add.f32 	%f858, %f7957, %f7958;
	@%p3939 bra 	$L__BB3_1430;
	atom.global.add.f32 	%f7959, [%rd9+20], %f858;
$L__BB3_1430:
	mul.f32 	%f7960, %f2, %f802;
	setp.ne.s32 	%p3945, %r4, 0;
	mov.b32 	%r6565, %f7960;
	shfl.sync.bfly.b32	%r6566|%p3946, %r6565, 16, 31, -1;
	mov.b32 	%f7961, %r6566;
	add.f32 	%f7962, %f7960, %f7961;
	mov.b32 	%r6567, %f7962;
	shfl.sync.bfly.b32	%r6568|%p3947, %r6567, 8, 31, -1;
	mov.b32 	%f7963, %r6568;
	add.f32 	%f7964, %f7962, %f7963;
	mov.b32 	%r6569, %f7964;
	shfl.sync.bfly.b32	%r6570|%p3948, %r6569, 4, 31, -1;
	mov.b32 	%f7965, %r6570;
	add.f32 	%f7966, %f7964, %f7965;
	mov.b32 	%r6571, %f7966;
	shfl.sync.bfly.b32	%r6572|%p3949, %r6571, 2, 31, -1;
	mov.b32 	%f7967, %r6572;
	add.f32 	%f7968, %f7966, %f7967;
	mov.b32 	%r6573, %f7968;
	shfl.sync.bfly.b32	%r6574|%p3950, %r6573, 1, 31, -1;
	mov.b32 	%f7969, %r6574;
	add.f32 	%f859, %f7968, %f7969;
	@%p3945 bra 	$L__BB3_1432;
	atom.global.add.f32 	%f7970, [%rd9+32], %f859;
$L__BB3_1432:
	mul.f32 	%f7971, %f3, %f802;
	setp.ne.s32 	%p3951, %r4, 0;
	mov.b32 	%r6575, %f7971;
	shfl.sync.bfly.b32	%r6576|%p3952, %r6575, 16, 31, -1;
	mov.b32 	%f7972, %r6576;
	add.f32 	%f7973, %f7971, %f7972;
	mov.b32 	%r6577, %f7973;
	shfl.sync.bfly.b32	%r6578|%p3953, %r6577, 8, 31, -1;
	mov.b32 	%f7974, %r6578;
	add.f32 	%f7975, %f7973, %f7974;
	mov.b32 	%r6579, %f7975;
	shfl.sync.bfly.b32	%r6580|%p3954, %r6579, 4, 31, -1;
	mov.b32 	%f7976, %r6580;
	add.f32 	%f7977, %f7975, %f7976;
	mov.b32 	%r6581, %f7977;
	shfl.sync.bfly.b32	%r6582|%p3955, %r6581, 2, 31, -1;
	mov.b32 	%f7978, %r6582;
	add.f32 	%f7979, %f7977, %f7978;
	mov.b32 	%r6583, %f7979;
	shfl.sync.bfly.b32	%r6584|%p3956, %r6583, 1, 31, -1;
	mov.b32 	%f7980, %r6584;
	add.f32 	%f860, %f7979, %f7980;
	@%p3951 bra 	$L__BB3_1434;
	atom.global.add.f32 	%f7981, [%rd9+44], %f860;
$L__BB3_1434:
	@%p6789 bra 	$L__BB3_2451;
	mul.f32 	%f7982, %f8, %f802;
	setp.ne.s32 	%p3957, %r4, 0;
	mov.b32 	%r6585, %f7982;
	shfl.sync.bfly.b32	%r6586|%p3958, %r6585, 16, 31, -1;
	mov.b32 	%f7983, %r6586;
	add.f32 	%f7984, %f7982, %f7983;
	mov.b32 	%r6587, %f7984;
	shfl.sync.bfly.b32	%r6588|%p3959, %r6587, 8, 31, -1;
	mov.b32 	%f7985, %r6588;
	add.f32 	%f7986, %f7984, %f7985;
	mov.b32 	%r6589, %f7986;
	shfl.sync.bfly.b32	%r6590|%p3960, %r6589, 4, 31, -1;
	mov.b32 	%f7987, %r6590;
	add.f32 	%f7988, %f7986, %f7987;
	mov.b32 	%r6591, %f7988;
	shfl.sync.bfly.b32	%r6592|%p3961, %r6591, 2, 31, -1;
	mov.b32 	%f7989, %r6592;
	add.f32 	%f7990, %f7988, %f7989;
	mov.b32 	%r6593, %f7990;
	shfl.sync.bfly.b32	%r6594|%p3962, %r6593, 1, 31, -1;
	mov.b32 	%f7991, %r6594;
	add.f32 	%f861, %f7990, %f7991;
	@%p3957 bra 	$L__BB3_1437;
	atom.global.add.f32 	%f7992, [%rd9+56], %f861;
$L__BB3_1437:
	mul.f32 	%f7993, %f6, %f802;
	setp.ne.s32 	%p3963, %r4, 0;
	mov.b32 	%r6595, %f7993;
	shfl.sync.bfly.b32	%r6596|%p3964, %r6595, 16, 31, -1;
	mov.b32 	%f7994, %r6596;
	add.f32 	%f7995, %f7993, %f7994;
	mov.b32 	%r6597, %f7995;
	shfl.sync.bfly.b32	%r6598|%p3965, %r6597, 8, 31, -1;
	mov.b32 	%f7996, %r6598;
	add.f32 	%f7997, %f7995, %f7996;
	mov.b32 	%r6599, %f7997;
	shfl.sync.bfly.b32	%r6600|%p3966, %r6599, 4, 31, -1;
	mov.b32 	%f7998, %r6600;
	add.f32 	%f7999, %f7997, %f7998;
	mov.b32 	%r6601, %f7999;
	shfl.sync.bfly.b32	%r6602|%p3967, %r6601, 2, 31, -1;
	mov.b32 	%f8000, %r6602;
	add.f32 	%f8001, %f7999, %f8000;
	mov.b32 	%r6603, %f8001;
	shfl.sync.bfly.b32	%r6604|%p3968, %r6603, 1, 31, -1;
	mov.b32 	%f8002, %r6604;
	add.f32 	%f862, %f8001, %f8002;
	@%p3963 bra 	$L__BB3_1439;
	atom.global.add.f32 	%f8003, [%rd9+68], %f862;
$L__BB3_1439:
	mul.f32 	%f8004, %f4, %f802;
	setp.ne.s32 	%p3969, %r4, 0;
	mov.b32 	%r6605, %f8004;
	shfl.sync.bfly.b32	%r6606|%p3970, %r6605, 16, 31, -1;
	mov.b32 	%f8005, %r6606;
	add.f32 	%f8006, %f8004, %f8005;
	mov.b32 	%r6607, %f8006;
	shfl.sync.bfly.b32	%r6608|%p3971, %r6607, 8, 31, -1;
	mov.b32 	%f8007, %r6608;
	add.f32 	%f8008, %f8006, %f8007;
	mov.b32 	%r6609, %f8008;
	shfl.sync.bfly.b32	%r6610|%p3972, %r6609, 4, 31, -1;
	mov.b32 	%f8009, %r6610;
	add.f32 	%f8010, %f8008, %f8009;
	mov.b32 	%r6611, %f8010;
	shfl.sync.bfly.b32	%r6612|%p3973, %r6611, 2, 31, -1;
	mov.b32 	%f8011, %r6612;
	add.f32 	%f8012, %f8010, %f8011;
	mov.b32 	%r6613, %f8012;
	shfl.sync.bfly.b32	%r6614|%p3974, %r6613, 1, 31, -1;
	mov.b32 	%f8013, %r6614;
	add.f32 	%f863, %f8012, %f8013;
	@%p3969 bra 	$L__BB3_1441;
	atom.global.add.f32 	%f8014, [%rd9+80], %f863;
$L__BB3_1441:
	mul.f32 	%f8015, %f5, %f802;
	setp.ne.s32 	%p3975, %r4, 0;
	mov.b32 	%r6615, %f8015;
	shfl.sync.bfly.b32	%r6616|%p3976, %r6615, 16, 31, -1;
	mov.b32 	%f8016, %r6616;
	add.f32 	%f8017, %f8015, %f8016;
	mov.b32 	%r6617, %f8017;
	shfl.sync.bfly.b32	%r6618|%p3977, %r6617, 8, 31, -1;
	mov.b32 	%f8018, %r6618;
	add.f32 	%f8019, %f8017, %f8018;
	mov.b32 	%r6619, %f8019;
	shfl.sync.bfly.b32	%r6620|%p3978, %r6619, 4, 31, -1;
	mov.b32 	%f8020, %r6620;
	add.f32 	%f8021, %f8019, %f8020;
	mov.b32 	%r6621, %f8021;
	shfl.sync.bfly.b32	%r6622|%p3979, %r6621, 2, 31, -1;
	mov.b32 	%f8022, %r6622;
	add.f32 	%f8023, %f8021, %f8022;
	mov.b32 	%r6623, %f8023;
	shfl.sync.bfly.b32	%r6624|%p3980, %r6623, 1, 31, -1;
	mov.b32 	%f8024, %r6624;
	add.f32 	%f864, %f8023, %f8024;
	@%p3975 bra 	$L__BB3_1443;
	atom.global.add.f32 	%f8025, [%rd9+92], %f864;
$L__BB3_1443:
	mul.f32 	%f8026, %f7, %f802;
	setp.ne.s32 	%p3981, %r4, 0;
	mov.b32 	%r6625, %f8026;
	shfl.sync.bfly.b32	%r6626|%p3982, %r6625, 16, 31, -1;
	mov.b32 	%f8027, %r6626;
	add.f32 	%f8028, %f8026, %f8027;
	mov.b32 	%r6627, %f8028;
	shfl.sync.bfly.b32	%r6628|%p3983, %r6627, 8, 31, -1;
	mov.b32 	%f8029, %r6628;
	add.f32 	%f8030, %f8028, %f8029;
	mov.b32 	%r6629, %f8030;
	shfl.sync.bfly.b32	%r6630|%p3984, %r6629, 4, 31, -1;
	mov.b32 	%f8031, %r6630;
	add.f32 	%f8032, %f8030, %f8031;
	mov.b32 	%r6631, %f8032;
	shfl.sync.bfly.b32	%r6632|%p3985, %r6631, 2, 31, -1;
	mov.b32 	%f8033, %r6632;
	add.f32 	%f8034, %f8032, %f8033;
	mov.b32 	%r6633, %f8034;
	shfl.sync.bfly.b32	%r6634|%p3986, %r6633, 1, 31, -1;
	mov.b32 	%f8035, %r6634;
	add.f32 	%f865, %f8034, %f8035;
	@%p3981 bra 	$L__BB3_1445;
	atom.global.add.f32 	%f8036, [%rd9+104], %f865;
$L__BB3_1445:
	@%p6790 bra 	$L__BB3_2451;
	setp.ne.s32 	%p3987, %r4, 0;
	mov.b32 	%r6635, %f13173;
	shfl.sync.bfly.b32	%r6636|%p3988, %r6635, 16, 31, -1;
	mov.b32 	%f8037, %r6636;
	add.f32 	%f8038, %f13173, %f8037;
	mov.b32 	%r6637, %f8038;
	shfl.sync.bfly.b32	%r6638|%p3989, %r6637, 8, 31, -1;
	mov.b32 	%f8039, %r6638;
	add.f32 	%f8040, %f8038, %f8039;
	mov.b32 	%r6639, %f8040;
	shfl.sync.bfly.b32	%r6640|%p3990, %r6639, 4, 31, -1;
	mov.b32 	%f8041, %r6640;
	add.f32 	%f8042, %f8040, %f8041;
	mov.b32 	%r6641, %f8042;
	shfl.sync.bfly.b32	%r6642|%p3991, %r6641, 2, 31, -1;
	mov.b32 	%f8043, %r6642;
	add.f32 	%f8044, %f8042, %f8043;
	mov.b32 	%r6643, %f8044;
	shfl.sync.bfly.b32	%r6644|%p3992, %r6643, 1, 31, -1;
	mov.b32 	%f8045, %r6644;
	add.f32 	%f866, %f8044, %f8045;
	@%p3987 bra 	$L__BB3_1448;
	atom.global.add.f32 	%f8046, [%rd9+116], %f866;
$L__BB3_1448:
	setp.ne.s32 	%p3993, %r4, 0;
	mov.b32 	%r6645, %f13172;
	shfl.sync.bfly.b32	%r6646|%p3994, %r6645, 16, 31, -1;
	mov.b32 	%f8047, %r6646;
	add.f32 	%f8048, %f13172, %f8047;
	mov.b32 	%r6647, %f8048;
	shfl.sync.bfly.b32	%r6648|%p3995, %r6647, 8, 31, -1;
	mov.b32 	%f8049, %r6648;
	add.f32 	%f8050, %f8048, %f8049;
	mov.b32 	%r6649, %f8050;
	shfl.sync.bfly.b32	%r6650|%p3996, %r6649, 4, 31, -1;
	mov.b32 	%f8051, %r6650;
	add.f32 	%f8052, %f8050, %f8051;
	mov.b32 	%r6651, %f8052;
	shfl.sync.bfly.b32	%r6652|%p3997, %r6651, 2, 31, -1;
	mov.b32 	%f8053, %r6652;
	add.f32 	%f8054, %f8052, %f8053;
	mov.b32 	%r6653, %f8054;
	shfl.sync.bfly.b32	%r6654|%p3998, %r6653, 1, 31, -1;
	mov.b32 	%f8055, %r6654;
	add.f32 	%f867, %f8054, %f8055;
	@%p3993 bra 	$L__BB3_1450;
	atom.global.add.f32 	%f8056, [%rd9+128], %f867;
$L__BB3_1450:
	setp.ne.s32 	%p3999, %r4, 0;
	mov.b32 	%r6655, %f13171;
	shfl.sync.bfly.b32	%r6656|%p4000, %r6655, 16, 31, -1;
	mov.b32 	%f8057, %r6656;
	add.f32 	%f8058, %f13171, %f8057;
	mov.b32 	%r6657, %f8058;
	shfl.sync.bfly.b32	%r6658|%p4001, %r6657, 8, 31, -1;
	mov.b32 	%f8059, %r6658;
	add.f32 	%f8060, %f8058, %f8059;
	mov.b32 	%r6659, %f8060;
	shfl.sync.bfly.b32	%r6660|%p4002, %r6659, 4, 31, -1;
	mov.b32 	%f8061, %r6660;
	add.f32 	%f8062, %f8060, %f8061;
	mov.b32 	%r6661, %f8062;
	shfl.sync.bfly.b32	%r6662|%p4003, %r6661, 2, 31, -1;
	mov.b32 	%f8063, %r6662;
	add.f32 	%f8064, %f8062, %f8063;
	mov.b32 	%r6663, %f8064;
	shfl.sync.bfly.b32	%r6664|%p4004, %r6663, 1, 31, -1;
	mov.b32 	%f8065, %r6664;
	add.f32 	%f868, %f8064, %f8065;
	@%p3999 bra 	$L__BB3_1452;
	atom.global.add.f32 	%f8066, [%rd9+140], %f868;
$L__BB3_1452:
	setp.ne.s32 	%p4005, %r4, 0;
	mov.b32 	%r6665, %f13170;
	shfl.sync.bfly.b32	%r6666|%p4006, %r6665, 16, 31, -1;
	mov.b32 	%f8067, %r6666;
	add.f32 	%f8068, %f13170, %f8067;
	mov.b32 	%r6667, %f8068;
	shfl.sync.bfly.b32	%r6668|%p4007, %r6667, 8, 31, -1;
	mov.b32 	%f8069, %r6668;
	add.f32 	%f8070, %f8068, %f8069;
	mov.b32 	%r6669, %f8070;
	shfl.sync.bfly.b32	%r6670|%p4008, %r6669, 4, 31, -1;
	mov.b32 	%f8071, %r6670;
	add.f32 	%f8072, %f8070, %f8071;
	mov.b32 	%r6671, %f8072;
	shfl.sync.bfly.b32	%r6672|%p4009, %r6671, 2, 31, -1;
	mov.b32 	%f8073, %r6672;
	add.f32 	%f8074, %f8072, %f8073;
	mov.b32 	%r6673, %f8074;
	shfl.sync.bfly.b32	%r6674|%p4010, %r6673, 1, 31, -1;
	mov.b32 	%f8075, %r6674;
	add.f32 	%f869, %f8074, %f8075;
	@%p4005 bra 	$L__BB3_1454;
	atom.global.add.f32 	%f8076, [%rd9+152], %f869;
$L__BB3_1454:
	setp.ne.s32 	%p4011, %r4, 0;
	mov.b32 	%r6675, %f13169;
	shfl.sync.bfly.b32	%r6676|%p4012, %r6675, 16, 31, -1;
	mov.b32 	%f8077, %r6676;
	add.f32 	%f8078, %f13169, %f8077;
	mov.b32 	%r6677, %f8078;
	shfl.sync.bfly.b32	%r6678|%p4013, %r6677, 8, 31, -1;
	mov.b32 	%f8079, %r6678;
	add.f32 	%f8080, %f8078, %f8079;
	mov.b32 	%r6679, %f8080;
	shfl.sync.bfly.b32	%r6680|%p4014, %r6679, 4, 31, -1;
	mov.b32 	%f8081, %r6680;
	add.f32 	%f8082, %f8080, %f8081;
	mov.b32 	%r6681, %f8082;
	shfl.sync.bfly.b32	%r6682|%p4015, %r6681, 2, 31, -1;
	mov.b32 	%f8083, %r6682;
	add.f32 	%f8084, %f8082, %f8083;
	mov.b32 	%r6683, %f8084;
	shfl.sync.bfly.b32	%r6684|%p4016, %r6683, 1, 31, -1;
	mov.b32 	%f8085, %r6684;
	add.f32 	%f870, %f8084, %f8085;
	@%p4011 bra 	$L__BB3_1456;
	atom.global.add.f32 	%f8086, [%rd9+164], %f870;
$L__BB3_1456:
	setp.ne.s32 	%p4017, %r4, 0;
	mov.b32 	%r6685, %f13168;
	shfl.sync.bfly.b32	%r6686|%p4018, %r6685, 16, 31, -1;
	mov.b32 	%f8087, %r6686;
	add.f32 	%f8088, %f13168, %f8087;
	mov.b32 	%r6687, %f8088;
	shfl.sync.bfly.b32	%r6688|%p4019, %r6687, 8, 31, -1;
	mov.b32 	%f8089, %r6688;
	add.f32 	%f8090, %f8088, %f8089;
	mov.b32 	%r6689, %f8090;
	shfl.sync.bfly.b32	%r6690|%p4020, %r6689, 4, 31, -1;
	mov.b32 	%f8091, %r6690;
	add.f32 	%f8092, %f8090, %f8091;
	mov.b32 	%r6691, %f8092;
	shfl.sync.bfly.b32	%r6692|%p4021, %r6691, 2, 31, -1;
	mov.b32 	%f8093, %r6692;
	add.f32 	%f8094, %f8092, %f8093;
	mov.b32 	%r6693, %f8094;
	shfl.sync.bfly.b32	%r6694|%p4022, %r6693, 1, 31, -1;
	mov.b32 	%f8095, %r6694;
	add.f32 	%f871, %f8094, %f8095;
	@%p4017 bra 	$L__BB3_1458;
	atom.global.add.f32 	%f8096, [%rd9+176], %f871;
$L__BB3_1458:
	setp.ne.s32 	%p4023, %r4, 0;
	mov.b32 	%r6695, %f13167;
	shfl.sync.bfly.b32	%r6696|%p4024, %r6695, 16, 31, -1;
	mov.b32 	%f8097, %r6696;
	add.f32 	%f8098, %f13167, %f8097;
	mov.b32 	%r6697, %f8098;
	shfl.sync.bfly.b32	%r6698|%p4025, %r6697, 8, 31, -1;
	mov.b32 	%f8099, %r6698;
	add.f32 	%f8100, %f8098, %f8099;
	mov.b32 	%r6699, %f8100;
	shfl.sync.bfly.b32	%r6700|%p4026, %r6699, 4, 31, -1;
	mov.b32 	%f8101, %r6700;
	add.f32 	%f8102, %f8100, %f8101;
	mov.b32 	%r6701, %f8102;
	shfl.sync.bfly.b32	%r6702|%p4027, %r6701, 2, 31, -1;
	mov.b32 	%f8103, %r6702;
	add.f32 	%f8104, %f8102, %f8103;
	mov.b32 	%r6703, %f8104;
	shfl.sync.bfly.b32	%r6704|%p4028, %r6703, 1, 31, -1;
	mov.b32 	%f8105, %r6704;
	add.f32 	%f872, %f8104, %f8105;
	@%p4023 bra 	$L__BB3_1460;
	atom.global.add.f32 	%f8106, [%rd9+188], %f872;
$L__BB3_1460:
	@%p6791 bra 	$L__BB3_2451;
	setp.ne.s32 	%p4029, %r4, 0;
	mov.b32 	%r6705, %f13166;
	shfl.sync.bfly.b32	%r6706|%p4030, %r6705, 16, 31, -1;
	mov.b32 	%f8107, %r6706;
	add.f32 	%f8108, %f13166, %f8107;
	mov.b32 	%r6707, %f8108;
	shfl.sync.bfly.b32	%r6708|%p4031, %r6707, 8, 31, -1;
	mov.b32 	%f8109, %r6708;
	add.f32 	%f8110, %f8108, %f8109;
	mov.b32 	%r6709, %f8110;
	shfl.sync.bfly.b32	%r6710|%p4032, %r6709, 4, 31, -1;
	mov.b32 	%f8111, %r6710;
	add.f32 	%f8112, %f8110, %f8111;
	mov.b32 	%r6711, %f8112;
	shfl.sync.bfly.b32	%r6712|%p4033, %r6711, 2, 31, -1;
	mov.b32 	%f8113, %r6712;
	add.f32 	%f8114, %f8112, %f8113;
	mov.b32 	%r6713, %f8114;
	shfl.sync.bfly.b32	%r6714|%p4034, %r6713, 1, 31, -1;
	mov.b32 	%f8115, %r6714;
	add.f32 	%f873, %f8114, %f8115;
	@%p4029 bra 	$L__BB3_1463;
	atom.global.add.f32 	%f8116, [%rd9+200], %f873;
$L__BB3_1463:
	setp.ne.s32 	%p4035, %r4, 0;
	mov.b32 	%r6715, %f13165;
	shfl.sync.bfly.b32	%r6716|%p4036, %r6715, 16, 31, -1;
	mov.b32 	%f8117, %r6716;
	add.f32 	%f8118, %f13165, %f8117;
	mov.b32 	%r6717, %f8118;
	shfl.sync.bfly.b32	%r6718|%p4037, %r6717, 8, 31, -1;
	mov.b32 	%f8119, %r6718;
	add.f32 	%f8120, %f8118, %f8119;
	mov.b32 	%r6719, %f8120;
	shfl.sync.bfly.b32	%r6720|%p4038, %r6719, 4, 31, -1;
	mov.b32 	%f8121, %r6720;
	add.f32 	%f8122, %f8120, %f8121;
	mov.b32 	%r6721, %f8122;
	shfl.sync.bfly.b32	%r6722|%p4039, %r6721, 2, 31, -1;
	mov.b32 	%f8123, %r6722;
	add.f32 	%f8124, %f8122, %f8123;
	mov.b32 	%r6723, %f8124;
	shfl.sync.bfly.b32	%r6724|%p4040, %r6723, 1, 31, -1;
	mov.b32 	%f8125, %r6724;
	add.f32 	%f874, %f8124, %f8125;
	@%p4035 bra 	$L__BB3_1465;
	atom.global.add.f32 	%f8126, [%rd9+212], %f874;
$L__BB3_1465:
	setp.ne.s32 	%p4041, %r4, 0;
	mov.b32 	%r6725, %f13164;
	shfl.sync.bfly.b32	%r6726|%p4042, %r6725, 16, 31, -1;
	mov.b32 	%f8127, %r6726;
	add.f32 	%f8128, %f13164, %f8127;
	mov.b32 	%r6727, %f8128;
	shfl.sync.bfly.b32	%r6728|%p4043, %r6727, 8, 31, -1;
	mov.b32 	%f8129, %r6728;
	add.f32 	%f8130, %f8128, %f8129;
	mov.b32 	%r6729, %f8130;
	shfl.sync.bfly.b32	%r6730|%p4044, %r6729, 4, 31, -1;
	mov.b32 	%f8131, %r6730;
	add.f32 	%f8132, %f8130, %f8131;
	mov.b32 	%r6731, %f8132;
	shfl.sync.bfly.b32	%r6732|%p4045, %r6731, 2, 31, -1;
	mov.b32 	%f8133, %r6732;
	add.f32 	%f8134, %f8132, %f8133;
	mov.b32 	%r6733, %f8134;
	shfl.sync.bfly.b32	%r6734|%p4046, %r6733, 1, 31, -1;
	mov.b32 	%f8135, %r6734;
	add.f32 	%f875, %f8134, %f8135;
	@%p4041 bra 	$L__BB3_1467;
	atom.global.add.f32 	%f8136, [%rd9+224], %f875;
$L__BB3_1467:
	setp.ne.s32 	%p4047, %r4, 0;
	mov.b32 	%r6735, %f13163;
	shfl.sync.bfly.b32	%r6736|%p4048, %r6735, 16, 31, -1;
	mov.b32 	%f8137, %r6736;
	add.f32 	%f8138, %f13163, %f8137;
	mov.b32 	%r6737, %f8138;
	shfl.sync.bfly.b32	%r6738|%p4049, %r6737, 8, 31, -1;
	mov.b32 	%f8139, %r6738;
	add.f32 	%f8140, %f8138, %f8139;
	mov.b32 	%r6739, %f8140;
	shfl.sync.bfly.b32	%r6740|%p4050, %r6739, 4, 31, -1;
	mov.b32 	%f8141, %r6740;
	add.f32 	%f8142, %f8140, %f8141;
	mov.b32 	%r6741, %f8142;
	shfl.sync.bfly.b32	%r6742|%p4051, %r6741, 2, 31, -1;
	mov.b32 	%f8143, %r6742;
	add.f32 	%f8144, %f8142, %f8143;
	mov.b32 	%r6743, %f8144;
	shfl.sync.bfly.b32	%r6744|%p4052, %r6743, 1, 31, -1;
	mov.b32 	%f8145, %r6744;
	add.f32 	%f876, %f8144, %f8145;
	@%p4047 bra 	$L__BB3_1469;
	atom.global.add.f32 	%f8146, [%rd9+236], %f876;
$L__BB3_1469:
	setp.ne.s32 	%p4053, %r4, 0;
	mov.b32 	%r6745, %f13162;
	shfl.sync.bfly.b32	%r6746|%p4054, %r6745, 16, 31, -1;
	mov.b32 	%f8147, %r6746;
	add.f32 	%f8148, %f13162, %f8147;
	mov.b32 	%r6747, %f8148;
	shfl.sync.bfly.b32	%r6748|%p4055, %r6747, 8, 31, -1;
	mov.b32 	%f8149, %r6748;
	add.f32 	%f8150, %f8148, %f8149;
	mov.b32 	%r6749, %f8150;
	shfl.sync.bfly.b32	%r6750|%p4056, %r6749, 4, 31, -1;
	mov.b32 	%f8151, %r6750;
	add.f32 	%f8152, %f8150, %f8151;
	mov.b32 	%r6751, %f8152;
	shfl.sync.bfly.b32	%r6752|%p4057, %r6751, 2, 31, -1;
	mov.b32 	%f8153, %r6752;
	add.f32 	%f8154, %f8152, %f8153;
	mov.b32 	%r6753, %f8154;
	shfl.sync.bfly.b32	%r6754|%p4058, %r6753, 1, 31, -1;
	mov.b32 	%f8155, %r6754;
	add.f32 	%f877, %f8154, %f8155;
	@%p4053 bra 	$L__BB3_1471;
	atom.global.add.f32 	%f8156, [%rd9+248], %f877;
$L__BB3_1471:
	setp.ne.s32 	%p4059, %r4, 0;
	mov.b32 	%r6755, %f13161;
	shfl.sync.bfly.b32	%r6756|%p4060, %r6755, 16, 31, -1;
	mov.b32 	%f8157, %r6756;
	add.f32 	%f8158, %f13161, %f8157;
	mov.b32 	%r6757, %f8158;
	shfl.sync.bfly.b32	%r6758|%p4061, %r6757, 8, 31, -1;
	mov.b32 	%f8159, %r6758;
	add.f32 	%f8160, %f8158, %f8159;
	mov.b32 	%r6759, %f8160;
	shfl.sync.bfly.b32	%r6760|%p4062, %r6759, 4, 31, -1;
	mov.b32 	%f8161, %r6760;
	add.f32 	%f8162, %f8160, %f8161;
	mov.b32 	%r6761, %f8162;
	shfl.sync.bfly.b32	%r6762|%p4063, %r6761, 2, 31, -1;
	mov.b32 	%f8163, %r6762;
	add.f32 	%f8164, %f8162, %f8163;
	mov.b32 	%r6763, %f8164;
	shfl.sync.bfly.b32	%r6764|%p4064, %r6763, 1, 31, -1;
	mov.b32 	%f8165, %r6764;
	add.f32 	%f878, %f8164, %f8165;
	@%p4059 bra 	$L__BB3_1473;
	atom.global.add.f32 	%f8166, [%rd9+260], %f878;
$L__BB3_1473:
	setp.ne.s32 	%p4065, %r4, 0;
	mov.b32 	%r6765, %f13160;
	shfl.sync.bfly.b32	%r6766|%p4066, %r6765, 16, 31, -1;
	mov.b32 	%f8167, %r6766;
	add.f32 	%f8168, %f13160, %f8167;
	mov.b32 	%r6767, %f8168;
	shfl.sync.bfly.b32	%r6768|%p4067, %r6767, 8, 31, -1;
	mov.b32 	%f8169, %r6768;
	add.f32 	%f8170, %f8168, %f8169;
	mov.b32 	%r6769, %f8170;
	shfl.sync.bfly.b32	%r6770|%p4068, %r6769, 4, 31, -1;
	mov.b32 	%f8171, %r6770;
	add.f32 	%f8172, %f8170, %f8171;
	mov.b32 	%r6771, %f8172;
	shfl.sync.bfly.b32	%r6772|%p4069, %r6771, 2, 31, -1;
	mov.b32 	%f8173, %r6772;
	add.f32 	%f8174, %f8172, %f8173;
	mov.b32 	%r6773, %f8174;
	shfl.sync.bfly.b32	%r6774|%p4070, %r6773, 1, 31, -1;
	mov.b32 	%f8175, %r6774;
	add.f32 	%f879, %f8174, %f8175;
	@%p4065 bra 	$L__BB3_1475;
	atom.global.add.f32 	%f8176, [%rd9+272], %f879;
$L__BB3_1475:
	setp.ne.s32 	%p4071, %r4, 0;
	mov.b32 	%r6775, %f13159;
	shfl.sync.bfly.b32	%r6776|%p4072, %r6775, 16, 31, -1;
	mov.b32 	%f8177, %r6776;
	add.f32 	%f8178, %f13159, %f8177;
	mov.b32 	%r6777, %f8178;
	shfl.sync.bfly.b32	%r6778|%p4073, %r6777, 8, 31, -1;
	mov.b32 	%f8179, %r6778;
	add.f32 	%f8180, %f8178, %f8179;
	mov.b32 	%r6779, %f8180;
	shfl.sync.bfly.b32	%r6780|%p4074, %r6779, 4, 31, -1;
	mov.b32 	%f8181, %r6780;
	add.f32 	%f8182, %f8180, %f8181;
	mov.b32 	%r6781, %f8182;
	shfl.sync.bfly.b32	%r6782|%p4075, %r6781, 2, 31, -1;
	mov.b32 	%f8183, %r6782;
	add.f32 	%f8184, %f8182, %f8183;
	mov.b32 	%r6783, %f8184;
	shfl.sync.bfly.b32	%r6784|%p4076, %r6783, 1, 31, -1;
	mov.b32 	%f8185, %r6784;
	add.f32 	%f880, %f8184, %f8185;
	@%p4071 bra 	$L__BB3_1477;
	atom.global.add.f32 	%f8186, [%rd9+284], %f880;
$L__BB3_1477:
	setp.ne.s32 	%p4077, %r4, 0;
	mov.b32 	%r6785, %f13158;
	shfl.sync.bfly.b32	%r6786|%p4078, %r6785, 16, 31, -1;
	mov.b32 	%f8187, %r6786;
	add.f32 	%f8188, %f13158, %f8187;
	mov.b32 	%r6787, %f8188;
	shfl.sync.bfly.b32	%r6788|%p4079, %r6787, 8, 31, -1;
	mov.b32 	%f8189, %r6788;
	add.f32 	%f8190, %f8188, %f8189;
	mov.b32 	%r6789, %f8190;
	shfl.sync.bfly.b32	%r6790|%p4080, %r6789, 4, 31, -1;
	mov.b32 	%f8191, %r6790;
	add.f32 	%f8192, %f8190, %f8191;
	mov.b32 	%r6791, %f8192;
	shfl.sync.bfly.b32	%r6792|%p4081, %r6791, 2, 31, -1;
	mov.b32 	%f8193, %r6792;
	add.f32 	%f8194, %f8192, %f8193;
	mov.b32 	%r6793, %f8194;
	shfl.sync.bfly.b32	%r6794|%p4082, %r6793, 1, 31, -1;
	mov.b32 	%f8195, %r6794;
	add.f32 	%f881, %f8194, %f8195;
	@%p4077 bra 	$L__BB3_2451;
	atom.global.add.f32 	%f8196, [%rd9+296], %f881;
	bra.uni 	$L__BB3_2451;
$L__BB3_1479:
	setp.ne.s32 	%p1382, %r4, 0;
	mul.lo.s64 	%rd270, %rd3, 12;
	and.b64  	%rd271, %rd270, 17179869180;
	add.s64 	%rd272, %rd1, %rd271;
	ld.global.nc.f32 	%f882, [%rd272];
	mul.f32 	%f3783, %f882, 0f3E906EBB;
	ld.global.nc.f32 	%f883, [%rd272+4];
	ld.global.nc.f32 	%f884, [%rd272+8];
	mov.b32 	%r2287, %f3783;
	shfl.sync.bfly.b32	%r2288|%p1383, %r2287, 16, 31, -1;
	mov.b32 	%f3784, %r2288;
	add.f32 	%f3785, %f3783, %f3784;
	mov.b32 	%r2289, %f3785;
	shfl.sync.bfly.b32	%r2290|%p1384, %r2289, 8, 31, -1;
	mov.b32 	%f3786, %r2290;
	add.f32 	%f3787, %f3785, %f3786;
	mov.b32 	%r2291, %f3787;
	shfl.sync.bfly.b32	%r2292|%p1385, %r2291, 4, 31, -1;
	mov.b32 	%f3788, %r2292;
	add.f32 	%f3789, %f3787, %f3788;
	mov.b32 	%r2293, %f3789;
	shfl.sync.bfly.b32	%r2294|%p1386, %r2293, 2, 31, -1;
	mov.b32 	%f3790, %r2294;
	add.f32 	%f3791, %f3789, %f3790;
	mov.b32 	%r2295, %f3791;
	shfl.sync.bfly.b32	%r2296|%p1387, %r2295, 1, 31, -1;
	mov.b32 	%f3792, %r2296;
	add.f32 	%f885, %f3791, %f3792;
	@%p1382 bra 	$L__BB3_1481;
	atom.global.add.f32 	%f3793, [%rd2], %f885;
$L__BB3_1481:
	@%p6788 bra 	$L__BB3_1533;
	mul.f32 	%f3795, %f1, %f882;
	setp.ne.s32 	%p1388, %r4, 0;
	mov.b32 	%r2297, %f3795;
	shfl.sync.bfly.b32	%r2298|%p1389, %r2297, 16, 31, -1;
	mov.b32 	%f3796, %r2298;
	add.f32 	%f3797, %f3795, %f3796;
	mov.b32 	%r2299, %f3797;
	shfl.sync.bfly.b32	%r2300|%p1390, %r2299, 8, 31, -1;
	mov.b32 	%f3798, %r2300;
	add.f32 	%f3799, %f3797, %f3798;
	mov.b32 	%r2301, %f3799;
	shfl.sync.bfly.b32	%r2302|%p1391, %r2301, 4, 31, -1;
	mov.b32 	%f3800, %r2302;
	add.f32 	%f3801, %f3799, %f3800;
	mov.b32 	%r2303, %f3801;
	shfl.sync.bfly.b32	%r2304|%p1392, %r2303, 2, 31, -1;
	mov.b32 	%f3802, %r2304;
	add.f32 	%f3803, %f3801, %f3802;
	mov.b32 	%r2305, %f3803;
	shfl.sync.bfly.b32	%r2306|%p1393, %r2305, 1, 31, -1;
	mov.b32 	%f3804, %r2306;
	add.f32 	%f886, %f3803, %f3804;
	@%p1388 bra 	$L__BB3_1484;
	atom.global.add.f32 	%f3805, [%rd2+12], %f886;
$L__BB3_1484:
	mul.f32 	%f3806, %f2, %f882;
	setp.ne.s32 	%p1394, %r4, 0;
	mov.b32 	%r2307, %f3806;
	shfl.sync.bfly.b32	%r2308|%p1395, %r2307, 16, 31, -1;
	mov.b32 	%f3807, %r2308;
	add.f32 	%f3808, %f3806, %f3807;
	mov.b32 	%r2309, %f3808;
	shfl.sync.bfly.b32	%r2310|%p1396, %r2309, 8, 31, -1;
	mov.b32 	%f3809, %r2310;
	add.f32 	%f3810, %f3808, %f3809;
	mov.b32 	%r2311, %f3810;
	shfl.sync.bfly.b32	%r2312|%p1397, %r2311, 4, 31, -1;
	mov.b32 	%f3811, %r2312;
	add.f32 	%f3812, %f3810, %f3811;
	mov.b32 	%r2313, %f3812;
	shfl.sync.bfly.b32	%r2314|%p1398, %r2313, 2, 31, -1;
	mov.b32 	%f3813, %r2314;
	add.f32 	%f3814, %f3812, %f3813;
	mov.b32 	%r2315, %f3814;
	shfl.sync.bfly.b32	%r2316|%p1399, %r2315, 1, 31, -1;
	mov.b32 	%f3815, %r2316;
	add.f32 	%f887, %f3814, %f3815;
	@%p1394 bra 	$L__BB3_1486;
	atom.global.add.f32 	%f3816, [%rd2+24], %f887;
$L__BB3_1486:
	mul.f32 	%f3817, %f3, %f882;
	setp.ne.s32 	%p1400, %r4, 0;
	mov.b32 	%r2317, %f3817;
	shfl.sync.bfly.b32	%r2318|%p1401, %r2317, 16, 31, -1;
	mov.b32 	%f3818, %r2318;
	add.f32 	%f3819, %f3817, %f3818;
	mov.b32 	%r2319, %f3819;
	shfl.sync.bfly.b32	%r2320|%p1402, %r2319, 8, 31, -1;
	mov.b32 	%f3820, %r2320;
	add.f32 	%f3821, %f3819, %f3820;
	mov.b32 	%r2321, %f3821;
	shfl.sync.bfly.b32	%r2322|%p1403, %r2321, 4, 31, -1;
	mov.b32 	%f3822, %r2322;
	add.f32 	%f3823, %f3821, %f3822;
	mov.b32 	%r2323, %f3823;
	shfl.sync.bfly.b32	%r2324|%p1404, %r2323, 2, 31, -1;
	mov.b32 	%f3824, %r2324;
	add.f32 	%f3825, %f3823, %f3824;
	mov.b32 	%r2325, %f3825;
	shfl.sync.bfly.b32	%r2326|%p1405, %r2325, 1, 31, -1;
	mov.b32 	%f3826, %r2326;
	add.f32 	%f888, %f3825, %f3826;
	@%p1400 bra 	$L__BB3_1488;
	atom.global.add.f32 	%f3827, [%rd2+36], %f888;
$L__BB3_1488:
	@%p6789 bra 	$L__BB3_1533;
	setp.ne.s32 	%p1406, %r4, 0;
	shfl.sync.bfly.b32	%r2327|%p1407, %r2328, 16, 31, -1;
	mov.b32 	%r2329, 2143289344;
	shfl.sync.bfly.b32	%r2330|%p1408, %r2329, 8, 31, -1;
	mov.b32 	%f3829, %r2330;
	add.f32 	%f3830, %f3829, 0f7FC00000;
	mov.b32 	%r2331, %f3830;
	shfl.sync.bfly.b32	%r2332|%p1409, %r2331, 4, 31, -1;
	mov.b32 	%f3831, %r2332;
	add.f32 	%f3832, %f3830, %f3831;
	mov.b32 	%r2333, %f3832;
	shfl.sync.bfly.b32	%r2334|%p1410, %r2333, 2, 31, -1;
	mov.b32 	%f3833, %r2334;
	add.f32 	%f3834, %f3832, %f3833;
	mov.b32 	%r2335, %f3834;
	shfl.sync.bfly.b32	%r2336|%p1411, %r2335, 1, 31, -1;
	mov.b32 	%f3835, %r2336;
	add.f32 	%f13257, %f3834, %f3835;
	@%p1406 bra 	$L__BB3_1491;
	atom.global.add.f32 	%f3836, [%rd2+48], %f13257;
$L__BB3_1491:
	setp.ne.s32 	%p1412, %r4, 0;
	shfl.sync.bfly.b32	%r2337|%p1413, %r2338, 16, 31, -1;
	mov.b32 	%r2339, 2143289344;
	shfl.sync.bfly.b32	%r2340|%p1414, %r2339, 8, 31, -1;
	mov.b32 	%f3837, %r2340;
	add.f32 	%f3838, %f3837, 0f7FC00000;
	mov.b32 	%r2341, %f3838;
	shfl.sync.bfly.b32	%r2342|%p1415, %r2341, 4, 31, -1;
	mov.b32 	%f3839, %r2342;
	add.f32 	%f3840, %f3838, %f3839;
	mov.b32 	%r2343, %f3840;
	shfl.sync.bfly.b32	%r2344|%p1416, %r2343, 2, 31, -1;
	mov.b32 	%f3841, %r2344;
	add.f32 	%f3842, %f3840, %f3841;
	mov.b32 	%r2345, %f3842;
	shfl.sync.bfly.b32	%r2346|%p1417, %r2345, 1, 31, -1;
	mov.b32 	%f3843, %r2346;
	add.f32 	%f13256, %f3842, %f3843;
	@%p1412 bra 	$L__BB3_1493;
	atom.global.add.f32 	%f3844, [%rd2+60], %f13256;
$L__BB3_1493:
	setp.ne.s32 	%p1418, %r4, 0;
	shfl.sync.bfly.b32	%r2347|%p1419, %r2348, 16, 31, -1;
	mov.b32 	%r2349, 2143289344;
	shfl.sync.bfly.b32	%r2350|%p1420, %r2349, 8, 31, -1;
	mov.b32 	%f3845, %r2350;
	add.f32 	%f3846, %f3845, 0f7FC00000;
	mov.b32 	%r2351, %f3846;
	shfl.sync.bfly.b32	%r2352|%p1421, %r2351, 4, 31, -1;
	mov.b32 	%f3847, %r2352;
	add.f32 	%f3848, %f3846, %f3847;
	mov.b32 	%r2353, %f3848;
	shfl.sync.bfly.b32	%r2354|%p1422, %r2353, 2, 31, -1;
	mov.b32 	%f3849, %r2354;
	add.f32 	%f3850, %f3848, %f3849;
	mov.b32 	%r2355, %f3850;
	shfl.sync.bfly.b32	%r2356|%p1423, %r2355, 1, 31, -1;
	mov.b32 	%f3851, %r2356;
	add.f32 	%f13255, %f3850, %f3851;
	@%p1418 bra 	$L__BB3_1495;
	atom.global.add.f32 	%f3852, [%rd2+72], %f13255;
$L__BB3_1495:
	setp.ne.s32 	%p1424, %r4, 0;
	shfl.sync.bfly.b32	%r2357|%p1425, %r2358, 16, 31, -1;
	mov.b32 	%r2359, 2143289344;
	shfl.sync.bfly.b32	%r2360|%p1426, %r2359, 8, 31, -1;
	mov.b32 	%f3853, %r2360;
	add.f32 	%f3854, %f3853, 0f7FC00000;
	mov.b32 	%r2361, %f3854;
	shfl.sync.bfly.b32	%r2362|%p1427, %r2361, 4, 31, -1;
	mov.b32 	%f3855, %r2362;
	add.f32 	%f3856, %f3854, %f3855;
	mov.b32 	%r2363, %f3856;
	shfl.sync.bfly.b32	%r2364|%p1428, %r2363, 2, 31, -1;
	mov.b32 	%f3857, %r2364;
	add.f32 	%f3858, %f3856, %f3857;
	mov.b32 	%r2365, %f3858;
	shfl.sync.bfly.b32	%r2366|%p1429, %r2365, 1, 31, -1;
	mov.b32 	%f3859, %r2366;
	add.f32 	%f13254, %f3858, %f3859;
	@%p1424 bra 	$L__BB3_1497;
	atom.global.add.f32 	%f3860, [%rd2+84], %f13254;
$L__BB3_1497:
	setp.ne.s32 	%p1430, %r4, 0;
	shfl.sync.bfly.b32	%r2367|%p1431, %r2368, 16, 31, -1;
	mov.b32 	%r2369, 2143289344;
	shfl.sync.bfly.b32	%r2370|%p1432, %r2369, 8, 31, -1;
	mov.b32 	%f3861, %r2370;
	add.f32 	%f3862, %f3861, 0f7FC00000;
	mov.b32 	%r2371, %f3862;
	shfl.sync.bfly.b32	%r2372|%p1433, %r2371, 4, 31, -1;
	mov.b32 	%f3863, %r2372;
	add.f32 	%f3864, %f3862, %f3863;
	mov.b32 	%r2373, %f3864;
	shfl.sync.bfly.b32	%r2374|%p1434, %r2373, 2, 31, -1;
	mov.b32 	%f3865, %r2374;
	add.f32 	%f3866, %f3864, %f3865;
	mov.b32 	%r2375, %f3866;
	shfl.sync.bfly.b32	%r2376|%p1435, %r2375, 1, 31, -1;
	mov.b32 	%f3867, %r2376;
	add.f32 	%f13253, %f3866, %f3867;
	@%p1430 bra 	$L__BB3_1499;
	atom.global.add.f32 	%f3868, [%rd2+96], %f13253;
$L__BB3_1499:
	@%p6790 bra 	$L__BB3_1533;
	setp.ne.s32 	%p1436, %r4, 0;
	shfl.sync.bfly.b32	%r2377|%p1437, %r2378, 16, 31, -1;
	mov.b32 	%r2379, 2143289344;
	shfl.sync.bfly.b32	%r2380|%p1438, %r2379, 8, 31, -1;
	mov.b32 	%f3870, %r2380;
	add.f32 	%f3871, %f3870, 0f7FC00000;
	mov.b32 	%r2381, %f3871;
	shfl.sync.bfly.b32	%r2382|%p1439, %r2381, 4, 31, -1;
	mov.b32 	%f3872, %r2382;
	add.f32 	%f3873, %f3871, %f3872;
	mov.b32 	%r2383, %f3873;
	shfl.sync.bfly.b32	%r2384|%p1440, %r2383, 2, 31, -1;
	mov.b32 	%f3874, %r2384;
	add.f32 	%f3875, %f3873, %f3874;
	mov.b32 	%r2385, %f3875;
	shfl.sync.bfly.b32	%r2386|%p1441, %r2385, 1, 31, -1;
	mov.b32 	%f3876, %r2386;
	add.f32 	%f13252, %f3875, %f3876;
	@%p1436 bra 	$L__BB3_1502;
	atom.global.add.f32 	%f3877, [%rd2+108], %f13252;
$L__BB3_1502:
	setp.ne.s32 	%p1442, %r4, 0;
	shfl.sync.bfly.b32	%r2387|%p1443, %r2388, 16, 31, -1;
	mov.b32 	%r2389, 2143289344;
	shfl.sync.bfly.b32	%r2390|%p1444, %r2389, 8, 31, -1;
	mov.b32 	%f3878, %r2390;
	add.f32 	%f3879, %f3878, 0f7FC00000;
	mov.b32 	%r2391, %f3879;
	shfl.sync.bfly.b32	%r2392|%p1445, %r2391, 4, 31, -1;
	mov.b32 	%f3880, %r2392;
	add.f32 	%f3881, %f3879, %f3880;
	mov.b32 	%r2393, %f3881;
	shfl.sync.bfly.b32	%r2394|%p1446, %r2393, 2, 31, -1;
	mov.b32 	%f3882, %r2394;
	add.f32 	%f3883, %f3881, %f3882;
	mov.b32 	%r2395, %f3883;
	shfl.sync.bfly.b32	%r2396|%p1447, %r2395, 1, 31, -1;
	mov.b32 	%f3884, %r2396;
	add.f32 	%f13251, %f3883, %f3884;
	@%p1442 bra 	$L__BB3_1504;
	atom.global.add.f32 	%f3885, [%rd2+120], %f13251;
$L__BB3_1504:
	setp.ne.s32 	%p1448, %r4, 0;
	shfl.sync.bfly.b32	%r2397|%p1449, %r2398, 16, 31, -1;
	mov.b32 	%r2399, 2143289344;
	shfl.sync.bfly.b32	%r2400|%p1450, %r2399, 8, 31, -1;
	mov.b32 	%f3886, %r2400;
	add.f32 	%f3887, %f3886, 0f7FC00000;
	mov.b32 	%r2401, %f3887;
	shfl.sync.bfly.b32	%r2402|%p1451, %r2401, 4, 31, -1;
	mov.b32 	%f3888, %r2402;
	add.f32 	%f3889, %f3887, %f3888;
	mov.b32 	%r2403, %f3889;
	shfl.sync.bfly.b32	%r2404|%p1452, %r2403, 2, 31, -1;
	mov.b32 	%f3890, %r2404;
	add.f32 	%f3891, %f3889, %f3890;
	mov.b32 	%r2405, %f3891;
	shfl.sync.bfly.b32	%r2406|%p1453, %r2405, 1, 31, -1;
	mov.b32 	%f3892, %r2406;
	add.f32 	%f13250, %f3891, %f3892;
	@%p1448 bra 	$L__BB3_1506;
	atom.global.add.f32 	%f3893, [%rd2+132], %f13250;
$L__BB3_1506:
	setp.ne.s32 	%p1454, %r4, 0;
	shfl.sync.bfly.b32	%r2407|%p1455, %r2408, 16, 31, -1;
	mov.b32 	%r2409, 2143289344;
	shfl.sync.bfly.b32	%r2410|%p1456, %r2409, 8, 31, -1;
	mov.b32 	%f3894, %r2410;
	add.f32 	%f3895, %f3894, 0f7FC00000;
	mov.b32 	%r2411, %f3895;
	shfl.sync.bfly.b32	%r2412|%p1457, %r2411, 4, 31, -1;
	mov.b32 	%f3896, %r2412;
	add.f32 	%f3897, %f3895, %f3896;
	mov.b32 	%r2413, %f3897;
	shfl.sync.bfly.b32	%r2414|%p1458, %r2413, 2, 31, -1;
	mov.b32 	%f3898, %r2414;
	add.f32 	%f3899, %f3897, %f3898;
	mov.b32 	%r2415, %f3899;
	shfl.sync.bfly.b32	%r2416|%p1459, %r2415, 1, 31, -1;
	mov.b32 	%f3900, %r2416;
	add.f32 	%f13249, %f3899, %f3900;
	@%p1454 bra 	$L__BB3_1508;
	atom.global.add.f32 	%f3901, [%rd2+144], %f13249;
$L__BB3_1508:
	setp.ne.s32 	%p1460, %r4, 0;
	shfl.sync.bfly.b32	%r2417|%p1461, %r2418, 16, 31, -1;
	mov.b32 	%r2419, 2143289344;
	shfl.sync.bfly.b32	%r2420|%p1462, %r2419, 8, 31, -1;
	mov.b32 	%f3902, %r2420;
	add.f32 	%f3903, %f3902, 0f7FC00000;
	mov.b32 	%r2421, %f3903;
	shfl.sync.bfly.b32	%r2422|%p1463, %r2421, 4, 31, -1;
	mov.b32 	%f3904, %r2422;
	add.f32 	%f3905, %f3903, %f3904;
	mov.b32 	%r2423, %f3905;
	shfl.sync.bfly.b32	%r2424|%p1464, %r2423, 2, 31, -1;
	mov.b32 	%f3906, %r2424;
	add.f32 	%f3907, %f3905, %f3906;
	mov.b32 	%r2425, %f3907;
	shfl.sync.bfly.b32	%r2426|%p1465, %r2425, 1, 31, -1;
	mov.b32 	%f3908, %r2426;
	add.f32 	%f13248, %f3907, %f3908;
	@%p1460 bra 	$L__BB3_1510;
	atom.global.add.f32 	%f3909, [%rd2+156], %f13248;
$L__BB3_1510:
	setp.ne.s32 	%p1466, %r4, 0;
	shfl.sync.bfly.b32	%r2427|%p1467, %r2428, 16, 31, -1;
	mov.b32 	%r2429, 2143289344;
	shfl.sync.bfly.b32	%r2430|%p1468, %r2429, 8, 31, -1;
	mov.b32 	%f3910, %r2430;
	add.f32 	%f3911, %f3910, 0f7FC00000;
	mov.b32 	%r2431, %f3911;
	shfl.sync.bfly.b32	%r2432|%p1469, %r2431, 4, 31, -1;
	mov.b32 	%f3912, %r2432;
	add.f32 	%f3913, %f3911, %f3912;
	mov.b32 	%r2433, %f3913;
	shfl.sync.bfly.b32	%r2434|%p1470, %r2433, 2, 31, -1;
	mov.b32 	%f3914, %r2434;
	add.f32 	%f3915, %f3913, %f3914;
	mov.b32 	%r2435, %f3915;
	shfl.sync.bfly.b32	%r2436|%p1471, %r2435, 1, 31, -1;
	mov.b32 	%f3916, %r2436;
	add.f32 	%f13247, %f3915, %f3916;
	@%p1466 bra 	$L__BB3_1512;
	atom.global.add.f32 	%f3917, [%rd2+168], %f13247;
$L__BB3_1512:
	setp.ne.s32 	%p1472, %r4, 0;
	shfl.sync.bfly.b32	%r2437|%p1473, %r2438, 16, 31, -1;
	mov.b32 	%r2439, 2143289344;
	shfl.sync.bfly.b32	%r2440|%p1474, %r2439, 8, 31, -1;
	mov.b32 	%f3918, %r2440;
	add.f32 	%f3919, %f3918, 0f7FC00000;
	mov.b32 	%r2441, %f3919;
	shfl.sync.bfly.b32	%r2442|%p1475, %r2441, 4, 31, -1;
	mov.b32 	%f3920, %r2442;
	add.f32 	%f3921, %f3919, %f3920;
	mov.b32 	%r2443, %f3921;
	shfl.sync.bfly.b32	%r2444|%p1476, %r2443, 2, 31, -1;
	mov.b32 	%f3922, %r2444;
	add.f32 	%f3923, %f3921, %f3922;
	mov.b32 	%r2445, %f3923;
	shfl.sync.bfly.b32	%r2446|%p1477, %r2445, 1, 31, -1;
	mov.b32 	%f3924, %r2446;
	add.f32 	%f13246, %f3923, %f3924;
	@%p1472 bra 	$L__BB3_1514;
	atom.global.add.f32 	%f3925, [%rd2+180], %f13246;
$L__BB3_1514:
	@%p6791 bra 	$L__BB3_1533;
	setp.ne.s32 	%p1478, %r4, 0;
	shfl.sync.bfly.b32	%r2447|%p1479, %r2448, 16, 31, -1;
	mov.b32 	%r2449, 2143289344;
	shfl.sync.bfly.b32	%r2450|%p1480, %r2449, 8, 31, -1;
	mov.b32 	%f3927, %r2450;
	add.f32 	%f3928, %f3927, 0f7FC00000;
	mov.b32 	%r2451, %f3928;
	shfl.sync.bfly.b32	%r2452|%p1481, %r2451, 4, 31, -1;
	mov.b32 	%f3929, %r2452;
	add.f32 	%f3930, %f3928, %f3929;
	mov.b32 	%r2453, %f3930;
	shfl.sync.bfly.b32	%r2454|%p1482, %r2453, 2, 31, -1;
	mov.b32 	%f3931, %r2454;
	add.f32 	%f3932, %f3930, %f3931;
	mov.b32 	%r2455, %f3932;
	shfl.sync.bfly.b32	%r2456|%p1483, %r2455, 1, 31, -1;
	mov.b32 	%f3933, %r2456;
	add.f32 	%f13245, %f3932, %f3933;
	@%p1478 bra 	$L__BB3_1517;
	atom.global.add.f32 	%f3934, [%rd2+192], %f13245;
$L__BB3_1517:
	setp.ne.s32 	%p1484, %r4, 0;
	shfl.sync.bfly.b32	%r2457|%p1485, %r2458, 16, 31, -1;
	mov.b32 	%r2459, 2143289344;
	shfl.sync.bfly.b32	%r2460|%p1486, %r2459, 8, 31, -1;
	mov.b32 	%f3935, %r2460;
	add.f32 	%f3936, %f3935, 0f7FC00000;
	mov.b32 	%r2461, %f3936;
	shfl.sync.bfly.b32	%r2462|%p1487, %r2461, 4, 31, -1;
	mov.b32 	%f3937, %r2462;
	add.f32 	%f3938, %f3936, %f3937;
	mov.b32 	%r2463, %f3938;
	shfl.sync.bfly.b32	%r2464|%p1488, %r2463, 2, 31, -1;
	mov.b32 	%f3939, %r2464;
	add.f32 	%f3940, %f3938, %f3939;
	mov.b32 	%r2465, %f3940;
	shfl.sync.bfly.b32	%r2466|%p1489, %r2465, 1, 31, -1;
	mov.b32 	%f3941, %r2466;
	add.f32 	%f13244, %f3940, %f3941;
	@%p1484 bra 	$L__BB3_1519;
	atom.global.add.f32 	%f3942, [%rd2+204], %f13244;
$L__BB3_1519:
	setp.ne.s32 	%p1490, %r4, 0;
	shfl.sync.bfly.b32	%r2467|%p1491, %r2468, 16, 31, -1;
	mov.b32 	%r2469, 2143289344;
	shfl.sync.bfly.b32	%r2470|%p1492, %r2469, 8, 31, -1;
	mov.b32 	%f3943, %r2470;
	add.f32 	%f3944, %f3943, 0f7FC00000;
	mov.b32 	%r2471, %f3944;
	shfl.sync.bfly.b32	%r2472|%p1493, %r2471, 4, 31, -1;
	mov.b32 	%f3945, %r2472;
	add.f32 	%f3946, %f3944, %f3945;
	mov.b32 	%r2473, %f3946;
	shfl.sync.bfly.b32	%r2474|%p1494, %r2473, 2, 31, -1;
	mov.b32 	%f3947, %r2474;
	add.f32 	%f3948, %f3946, %f3947;
	mov.b32 	%r2475, %f3948;
	shfl.sync.bfly.b32	%r2476|%p1495, %r2475, 1, 31, -1;
	mov.b32 	%f3949, %r2476;
	add.f32 	%f13243, %f3948, %f3949;
	@%p1490 bra 	$L__BB3_1521;
	atom.global.add.f32 	%f3950, [%rd2+216], %f13243;
$L__BB3_1521:
	setp.ne.s32 	%p1496, %r4, 0;
	shfl.sync.bfly.b32	%r2477|%p1497, %r2478, 16, 31, -1;
	mov.b32 	%r2479, 2143289344;
	shfl.sync.bfly.b32	%r2480|%p1498, %r2479, 8, 31, -1;
	mov.b32 	%f3951, %r2480;
	add.f32 	%f3952, %f3951, 0f7FC00000;
	mov.b32 	%r2481, %f3952;
	shfl.sync.bfly.b32	%r2482|%p1499, %r2481, 4, 31, -1;
	mov.b32 	%f3953, %r2482;
	add.f32 	%f3954, %f3952, %f3953;
	mov.b32 	%r2483, %f3954;
	shfl.sync.bfly.b32	%r2484|%p1500, %r2483, 2, 31, -1;
	mov.b32 	%f3955, %r2484;
	add.f32 	%f3956, %f3954, %f3955;
	mov.b32 	%r2485, %f3956;
	shfl.sync.bfly.b32	%r2486|%p1501, %r2485, 1, 31, -1;
	mov.b32 	%f3957, %r2486;
	add.f32 	%f13242, %f3956, %f3957;
	@%p1496 bra 	$L__BB3_1523;
	atom.global.add.f32 	%f3958, [%rd2+228], %f13242;
$L__BB3_1523:
	setp.ne.s32 	%p1502, %r4, 0;
	shfl.sync.bfly.b32	%r2487|%p1503, %r2488, 16, 31, -1;
	mov.b32 	%r2489, 2143289344;
	shfl.sync.bfly.b32	%r2490|%p1504, %r2489, 8, 31, -1;
	mov.b32 	%f3959, %r2490;
	add.f32 	%f3960, %f3959, 0f7FC00000;
	mov.b32 	%r2491, %f3960;
	shfl.sync.bfly.b32	%r2492|%p1505, %r2491, 4, 31, -1;
	mov.b32 	%f3961, %r2492;
	add.f32 	%f3962, %f3960, %f3961;
	mov.b32 	%r2493, %f3962;
	shfl.sync.bfly.b32	%r2494|%p1506, %r2493, 2, 31, -1;
	mov.b32 	%f3963, %r2494;
	add.f32 	%f3964, %f3962, %f3963;
	mov.b32 	%r2495, %f3964;
	shfl.sync.bfly.b32	%r2496|%p1507, %r2495, 1, 31, -1;
	mov.b32 	%f3965, %r2496;
	add.f32 	%f13241, %f3964, %f3965;
	@%p1502 bra 	$L__BB3_1525;
	atom.global.add.f32 	%f3966, [%rd2+240], %f13241;
$L__BB3_1525:
	setp.ne.s32 	%p1508, %r4, 0;
	shfl.sync.bfly.b32	%r2497|%p1509, %r2498, 16, 31, -1;
	mov.b32 	%r2499, 2143289344;
	shfl.sync.bfly.b32	%r2500|%p1510, %r2499, 8, 31, -1;
	mov.b32 	%f3967, %r2500;
	add.f32 	%f3968, %f3967, 0f7FC00000;
	mov.b32 	%r2501, %f3968;
	shfl.sync.bfly.b32	%r2502|%p1511, %r2501, 4, 31, -1;
	mov.b32 	%f3969, %r2502;
	add.f32 	%f3970, %f3968, %f3969;
	mov.b32 	%r2503, %f3970;
	shfl.sync.bfly.b32	%r2504|%p1512, %r2503, 2, 31, -1;
	mov.b32 	%f3971, %r2504;
	add.f32 	%f3972, %f3970, %f3971;
	mov.b32 	%r2505, %f3972;
	shfl.sync.bfly.b32	%r2506|%p1513, %r2505, 1, 31, -1;
	mov.b32 	%f3973, %r2506;
	add.f32 	%f13240, %f3972, %f3973;
	@%p1508 bra 	$L__BB3_1527;
	atom.global.add.f32 	%f3974, [%rd2+252], %f13240;
$L__BB3_1527:
	setp.ne.s32 	%p1514, %r4, 0;
	shfl.sync.bfly.b32	%r2507|%p1515, %r2508, 16, 31, -1;
	mov.b32 	%r2509, 2143289344;
	shfl.sync.bfly.b32	%r2510|%p1516, %r2509, 8, 31, -1;
	mov.b32 	%f3975, %r2510;
	add.f32 	%f3976, %f3975, 0f7FC00000;
	mov.b32 	%r2511, %f3976;
	shfl.sync.bfly.b32	%r2512|%p1517, %r2511, 4, 31, -1;
	mov.b32 	%f3977, %r2512;
	add.f32 	%f3978, %f3976, %f3977;
	mov.b32 	%r2513, %f3978;
	shfl.sync.bfly.b32	%r2514|%p1518, %r2513, 2, 31, -1;
	mov.b32 	%f3979, %r2514;
	add.f32 	%f3980, %f3978, %f3979;
	mov.b32 	%r2515, %f3980;
	shfl.sync.bfly.b32	%r2516|%p1519, %r2515, 1, 31, -1;
	mov.b32 	%f3981, %r2516;
	add.f32 	%f13239, %f3980, %f3981;
	@%p1514 bra 	$L__BB3_1529;
	atom.global.add.f32 	%f3982, [%rd2+264], %f13239;
$L__BB3_1529:
	setp.ne.s32 	%p1520, %r4, 0;
	shfl.sync.bfly.b32	%r2517|%p1521, %r2518, 16, 31, -1;
	mov.b32 	%r2519, 2143289344;
	shfl.sync.bfly.b32	%r2520|%p1522, %r2519, 8, 31, -1;
	mov.b32 	%f3983, %r2520;
	add.f32 	%f3984, %f3983, 0f7FC00000;
	mov.b32 	%r2521, %f3984;
	shfl.sync.bfly.b32	%r2522|%p1523, %r2521, 4, 31, -1;
	mov.b32 	%f3985, %r2522;
	add.f32 	%f3986, %f3984, %f3985;
	mov.b32 	%r2523, %f3986;
	shfl.sync.bfly.b32	%r2524|%p1524, %r2523, 2, 31, -1;
	mov.b32 	%f3987, %r2524;
	add.f32 	%f3988, %f3986, %f3987;
	mov.b32 	%r2525, %f3988;
	shfl.sync.bfly.b32	%r2526|%p1525, %r2525, 1, 31, -1;
	mov.b32 	%f3989, %r2526;
	add.f32 	%f13238, %f3988, %f3989;
	@%p1520 bra 	$L__BB3_1531;
	atom.global.add.f32 	%f3990, [%rd2+276], %f13238;
$L__BB3_1531:
	setp.ne.s32 	%p1526, %r4, 0;
	shfl.sync.bfly.b32	%r2527|%p1527, %r2528, 16, 31, -1;
	mov.b32 	%r2529, 2143289344;
	shfl.sync.bfly.b32	%r2530|%p1528, %r2529, 8, 31, -1;
	mov.b32 	%f3991, %r2530;
	add.f32 	%f3992, %f3991, 0f7FC00000;
	mov.b32 	%r2531, %f3992;
	shfl.sync.bfly.b32	%r2532|%p1529, %r2531, 4, 31, -1;
	mov.b32 	%f3993, %r2532;
	add.f32 	%f3994, %f3992, %f3993;
	mov.b32 	%r2533, %f3994;
	shfl.sync.bfly.b32	%r2534|%p1530, %r2533, 2, 31, -1;
	mov.b32 	%f3995, %r2534;
	add.f32 	%f3996, %f3994, %f3995;
	mov.b32 	%r2535, %f3996;
	shfl.sync.bfly.b32	%r2536|%p1531, %r2535, 1, 31, -1;
	mov.b32 	%f3997, %r2536;
	add.f32 	%f13237, %f3996, %f3997;
	@%p1526 bra 	$L__BB3_1533;
	atom.global.add.f32 	%f3998, [%rd2+288], %f13237;
$L__BB3_1533:
	mul.f32 	%f3999, %f883, 0f3E906EBB;
	setp.ne.s32 	%p1532, %r4, 0;
	mov.b32 	%r2537, %f3999;
	shfl.sync.bfly.b32	%r2538|%p1533, %r2537, 16, 31, -1;
	mov.b32 	%f4000, %r2538;
	add.f32 	%f4001, %f3999, %f4000;
	mov.b32 	%r2539, %f4001;
	shfl.sync.bfly.b32	%r2540|%p1534, %r2539, 8, 31, -1;
	mov.b32 	%f4002, %r2540;
	add.f32 	%f4003, %f4001, %f4002;
	mov.b32 	%r2541, %f4003;
	shfl.sync.bfly.b32	%r2542|%p1535, %r2541, 4, 31, -1;
	mov.b32 	%f4004, %r2542;
	add.f32 	%f4005, %f4003, %f4004;
	mov.b32 	%r2543, %f4005;
	shfl.sync.bfly.b32	%r2544|%p1536, %r2543, 2, 31, -1;
	mov.b32 	%f4006, %r2544;
	add.f32 	%f4007, %f4005, %f4006;
	mov.b32 	%r2545, %f4007;
	shfl.sync.bfly.b32	%r2546|%p1537, %r2545, 1, 31, -1;
	mov.b32 	%f4008, %r2546;
	add.f32 	%f931, %f4007, %f4008;
	@%p1532 bra 	$L__BB3_1535;
	atom.global.add.f32 	%f4009, [%rd2+4], %f931;
$L__BB3_1535:
	@%p6788 bra 	$L__BB3_1587;
	mul.f32 	%f4011, %f1, %f883;
	setp.ne.s32 	%p1538, %r4, 0;
	mov.b32 	%r2547, %f4011;
	shfl.sync.bfly.b32	%r2548|%p1539, %r2547, 16, 31, -1;
	mov.b32 	%f4012, %r2548;
	add.f32 	%f4013, %f4011, %f4012;
	mov.b32 	%r2549, %f4013;
	shfl.sync.bfly.b32	%r2550|%p1540, %r2549, 8, 31, -1;
	mov.b32 	%f4014, %r2550;
	add.f32 	%f4015, %f4013, %f4014;
	mov.b32 	%r2551, %f4015;
	shfl.sync.bfly.b32	%r2552|%p1541, %r2551, 4, 31, -1;
	mov.b32 	%f4016, %r2552;
	add.f32 	%f4017, %f4015, %f4016;
	mov.b32 	%r2553, %f4017;
	shfl.sync.bfly.b32	%r2554|%p1542, %r2553, 2, 31, -1;
	mov.b32 	%f4018, %r2554;
	add.f32 	%f4019, %f4017, %f4018;
	mov.b32 	%r2555, %f4019;
	shfl.sync.bfly.b32	%r2556|%p1543, %r2555, 1, 31, -1;
	mov.b32 	%f4020, %r2556;
	add.f32 	%f932, %f4019, %f4020;
	@%p1538 bra 	$L__BB3_1538;
	atom.global.add.f32 	%f4021, [%rd2+16], %f932;
$L__BB3_1538:
	mul.f32 	%f4022, %f2, %f883;
	setp.ne.s32 	%p1544, %r4, 0;
	mov.b32 	%r2557, %f4022;
	shfl.sync.bfly.b32	%r2558|%p1545, %r2557, 16, 31, -1;
	mov.b32 	%f4023, %r2558;
	add.f32 	%f4024, %f4022, %f4023;
	mov.b32 	%r2559, %f4024;
	shfl.sync.bfly.b32	%r2560|%p1546, %r2559, 8, 31, -1;
	mov.b32 	%f4025, %r2560;
	add.f32 	%f4026, %f4024, %f4025;
	mov.b32 	%r2561, %f4026;
	shfl.sync.bfly.b32	%r2562|%p1547, %r2561, 4, 31, -1;
	mov.b32 	%f4027, %r2562;
	add.f32 	%f4028, %f4026, %f4027;
	mov.b32 	%r2563, %f4028;
	shfl.sync.bfly.b32	%r2564|%p1548, %r2563, 2, 31, -1;
	mov.b32 	%f4029, %r2564;
	add.f32 	%f4030, %f4028, %f4029;
	mov.b32 	%r2565, %f4030;
	shfl.sync.bfly.b32	%r2566|%p1549, %r2565, 1, 31, -1;
	mov.b32 	%f4031, %r2566;
	add.f32 	%f933, %f4030, %f4031;
	@%p1544 bra 	$L__BB3_1540;
	atom.global.add.f32 	%f4032, [%rd2+28], %f933;
$L__BB3_1540:
	mul.f32 	%f4033, %f3, %f883;
	setp.ne.s32 	%p1550, %r4, 0;
	mov.b32 	%r2567, %f4033;
	shfl.sync.bfly.b32	%r2568|%p1551, %r2567, 16, 31, -1;
	mov.b32 	%f4034, %r2568;
	add.f32 	%f4035, %f4033, %f4034;
	mov.b32 	%r2569, %f4035;
	shfl.sync.bfly.b32	%r2570|%p1552, %r2569, 8, 31, -1;
	mov.b32 	%f4036, %r2570;
	add.f32 	%f4037, %f4035, %f4036;
	mov.b32 	%r2571, %f4037;
	shfl.sync.bfly.b32	%r2572|%p1553, %r2571, 4, 31, -1;
	mov.b32 	%f4038, %r2572;
	add.f32 	%f4039, %f4037, %f4038;
	mov.b32 	%r2573, %f4039;
	shfl.sync.bfly.b32	%r2574|%p1554, %r2573, 2, 31, -1;
	mov.b32 	%f4040, %r2574;
	add.f32 	%f4041, %f4039, %f4040;
	mov.b32 	%r2575, %f4041;
	shfl.sync.bfly.b32	%r2576|%p1555, %r2575, 1, 31, -1;
	mov.b32 	%f4042, %r2576;
	add.f32 	%f934, %f4041, %f4042;
	@%p1550 bra 	$L__BB3_1542;
	atom.global.add.f32 	%f4043, [%rd2+40], %f934;
$L__BB3_1542:
	@%p6789 bra 	$L__BB3_1587;
	setp.ne.s32 	%p1556, %r4, 0;
	shfl.sync.bfly.b32	%r2577|%p1557, %r2578, 16, 31, -1;
	mov.b32 	%r2579, 2143289344;
	shfl.sync.bfly.b32	%r2580|%p1558, %r2579, 8, 31, -1;
	mov.b32 	%f4045, %r2580;
	add.f32 	%f4046, %f4045, 0f7FC00000;
	mov.b32 	%r2581, %f4046;
	shfl.sync.bfly.b32	%r2582|%p1559, %r2581, 4, 31, -1;
	mov.b32 	%f4047, %r2582;
	add.f32 	%f4048, %f4046, %f4047;
	mov.b32 	%r2583, %f4048;
	shfl.sync.bfly.b32	%r2584|%p1560, %r2583, 2, 31, -1;
	mov.b32 	%f4049, %r2584;
	add.f32 	%f4050, %f4048, %f4049;
	mov.b32 	%r2585, %f4050;
	shfl.sync.bfly.b32	%r2586|%p1561, %r2585, 1, 31, -1;
	mov.b32 	%f4051, %r2586;
	add.f32 	%f13278, %f4050, %f4051;
	@%p1556 bra 	$L__BB3_1545;
	atom.global.add.f32 	%f4052, [%rd2+52], %f13278;
$L__BB3_1545:
	setp.ne.s32 	%p1562, %r4, 0;
	shfl.sync.bfly.b32	%r2587|%p1563, %r2588, 16, 31, -1;
	mov.b32 	%r2589, 2143289344;
	shfl.sync.bfly.b32	%r2590|%p1564, %r2589, 8, 31, -1;
	mov.b32 	%f4053, %r2590;
	add.f32 	%f4054, %f4053, 0f7FC00000;
	mov.b32 	%r2591, %f4054;
	shfl.sync.bfly.b32	%r2592|%p1565, %r2591, 4, 31, -1;
	mov.b32 	%f4055, %r2592;
	add.f32 	%f4056, %f4054, %f4055;
	mov.b32 	%r2593, %f4056;
	shfl.sync.bfly.b32	%r2594|%p1566, %r2593, 2, 31, -1;
	mov.b32 	%f4057, %r2594;
	add.f32 	%f4058, %f4056, %f4057;
	mov.b32 	%r2595, %f4058;
	shfl.sync.bfly.b32	%r2596|%p1567, %r2595, 1, 31, -1;
	mov.b32 	%f4059, %r2596;
	add.f32 	%f13277, %f4058, %f4059;
	@%p1562 bra 	$L__BB3_1547;
	atom.global.add.f32 	%f4060, [%rd2+64], %f13277;
$L__BB3_1547:
	setp.ne.s32 	%p1568, %r4, 0;
	shfl.sync.bfly.b32	%r2597|%p1569, %r2598, 16, 31, -1;
	mov.b32 	%r2599, 2143289344;
	shfl.sync.bfly.b32	%r2600|%p1570, %r2599, 8, 31, -1;
	mov.b32 	%f4061, %r2600;
	add.f32 	%f4062, %f4061, 0f7FC00000;
	mov.b32 	%r2601, %f4062;
	shfl.sync.bfly.b32	%r2602|%p1571, %r2601, 4, 31, -1;
	mov.b32 	%f4063, %r2602;
	add.f32 	%f4064, %f4062, %f4063;
	mov.b32 	%r2603, %f4064;
	shfl.sync.bfly.b32	%r2604|%p1572, %r2603, 2, 31, -1;
	mov.b32 	%f4065, %r2604;
	add.f32 	%f4066, %f4064, %f4065;
	mov.b32 	%r2605, %f4066;
	shfl.sync.bfly.b32	%r2606|%p1573, %r2605, 1, 31, -1;
	mov.b32 	%f4067, %r2606;
	add.f32 	%f13276, %f4066, %f4067;
	@%p1568 bra 	$L__BB3_1549;
	atom.global.add.f32 	%f4068, [%rd2+76], %f13276;
$L__BB3_1549:
	setp.ne.s32 	%p1574, %r4, 0;
	shfl.sync.bfly.b32	%r2607|%p1575, %r2608, 16, 31, -1;
	mov.b32 	%r2609, 2143289344;
	shfl.sync.bfly.b32	%r2610|%p1576, %r2609, 8, 31, -1;
	mov.b32 	%f4069, %r2610;
	add.f32 	%f4070, %f4069, 0f7FC00000;
	mov.b32 	%r2611, %f4070;
	shfl.sync.bfly.b32	%r2612|%p1577, %r2611, 4, 31, -1;
	mov.b32 	%f4071, %r2612;
	add.f32 	%f4072, %f4070, %f4071;
	mov.b32 	%r2613, %f4072;
	shfl.sync.bfly.b32	%r2614|%p1578, %r2613, 2, 31, -1;
	mov.b32 	%f4073, %r2614;
	add.f32 	%f4074, %f4072, %f4073;
	mov.b32 	%r2615, %f4074;
	shfl.sync.bfly.b32	%r2616|%p1579, %r2615, 1, 31, -1;
	mov.b32 	%f4075, %r2616;
	add.f32 	%f13275, %f4074, %f4075;
	@%p1574 bra 	$L__BB3_1551;
	atom.global.add.f32 	%f4076, [%rd2+88], %f13275;
$L__BB3_1551:
	setp.ne.s32 	%p1580, %r4, 0;
	shfl.sync.bfly.b32	%r2617|%p1581, %r2618, 16, 31, -1;
	mov.b32 	%r2619, 2143289344;
	shfl.sync.bfly.b32	%r2620|%p1582, %r2619, 8, 31, -1;
	mov.b32 	%f4077, %r2620;
	add.f32 	%f4078, %f4077, 0f7FC00000;
	mov.b32 	%r2621, %f4078;
	shfl.sync.bfly.b32	%r2622|%p1583, %r2621, 4, 31, -1;
	mov.b32 	%f4079, %r2622;
	add.f32 	%f4080, %f4078, %f4079;
	mov.b32 	%r2623, %f4080;
	shfl.sync.bfly.b32	%r2624|%p1584, %r2623, 2, 31, -1;
	mov.b32 	%f4081, %r2624;
	add.f32 	%f4082, %f4080, %f4081;
	mov.b32 	%r2625, %f4082;
	shfl.sync.bfly.b32	%r2626|%p1585, %r2625, 1, 31, -1;
	mov.b32 	%f4083, %r2626;
	add.f32 	%f13274, %f4082, %f4083;
	@%p1580 bra 	$L__BB3_1553;
	atom.global.add.f32 	%f4084, [%rd2+100], %f13274;
$L__BB3_1553:
	@%p6790 bra 	$L__BB3_1587;
	setp.ne.s32 	%p1586, %r4, 0;
	shfl.sync.bfly.b32	%r2627|%p1587, %r2628, 16, 31, -1;
	mov.b32 	%r2629, 2143289344;
	shfl.sync.bfly.b32	%r2630|%p1588, %r2629, 8, 31, -1;
	mov.b32 	%f4086, %r2630;
	add.f32 	%f4087, %f4086, 0f7FC00000;
	mov.b32 	%r2631, %f4087;
	shfl.sync.bfly.b32	%r2632|%p1589, %r2631, 4, 31, -1;
	mov.b32 	%f4088, %r2632;
	add.f32 	%f4089, %f4087, %f4088;
	mov.b32 	%r2633, %f4089;
	shfl.sync.bfly.b32	%r2634|%p1590, %r2633, 2, 31, -1;
	mov.b32 	%f4090, %r2634;
	add.f32 	%f4091, %f4089, %f4090;
	mov.b32 	%r2635, %f4091;
	shfl.sync.bfly.b32	%r2636|%p1591, %r2635, 1, 31, -1;
	mov.b32 	%f4092, %r2636;
	add.f32 	%f13273, %f4091, %f4092;
	@%p1586 bra 	$L__BB3_1556;
	atom.global.add.f32 	%f4093, [%rd2+112], %f13273;
$L__BB3_1556:
	setp.ne.s32 	%p1592, %r4, 0;
	shfl.sync.bfly.b32	%r2637|%p1593, %r2638, 16, 31, -1;
	mov.b32 	%r2639, 2143289344;
	shfl.sync.bfly.b32	%r2640|%p1594, %r2639, 8, 31, -1;
	mov.b32 	%f4094, %r2640;
	add.f32 	%f4095, %f4094, 0f7FC00000;
	mov.b32 	%r2641, %f4095;
	shfl.sync.bfly.b32	%r2642|%p1595, %r2641, 4, 31, -1;
	mov.b32 	%f4096, %r2642;
	add.f32 	%f4097, %f4095, %f4096;
	mov.b32 	%r2643, %f4097;
	shfl.sync.bfly.b32	%r2644|%p1596, %r2643, 2, 31, -1;
	mov.b32 	%f4098, %r2644;
	add.f32 	%f4099, %f4097, %f4098;
	mov.b32 	%r2645, %f4099;
	shfl.sync.bfly.b32	%r2646|%p1597, %r2645, 1, 31, -1;
	mov.b32 	%f4100, %r2646;
	add.f32 	%f13272, %f4099, %f4100;
	@%p1592 bra 	$L__BB3_1558;
	atom.global.add.f32 	%f4101, [%rd2+124], %f13272;
$L__BB3_1558:
	setp.ne.s32 	%p1598, %r4, 0;
	shfl.sync.bfly.b32	%r2647|%p1599, %r2648, 16, 31, -1;
	mov.b32 	%r2649, 2143289344;
	shfl.sync.bfly.b32	%r2650|%p1600, %r2649, 8, 31, -1;
	mov.b32 	%f4102, %r2650;
	add.f32 	%f4103, %f4102, 0f7FC00000;
	mov.b32 	%r2651, %f4103;
	shfl.sync.bfly.b32	%r2652|%p1601, %r2651, 4, 31, -1;
	mov.b32 	%f4104, %r2652;
	add.f32 	%f4105, %f4103, %f4104;
	mov.b32 	%r2653, %f4105;
	shfl.sync.bfly.b32	%r2654|%p1602, %r2653, 2, 31, -1;
	mov.b32 	%f4106, %r2654;
	add.f32 	%f4107, %f4105, %f4106;
	mov.b32 	%r2655, %f4107;
	shfl.sync.bfly.b32	%r2656|%p1603, %r2655, 1, 31, -1;
	mov.b32 	%f4108, %r2656;
	add.f32 	%f13271, %f4107, %f4108;
	@%p1598 bra 	$L__BB3_1560;
	atom.global.add.f32 	%f4109, [%rd2+136], %f13271;
$L__BB3_1560:
	setp.ne.s32 	%p1604, %r4, 0;
	shfl.sync.bfly.b32	%r2657|%p1605, %r2658, 16, 31, -1;
	mov.b32 	%r2659, 2143289344;
	shfl.sync.bfly.b32	%r2660|%p1606, %r2659, 8, 31, -1;
	mov.b32 	%f4110, %r2660;
	add.f32 	%f4111, %f4110, 0f7FC00000;
	mov.b32 	%r2661, %f4111;
	shfl.sync.bfly.b32	%r2662|%p1607, %r2661, 4, 31, -1;
	mov.b32 	%f4112, %r2662;
	add.f32 	%f4113, %f4111, %f4112;
	mov.b32 	%r2663, %f4113;
	shfl.sync.bfly.b32	%r2664|%p1608, %r2663, 2, 31, -1;
	mov.b32 	%f4114, %r2664;
	add.f32 	%f4115, %f4113, %f4114;
	mov.b32 	%r2665, %f4115;
	shfl.sync.bfly.b32	%r2666|%p1609, %r2665, 1, 31, -1;
	mov.b32 	%f4116, %r2666;
	add.f32 	%f13270, %f4115, %f4116;
	@%p1604 bra 	$L__BB3_1562;
	atom.global.add.f32 	%f4117, [%rd2+148], %f13270;
$L__BB3_1562:
	setp.ne.s32 	%p1610, %r4, 0;
	shfl.sync.bfly.b32	%r2667|%p1611, %r2668, 16, 31, -1;
	mov.b32 	%r2669, 2143289344;
	shfl.sync.bfly.b32	%r2670|%p1612, %r2669, 8, 31, -1;
	mov.b32 	%f4118, %r2670;
	add.f32 	%f4119, %f4118, 0f7FC00000;
	mov.b32 	%r2671, %f4119;
	shfl.sync.bfly.b32	%r2672|%p1613, %r2671, 4, 31, -1;
	mov.b32 	%f4120, %r2672;
	add.f32 	%f4121, %f4119, %f4120;
	mov.b32 	%r2673, %f4121;
	shfl.sync.bfly.b32	%r2674|%p1614, %r2673, 2, 31, -1;
	mov.b32 	%f4122, %r2674;
	add.f32 	%f4123, %f4121, %f4122;
	mov.b32 	%r2675, %f4123;
	shfl.sync.bfly.b32	%r2676|%p1615, %r2675, 1, 31, -1;
	mov.b32 	%f4124, %r2676;
	add.f32 	%f13269, %f4123, %f4124;
	@%p1610 bra 	$L__BB3_1564;
	atom.global.add.f32 	%f4125, [%rd2+160], %f13269;
$L__BB3_1564:
	setp.ne.s32 	%p1616, %r4, 0;
	shfl.sync.bfly.b32	%r2677|%p1617, %r2678, 16, 31, -1;
	mov.b32 	%r2679, 2143289344;
	shfl.sync.bfly.b32	%r2680|%p1618, %r2679, 8, 31, -1;
	mov.b32 	%f4126, %r2680;
	add.f32 	%f4127, %f4126, 0f7FC00000;
	mov.b32 	%r2681, %f4127;
	shfl.sync.bfly.b32	%r2682|%p1619, %r2681, 4, 31, -1;
	mov.b32 	%f4128, %r2682;
	add.f32 	%f4129, %f4127, %f4128;
	mov.b32 	%r2683, %f4129;
	shfl.sync.bfly.b32	%r2684|%p1620, %r2683, 2, 31, -1;
	mov.b32 	%f4130, %r2684;
	add.f32 	%f4131, %f4129, %f4130;
	mov.b32 	%r2685, %f4131;
	shfl.sync.bfly.b32	%r2686|%p1621, %r2685, 1, 31, -1;
	mov.b32 	%f4132, %r2686;
	add.f32 	%f13268, %f4131, %f4132;
	@%p1616 bra 	$L__BB3_1566;
	atom.global.add.f32 	%f4133, [%rd2+172], %f13268;
$L__BB3_1566:
	setp.ne.s32 	%p1622, %r4, 0;
	shfl.sync.bfly.b32	%r2687|%p1623, %r2688, 16, 31, -1;
	mov.b32 	%r2689, 2143289344;
	shfl.sync.bfly.b32	%r2690|%p1624, %r2689, 8, 31, -1;
	mov.b32 	%f4134, %r2690;
	add.f32 	%f4135, %f4134, 0f7FC00000;
	mov.b32 	%r2691, %f4135;
	shfl.sync.bfly.b32	%r2692|%p1625, %r2691, 4, 31, -1;
	mov.b32 	%f4136, %r2692;
	add.f32 	%f4137, %f4135, %f4136;
	mov.b32 	%r2693, %f4137;
	shfl.sync.bfly.b32	%r2694|%p1626, %r2693, 2, 31, -1;
	mov.b32 	%f4138, %r2694;
	add.f32 	%f4139, %f4137, %f4138;
	mov.b32 	%r2695, %f4139;
	shfl.sync.bfly.b32	%r2696|%p1627, %r2695, 1, 31, -1;
	mov.b32 	%f4140, %r2696;
	add.f32 	%f13267, %f4139, %f4140;
	@%p1622 bra 	$L__BB3_1568;
	atom.global.add.f32 	%f4141, [%rd2+184], %f13267;
$L__BB3_1568:
	@%p6791 bra 	$L__BB3_1587;
	setp.ne.s32 	%p1628, %r4, 0;
	shfl.sync.bfly.b32	%r2697|%p1629, %r2698, 16, 31, -1;
	mov.b32 	%r2699, 2143289344;
	shfl.sync.bfly.b32	%r2700|%p1630, %r2699, 8, 31, -1;
	mov.b32 	%f4143, %r2700;
	add.f32 	%f4144, %f4143, 0f7FC00000;
	mov.b32 	%r2701, %f4144;
	shfl.sync.bfly.b32	%r2702|%p1631, %r2701, 4, 31, -1;
	mov.b32 	%f4145, %r2702;
	add.f32 	%f4146, %f4144, %f4145;
	mov.b32 	%r2703, %f4146;
	shfl.sync.bfly.b32	%r2704|%p1632, %r2703, 2, 31, -1;
	mov.b32 	%f4147, %r2704;
	add.f32 	%f4148, %f4146, %f4147;
	mov.b32 	%r2705, %f4148;
	shfl.sync.bfly.b32	%r2706|%p1633, %r2705, 1, 31, -1;
	mov.b32 	%f4149, %r2706;
	add.f32 	%f13266, %f4148, %f4149;
	@%p1628 bra 	$L__BB3_1571;
	atom.global.add.f32 	%f4150, [%rd2+196], %f13266;
$L__BB3_1571:
	setp.ne.s32 	%p1634, %r4, 0;
	shfl.sync.bfly.b32	%r2707|%p1635, %r2708, 16, 31, -1;
	mov.b32 	%r2709, 2143289344;
	shfl.sync.bfly.b32	%r2710|%p1636, %r2709, 8, 31, -1;
	mov.b32 	%f4151, %r2710;
	add.f32 	%f4152, %f4151, 0f7FC00000;
	mov.b32 	%r2711, %f4152;
	shfl.sync.bfly.b32	%r2712|%p1637, %r2711, 4, 31, -1;
	mov.b32 	%f4153, %r2712;
	add.f32 	%f4154, %f4152, %f4153;
	mov.b32 	%r2713, %f4154;
	shfl.sync.bfly.b32	%r2714|%p1638, %r2713, 2, 31, -1;
	mov.b32 	%f4155, %r2714;
	add.f32 	%f4156, %f4154, %f4155;
	mov.b32 	%r2715, %f4156;
	shfl.sync.bfly.b32	%r2716|%p1639, %r2715, 1, 31, -1;
	mov.b32 	%f4157, %r2716;
	add.f32 	%f13265, %f4156, %f4157;
	@%p1634 bra 	$L__BB3_1573;
	atom.global.add.f32 	%f4158, [%rd2+208], %f13265;
$L__BB3_1573:
	setp.ne.s32 	%p1640, %r4, 0;
	shfl.sync.bfly.b32	%r2717|%p1641, %r2718, 16, 31, -1;
	mov.b32 	%r2719, 2143289344;
	shfl.sync.bfly.b32	%r2720|%p1642, %r2719, 8, 31, -1;
	mov.b32 	%f4159, %r2720;
	add.f32 	%f4160, %f4159, 0f7FC00000;
	mov.b32 	%r2721, %f4160;
	shfl.sync.bfly.b32	%r2722|%p1643, %r2721, 4, 31, -1;
	mov.b32 	%f4161, %r2722;
	add.f32 	%f4162, %f4160, %f4161;
	mov.b32 	%r2723, %f4162;
	shfl.sync.bfly.b32	%r2724|%p1644, %r2723, 2, 31, -1;
	mov.b32 	%f4163, %r2724;
	add.f32 	%f4164, %f4162, %f4163;
	mov.b32 	%r2725, %f4164;
	shfl.sync.bfly.b32	%r2726|%p1645, %r2725, 1, 31, -1;
	mov.b32 	%f4165, %r2726;
	add.f32 	%f13264, %f4164, %f4165;
	@%p1640 bra 	$L__BB3_1575;
	atom.global.add.f32 	%f4166, [%rd2+220], %f13264;
$L__BB3_1575:
	setp.ne.s32 	%p1646, %r4, 0;
	shfl.sync.bfly.b32	%r2727|%p1647, %r2728, 16, 31, -1;
	mov.b32 	%r2729, 2143289344;
	shfl.sync.bfly.b32	%r2730|%p1648, %r2729, 8, 31, -1;
	mov.b32 	%f4167, %r2730;
	add.f32 	%f4168, %f4167, 0f7FC00000;
	mov.b32 	%r2731, %f4168;
	shfl.sync.bfly.b32	%r2732|%p1649, %r2731, 4, 31, -1;
	mov.b32 	%f4169, %r2732;
	add.f32 	%f4170, %f4168, %f4169;
	mov.b32 	%r2733, %f4170;
	shfl.sync.bfly.b32	%r2734|%p1650, %r2733, 2, 31, -1;
	mov.b32 	%f4171, %r2734;
	add.f32 	%f4172, %f4170, %f4171;
	mov.b32 	%r2735, %f4172;
	shfl.sync.bfly.b32	%r2736|%p1651, %r2735, 1, 31, -1;
	mov.b32 	%f4173, %r2736;
	add.f32 	%f13263, %f4172, %f4173;
	@%p1646 bra 	$L__BB3_1577;
	atom.global.add.f32 	%f4174, [%rd2+232], %f13263;
$L__BB3_1577:
	setp.ne.s32 	%p1652, %r4, 0;
	shfl.sync.bfly.b32	%r2737|%p1653, %r2738, 16, 31, -1;
	mov.b32 	%r2739, 2143289344;
	shfl.sync.bfly.b32	%r2740|%p1654, %r2739, 8, 31, -1;
	mov.b32 	%f4175, %r2740;
	add.f32 	%f4176, %f4175, 0f7FC00000;
	mov.b32 	%r2741, %f4176;
	shfl.sync.bfly.b32	%r2742|%p1655, %r2741, 4, 31, -1;
	mov.b32 	%f4177, %r2742;
	add.f32 	%f4178, %f4176, %f4177;
	mov.b32 	%r2743, %f4178;
	shfl.sync.bfly.b32	%r2744|%p1656, %r2743, 2, 31, -1;
	mov.b32 	%f4179, %r2744;
	add.f32 	%f4180, %f4178, %f4179;
	mov.b32 	%r2745, %f4180;
	shfl.sync.bfly.b32	%r2746|%p1657, %r2745, 1, 31, -1;
	mov.b32 	%f4181, %r2746;
	add.f32 	%f13262, %f4180, %f4181;
	@%p1652 bra 	$L__BB3_1579;
	atom.global.add.f32 	%f4182, [%rd2+244], %f13262;
$L__BB3_1579:
	setp.ne.s32 	%p1658, %r4, 0;
	shfl.sync.bfly.b32	%r2747|%p1659, %r2748, 16, 31, -1;
	mov.b32 	%r2749, 2143289344;
	shfl.sync.bfly.b32	%r2750|%p1660, %r2749, 8, 31, -1;
	mov.b32 	%f4183, %r2750;
	add.f32 	%f4184, %f4183, 0f7FC00000;
	mov.b32 	%r2751, %f4184;
	shfl.sync.bfly.b32	%r2752|%p1661, %r2751, 4, 31, -1;
	mov.b32 	%f4185, %r2752;
	add.f32 	%f4186, %f4184, %f4185;
	mov.b32 	%r2753, %f4186;
	shfl.sync.bfly.b32	%r2754|%p1662, %r2753, 2, 31, -1;
	mov.b32 	%f4187, %r2754;
	add.f32 	%f4188, %f4186, %f4187;
	mov.b32 	%r2755, %f4188;
	shfl.sync.bfly.b32	%r2756|%p1663, %r2755, 1, 31, -1;
	mov.b32 	%f4189, %r2756;
	add.f32 	%f13261, %f4188, %f4189;
	@%p1658 bra 	$L__BB3_1581;
	atom.global.add.f32 	%f4190, [%rd2+256], %f13261;
$L__BB3_1581:
	setp.ne.s32 	%p1664, %r4, 0;
	shfl.sync.bfly.b32	%r2757|%p1665, %r2758, 16, 31, -1;
	mov.b32 	%r2759, 2143289344;
	shfl.sync.bfly.b32	%r2760|%p1666, %r2759, 8, 31, -1;
	mov.b32 	%f4191, %r2760;
	add.f32 	%f4192, %f4191, 0f7FC00000;
	mov.b32 	%r2761, %f4192;
	shfl.sync.bfly.b32	%r2762|%p1667, %r2761, 4, 31, -1;
	mov.b32 	%f4193, %r2762;
	add.f32 	%f4194, %f4192, %f4193;
	mov.b32 	%r2763, %f4194;
	shfl.sync.bfly.b32	%r2764|%p1668, %r2763, 2, 31, -1;
	mov.b32 	%f4195, %r2764;
	add.f32 	%f4196, %f4194, %f4195;
	mov.b32 	%r2765, %f4196;
	shfl.sync.bfly.b32	%r2766|%p1669, %r2765, 1, 31, -1;
	mov.b32 	%f4197, %r2766;
	add.f32 	%f13260, %f4196, %f4197;
	@%p1664 bra 	$L__BB3_1583;
	atom.global.add.f32 	%f4198, [%rd2+268], %f13260;
$L__BB3_1583:
	setp.ne.s32 	%p1670, %r4, 0;
	shfl.sync.bfly.b32	%r2767|%p1671, %r2768, 16, 31, -1;
	mov.b32 	%r2769, 2143289344;
	shfl.sync.bfly.b32	%r2770|%p1672, %r2769, 8, 31, -1;
	mov.b32 	%f4199, %r2770;
	add.f32 	%f4200, %f4199, 0f7FC00000;
	mov.b32 	%r2771, %f4200;
	shfl.sync.bfly.b32	%r2772|%p1673, %r2771, 4, 31, -1;
	mov.b32 	%f4201, %r2772;
	add.f32 	%f4202, %f4200, %f4201;
	mov.b32 	%r2773, %f4202;
	shfl.sync.bfly.b32	%r2774|%p1674, %r2773, 2, 31, -1;
	mov.b32 	%f4203, %r2774;
	add.f32 	%f4204, %f4202, %f4203;
	mov.b32 	%r2775, %f4204;
	shfl.sync.bfly.b32	%r2776|%p1675, %r2775, 1, 31, -1;
	mov.b32 	%f4205, %r2776;
	add.f32 	%f13259, %f4204, %f4205;
	@%p1670 bra 	$L__BB3_1585;
	atom.global.add.f32 	%f4206, [%rd2+280], %f13259;
$L__BB3_1585:
	setp.ne.s32 	%p1676, %r4, 0;
	shfl.sync.bfly.b32	%r2777|%p1677, %r2778, 16, 31, -1;
	mov.b32 	%r2779, 2143289344;
	shfl.sync.bfly.b32	%r2780|%p1678, %r2779, 8, 31, -1;
	mov.b32 	%f4207, %r2780;
	add.f32 	%f4208, %f4207, 0f7FC00000;
	mov.b32 	%r2781, %f4208;
	shfl.sync.bfly.b32	%r2782|%p1679, %r2781, 4, 31, -1;
	mov.b32 	%f4209, %r2782;
	add.f32 	%f4210, %f4208, %f4209;
	mov.b32 	%r2783, %f4210;
	shfl.sync.bfly.b32	%r2784|%p1680, %r2783, 2, 31, -1;
	mov.b32 	%f4211, %r2784;
	add.f32 	%f4212, %f4210, %f4211;
	mov.b32 	%r2785, %f4212;
	shfl.sync.bfly.b32	%r2786|%p1681, %r2785, 1, 31, -1;
	mov.b32 	%f4213, %r2786;
	add.f32 	%f13258, %f4212, %f4213;
	@%p1676 bra 	$L__BB3_1587;
	atom.global.add.f32 	%f4214, [%rd2+292], %f13258;
$L__BB3_1587:
	mul.f32 	%f4215, %f884, 0f3E906EBB;
	setp.ne.s32 	%p1682, %r4, 0;
	mov.b32 	%r2787, %f4215;
	shfl.sync.bfly.b32	%r2788|%p1683, %r2787, 16, 31, -1;
	mov.b32 	%f4216, %r2788;
	add.f32 	%f4217, %f4215, %f4216;
	mov.b32 	%r2789, %f4217;
	shfl.sync.bfly.b32	%r2790|%p1684, %r2789, 8, 31, -1;
	mov.b32 	%f4218, %r2790;
	add.f32 	%f4219, %f4217, %f4218;
	mov.b32 	%r2791, %f4219;
	shfl.sync.bfly.b32	%r2792|%p1685, %r2791, 4, 31, -1;
	mov.b32 	%f4220, %r2792;
	add.f32 	%f4221, %f4219, %f4220;
	mov.b32 	%r2793, %f4221;
	shfl.sync.bfly.b32	%r2794|%p1686, %r2793, 2, 31, -1;
	mov.b32 	%f4222, %r2794;
	add.f32 	%f4223, %f4221, %f4222;
	mov.b32 	%r2795, %f4223;
	shfl.sync.bfly.b32	%r2796|%p1687, %r2795, 1, 31, -1;
	mov.b32 	%f4224, %r2796;
	add.f32 	%f977, %f4223, %f4224;
	@%p1682 bra 	$L__BB3_1589;
	atom.global.add.f32 	%f4225, [%rd2+8], %f977;
$L__BB3_1589:
	@%p6788 bra 	$L__BB3_1641;
	mul.f32 	%f4227, %f1, %f884;
	setp.ne.s32 	%p1688, %r4, 0;
	mov.b32 	%r2797, %f4227;
	shfl.sync.bfly.b32	%r2798|%p1689, %r2797, 16, 31, -1;
	mov.b32 	%f4228, %r2798;
	add.f32 	%f4229, %f4227, %f4228;
	mov.b32 	%r2799, %f4229;
	shfl.sync.bfly.b32	%r2800|%p1690, %r2799, 8, 31, -1;
	mov.b32 	%f4230, %r2800;
	add.f32 	%f4231, %f4229, %f4230;
	mov.b32 	%r2801, %f4231;
	shfl.sync.bfly.b32	%r2802|%p1691, %r2801, 4, 31, -1;
	mov.b32 	%f4232, %r2802;
	add.f32 	%f4233, %f4231, %f4232;
	mov.b32 	%r2803, %f4233;
	shfl.sync.bfly.b32	%r2804|%p1692, %r2803, 2, 31, -1;
	mov.b32 	%f4234, %r2804;
	add.f32 	%f4235, %f4233, %f4234;
	mov.b32 	%r2805, %f4235;
	shfl.sync.bfly.b32	%r2806|%p1693, %r2805, 1, 31, -1;
	mov.b32 	%f4236, %r2806;
	add.f32 	%f978, %f4235, %f4236;
	@%p1688 bra 	$L__BB3_1592;
	atom.global.add.f32 	%f4237, [%rd2+20], %f978;
$L__BB3_1592:
	mul.f32 	%f4238, %f2, %f884;
	setp.ne.s32 	%p1694, %r4, 0;
	mov.b32 	%r2807, %f4238;
	shfl.sync.bfly.b32	%r2808|%p1695, %r2807, 16, 31, -1;
	mov.b32 	%f4239, %r2808;
	add.f32 	%f4240, %f4238, %f4239;
	mov.b32 	%r2809, %f4240;
	shfl.sync.bfly.b32	%r2810|%p1696, %r2809, 8, 31, -1;
	mov.b32 	%f4241, %r2810;
	add.f32 	%f4242, %f4240, %f4241;
	mov.b32 	%r2811, %f4242;
	shfl.sync.bfly.b32	%r2812|%p1697, %r2811, 4, 31, -1;
	mov.b32 	%f4243, %r2812;
	add.f32 	%f4244, %f4242, %f4243;
	mov.b32 	%r2813, %f4244;
	shfl.sync.bfly.b32	%r2814|%p1698, %r2813, 2, 31, -1;
	mov.b32 	%f4245, %r2814;
	add.f32 	%f4246, %f4244, %f4245;
	mov.b32 	%r2815, %f4246;
	shfl.sync.bfly.b32	%r2816|%p1699, %r2815, 1, 31, -1;
	mov.b32 	%f4247, %r2816;
	add.f32 	%f979, %f4246, %f4247;
	@%p1694 bra 	$L__BB3_1594;
	atom.global.add.f32 	%f4248, [%rd2+32], %f979;
$L__BB3_1594:
	mul.f32 	%f4249, %f3, %f884;
	setp.ne.s32 	%p1700, %r4, 0;
	mov.b32 	%r2817, %f4249;
	shfl.sync.bfly.b32	%r2818|%p1701, %r2817, 16, 31, -1;
	mov.b32 	%f4250, %r2818;
	add.f32 	%f4251, %f4249, %f4250;
	mov.b32 	%r2819, %f4251;
	shfl.sync.bfly.b32	%r2820|%p1702, %r2819, 8, 31, -1;
	mov.b32 	%f4252, %r2820;
	add.f32 	%f4253, %f4251, %f4252;
	mov.b32 	%r2821, %f4253;
	shfl.sync.bfly.b32	%r2822|%p1703, %r2821, 4, 31, -1;
	mov.b32 	%f4254, %r2822;
	add.f32 	%f4255, %f4253, %f4254;
	mov.b32 	%r2823, %f4255;
	shfl.sync.bfly.b32	%r2824|%p1704, %r2823, 2, 31, -1;
	mov.b32 	%f4256, %r2824;
	add.f32 	%f4257, %f4255, %f4256;
	mov.b32 	%r2825, %f4257;
	shfl.sync.bfly.b32	%r2826|%p1705, %r2825, 1, 31, -1;
	mov.b32 	%f4258, %r2826;
	add.f32 	%f980, %f4257, %f4258;
	@%p1700 bra 	$L__BB3_1596;
	atom.global.add.f32 	%f4259, [%rd2+44], %f980;
$L__BB3_1596:
	@%p6789 bra 	$L__BB3_1641;
	setp.ne.s32 	%p1706, %r4, 0;
	shfl.sync.bfly.b32	%r2827|%p1707, %r2828, 16, 31, -1;
	mov.b32 	%r2829, 2143289344;
	shfl.sync.bfly.b32	%r2830|%p1708, %r2829, 8, 31, -1;
	mov.b32 	%f4261, %r2830;
	add.f32 	%f4262, %f4261, 0f7FC00000;
	mov.b32 	%r2831, %f4262;
	shfl.sync.bfly.b32	%r2832|%p1709, %r2831, 4, 31, -1;
	mov.b32 	%f4263, %r2832;
	add.f32 	%f4264, %f4262, %f4263;
	mov.b32 	%r2833, %f4264;
	shfl.sync.bfly.b32	%r2834|%p1710, %r2833, 2, 31, -1;
	mov.b32 	%f4265, %r2834;
	add.f32 	%f4266, %f4264, %f4265;
	mov.b32 	%r2835, %f4266;
	shfl.sync.bfly.b32	%r2836|%p1711, %r2835, 1, 31, -1;
	mov.b32 	%f4267, %r2836;
	add.f32 	%f13299, %f4266, %f4267;
	@%p1706 bra 	$L__BB3_1599;
	atom.global.add.f32 	%f4268, [%rd2+56], %f13299;
$L__BB3_1599:
	setp.ne.s32 	%p1712, %r4, 0;
	shfl.sync.bfly.b32	%r2837|%p1713, %r2838, 16, 31, -1;
	mov.b32 	%r2839, 2143289344;
	shfl.sync.bfly.b32	%r2840|%p1714, %r2839, 8, 31, -1;
	mov.b32 	%f4269, %r2840;
	add.f32 	%f4270, %f4269, 0f7FC00000;
	mov.b32 	%r2841, %f4270;
	shfl.sync.bfly.b32	%r2842|%p1715, %r2841, 4, 31, -1;
	mov.b32 	%f4271, %r2842;
	add.f32 	%f4272, %f4270, %f4271;
	mov.b32 	%r2843, %f4272;
	shfl.sync.bfly.b32	%r2844|%p1716, %r2843, 2, 31, -1;
	mov.b32 	%f4273, %r2844;
	add.f32 	%f4274, %f4272, %f4273;
	mov.b32 	%r2845, %f4274;
	shfl.sync.bfly.b32	%r2846|%p1717, %r2845, 1, 31, -1;
	mov.b32 	%f4275, %r2846;
	add.f32 	%f13298, %f4274, %f4275;
	@%p1712 bra 	$L__BB3_1601;
	atom.global.add.f32 	%f4276, [%rd2+68], %f13298;
$L__BB3_1601:
	setp.ne.s32 	%p1718, %r4, 0;
	shfl.sync.bfly.b32	%r2847|%p1719, %r2848, 16, 31, -1;
	mov.b32 	%r2849, 2143289344;
	shfl.sync.bfly.b32	%r2850|%p1720, %r2849, 8, 31, -1;
	mov.b32 	%f4277, %r2850;
	add.f32 	%f4278, %f4277, 0f7FC00000;
	mov.b32 	%r2851, %f4278;
	shfl.sync.bfly.b32	%r2852|%p1721, %r2851, 4, 31, -1;
	mov.b32 	%f4279, %r2852;
	add.f32 	%f4280, %f4278, %f4279;
	mov.b32 	%r2853, %f4280;
	shfl.sync.bfly.b32	%r2854|%p1722, %r2853, 2, 31, -1;
	mov.b32 	%f4281, %r2854;
	add.f32 	%f4282, %f4280, %f4281;
	mov.b32 	%r2855, %f4282;
	shfl.sync.bfly.b32	%r2856|%p1723, %r2855, 1, 31, -1;
	mov.b32 	%f4283, %r2856;
	add.f32 	%f13297, %f4282, %f4283;
	@%p1718 bra 	$L__BB3_1603;
	atom.global.add.f32 	%f4284, [%rd2+80], %f13297;
$L__BB3_1603:
	setp.ne.s32 	%p1724, %r4, 0;
	shfl.sync.bfly.b32	%r2857|%p1725, %r2858, 16, 31, -1;
	mov.b32 	%r2859, 2143289344;
	shfl.sync.bfly.b32	%r2860|%p1726, %r2859, 8, 31, -1;
	mov.b32 	%f4285, %r2860;
	add.f32 	%f4286, %f4285, 0f7FC00000;
	mov.b32 	%r2861, %f4286;
	shfl.sync.bfly.b32	%r2862|%p1727, %r2861, 4, 31, -1;
	mov.b32 	%f4287, %r2862;
	add.f32 	%f4288, %f4286, %f4287;
	mov.b32 	%r2863, %f4288;
	shfl.sync.bfly.b32	%r2864|%p1728, %r2863, 2, 31, -1;
	mov.b32 	%f4289, %r2864;
	add.f32 	%f4290, %f4288, %f4289;
	mov.b32 	%r2865, %f4290;
	shfl.sync.bfly.b32	%r2866|%p1729, %r2865, 1, 31, -1;
	mov.b32 	%f4291, %r2866;
	add.f32 	%f13296, %f4290, %f4291;
	@%p1724 bra 	$L__BB3_1605;
	atom.global.add.f32 	%f4292, [%rd2+92], %f13296;
$L__BB3_1605:
	setp.ne.s32 	%p1730, %r4, 0;
	shfl.sync.bfly.b32	%r2867|%p1731, %r2868, 16, 31, -1;
	mov.b32 	%r2869, 2143289344;
	shfl.sync.bfly.b32	%r2870|%p1732, %r2869, 8, 31, -1;
	mov.b32 	%f4293, %r2870;
	add.f32 	%f4294, %f4293, 0f7FC00000;
	mov.b32 	%r2871, %f4294;
	shfl.sync.bfly.b32	%r2872|%p1733, %r2871, 4, 31, -1;
	mov.b32 	%f4295, %r2872;
	add.f32 	%f4296, %f4294, %f4295;
	mov.b32 	%r2873, %f4296;
	shfl.sync.bfly.b32	%r2874|%p1734, %r2873, 2, 31, -1;
	mov.b32 	%f4297, %r2874;
	add.f32 	%f4298, %f4296, %f4297;
	mov.b32 	%r2875, %f4298;
	shfl.sync.bfly.b32	%r2876|%p1735, %r2875, 1, 31, -1;
	mov.b32 	%f4299, %r2876;
	add.f32 	%f13295, %f4298, %f4299;
	@%p1730 bra 	$L__BB3_1607;
	atom.global.add.f32 	%f4300, [%rd2+104], %f13295;
$L__BB3_1607:
	@%p6790 bra 	$L__BB3_1641;
	setp.ne.s32 	%p1736, %r4, 0;
	shfl.sync.bfly.b32	%r2877|%p1737, %r2878, 16, 31, -1;
	mov.b32 	%r2879, 2143289344;
	shfl.sync.bfly.b32	%r2880|%p1738, %r2879, 8, 31, -1;
	mov.b32 	%f4302, %r2880;
	add.f32 	%f4303, %f4302, 0f7FC00000;
	mov.b32 	%r2881, %f4303;
	shfl.sync.bfly.b32	%r2882|%p1739, %r2881, 4, 31, -1;
	mov.b32 	%f4304, %r2882;
	add.f32 	%f4305, %f4303, %f4304;
	mov.b32 	%r2883, %f4305;
	shfl.sync.bfly.b32	%r2884|%p1740, %r2883, 2, 31, -1;
	mov.b32 	%f4306, %r2884;
	add.f32 	%f4307, %f4305, %f4306;
	mov.b32 	%r2885, %f4307;
	shfl.sync.bfly.b32	%r2886|%p1741, %r2885, 1, 31, -1;
	mov.b32 	%f4308, %r2886;
	add.f32 	%f13294, %f4307, %f4308;
	@%p1736 bra 	$L__BB3_1610;
	atom.global.add.f32 	%f4309, [%rd2+116], %f13294;
$L__BB3_1610:
	setp.ne.s32 	%p1742, %r4, 0;
	shfl.sync.bfly.b32	%r2887|%p1743, %r2888, 16, 31, -1;
	mov.b32 	%r2889, 2143289344;
	shfl.sync.bfly.b32	%r2890|%p1744, %r2889, 8, 31, -1;
	mov.b32 	%f4310, %r2890;
	add.f32 	%f4311, %f4310, 0f7FC00000;
	mov.b32 	%r2891, %f4311;
	shfl.sync.bfly.b32	%r2892|%p1745, %r2891, 4, 31, -1;
	mov.b32 	%f4312, %r2892;
	add.f32 	%f4313, %f4311, %f4312;
	mov.b32 	%r2893, %f4313;
	shfl.sync.bfly.b32	%r2894|%p1746, %r2893, 2, 31, -1;
	mov.b32 	%f4314, %r2894;
	add.f32 	%f4315, %f4313, %f4314;
	mov.b32 	%r2895, %f4315;
	shfl.sync.bfly.b32	%r2896|%p1747, %r2895, 1, 31, -1;
	mov.b32 	%f4316, %r2896;
	add.f32 	%f13293, %f4315, %f4316;
	@%p1742 bra 	$L__BB3_1612;
	atom.global.add.f32 	%f4317, [%rd2+128], %f13293;
$L__BB3_1612:
	setp.ne.s32 	%p1748, %r4, 0;
	shfl.sync.bfly.b32	%r2897|%p1749, %r2898, 16, 31, -1;
	mov.b32 	%r2899, 2143289344;
	shfl.sync.bfly.b32	%r2900|%p1750, %r2899, 8, 31, -1;
	mov.b32 	%f4318, %r2900;
	add.f32 	%f4319, %f4318, 0f7FC00000;
	mov.b32 	%r2901, %f4319;
	shfl.sync.bfly.b32	%r2902|%p1751, %r2901, 4, 31, -1;
	mov.b32 	%f4320, %r2902;
	add.f32 	%f4321, %f4319, %f4320;
	mov.b32 	%r2903, %f4321;
	shfl.sync.bfly.b32	%r2904|%p1752, %r2903, 2, 31, -1;
	mov.b32 	%f4322, %r2904;
	add.f32 	%f4323, %f4321, %f4322;
	mov.b32 	%r2905, %f4323;
	shfl.sync.bfly.b32	%r2906|%p1753, %r2905, 1, 31, -1;
	mov.b32 	%f4324, %r2906;
	add.f32 	%f13292, %f4323, %f4324;
	@%p1748 bra 	$L__BB3_1614;
	atom.global.add.f32 	%f4325, [%rd2+140], %f13292;
$L__BB3_1614:
	setp.ne.s32 	%p1754, %r4, 0;
	shfl.sync.bfly.b32	%r2907|%p1755, %r2908, 16, 31, -1;
	mov.b32 	%r2909, 2143289344;
	shfl.sync.bfly.b32	%r2910|%p1756, %r2909, 8, 31, -1;
	mov.b32 	%f4326, %r2910;
	add.f32 	%f4327, %f4326, 0f7FC00000;
	mov.b32 	%r2911, %f4327;
	shfl.sync.bfly.b32	%r2912|%p1757, %r2911, 4, 31, -1;
	mov.b32 	%f4328, %r2912;
	add.f32 	%f4329, %f4327, %f4328;
	mov.b32 	%r2913, %f4329;
	shfl.sync.bfly.b32	%r2914|%p1758, %r2913, 2, 31, -1;
	mov.b32 	%f4330, %r2914;
	add.f32 	%f4331, %f4329, %f4330;
	mov.b32 	%r2915, %f4331;
	shfl.sync.bfly.b32	%r2916|%p1759, %r2915, 1, 31, -1;
	mov.b32 	%f4332, %r2916;
	add.f32 	%f13291, %f4331, %f4332;
	@%p1754 bra 	$L__BB3_1616;
	atom.global.add.f32 	%f4333, [%rd2+152], %f13291;
$L__BB3_1616:
	setp.ne.s32 	%p1760, %r4, 0;
	shfl.sync.bfly.b32	%r2917|%p1761, %r2918, 16, 31, -1;
	mov.b32 	%r2919, 2143289344;
	shfl.sync.bfly.b32	%r2920|%p1762, %r2919, 8, 31, -1;
	mov.b32 	%f4334, %r2920;
	add.f32 	%f4335, %f4334, 0f7FC00000;
	mov.b32 	%r2921, %f4335;
	shfl.sync.bfly.b32	%r2922|%p1763, %r2921, 4, 31, -1;
	mov.b32 	%f4336, %r2922;
	add.f32 	%f4337, %f4335, %f4336;
	mov.b32 	%r2923, %f4337;
	shfl.sync.bfly.b32	%r2924|%p1764, %r2923, 2, 31, -1;
	mov.b32 	%f4338, %r2924;
	add.f32 	%f4339, %f4337, %f4338;
	mov.b32 	%r2925, %f4339;
	shfl.sync.bfly.b32	%r2926|%p1765, %r2925, 1, 31, -1;
	mov.b32 	%f4340, %r2926;
	add.f32 	%f13290, %f4339, %f4340;
	@%p1760 bra 	$L__BB3_1618;
	atom.global.add.f32 	%f4341, [%rd2+164], %f13290;
$L__BB3_1618:
	setp.ne.s32 	%p1766, %r4, 0;
	shfl.sync.bfly.b32	%r2927|%p1767, %r2928, 16, 31, -1;
	mov.b32 	%r2929, 2143289344;
	shfl.sync.bfly.b32	%r2930|%p1768, %r2929, 8, 31, -1;
	mov.b32 	%f4342, %r2930;
	add.f32 	%f4343, %f4342, 0f7FC00000;
	mov.b32 	%r2931, %f4343;
	shfl.sync.bfly.b32	%r2932|%p1769, %r2931, 4, 31, -1;
	mov.b32 	%f4344, %r2932;
	add.f32 	%f4345, %f4343, %f4344;
	mov.b32 	%r2933, %f4345;
	shfl.sync.bfly.b32	%r2934|%p1770, %r2933, 2, 31, -1;
	mov.b32 	%f4346, %r2934;
	add.f32 	%f4347, %f4345, %f4346;
	mov.b32 	%r2935, %f4347;
	shfl.sync.bfly.b32	%r2936|%p1771, %r2935, 1, 31, -1;
	mov.b32 	%f4348, %r2936;
	add.f32 	%f13289, %f4347, %f4348;
	@%p1766 bra 	$L__BB3_1620;
	atom.global.add.f32 	%f4349, [%rd2+176], %f13289;
$L__BB3_1620:
	setp.ne.s32 	%p1772, %r4, 0;
	shfl.sync.bfly.b32	%r2937|%p1773, %r2938, 16, 31, -1;
	mov.b32 	%r2939, 2143289344;
	shfl.sync.bfly.b32	%r2940|%p1774, %r2939, 8, 31, -1;
	mov.b32 	%f4350, %r2940;
	add.f32 	%f4351, %f4350, 0f7FC00000;
	mov.b32 	%r2941, %f4351;
	shfl.sync.bfly.b32	%r2942|%p1775, %r2941, 4, 31, -1;
	mov.b32 	%f4352, %r2942;
	add.f32 	%f4353, %f4351, %f4352;
	mov.b32 	%r2943, %f4353;
	shfl.sync.bfly.b32	%r2944|%p1776, %r2943, 2, 31, -1;
	mov.b32 	%f4354, %r2944;
	add.f32 	%f4355, %f4353, %f4354;
	mov.b32 	%r2945, %f4355;
	shfl.sync.bfly.b32	%r2946|%p1777, %r2945, 1, 31, -1;
	mov.b32 	%f4356, %r2946;
	add.f32 	%f13288, %f4355, %f4356;
	@%p1772 bra 	$L__BB3_1622;
	atom.global.add.f32 	%f4357, [%rd2+188], %f13288;
$L__BB3_1622:
	@%p6791 bra 	$L__BB3_1641;
	setp.ne.s32 	%p1778, %r4, 0;
	shfl.sync.bfly.b32	%r2947|%p1779, %r2948, 16, 31, -1;
	mov.b32 	%r2949, 2143289344;
	shfl.sync.bfly.b32	%r2950|%p1780, %r2949, 8, 31, -1;
	mov.b32 	%f4359, %r2950;
	add.f32 	%f4360, %f4359, 0f7FC00000;
	mov.b32 	%r2951, %f4360;
	shfl.sync.bfly.b32	%r2952|%p1781, %r2951, 4, 31, -1;
	mov.b32 	%f4361, %r2952;
	add.f32 	%f4362, %f4360, %f4361;
	mov.b32 	%r2953, %f4362;
	shfl.sync.bfly.b32	%r2954|%p1782, %r2953, 2, 31, -1;
	mov.b32 	%f4363, %r2954;
	add.f32 	%f4364, %f4362, %f4363;
	mov.b32 	%r2955, %f4364;
	shfl.sync.bfly.b32	%r2956|%p1783, %r2955, 1, 31, -1;
	mov.b32 	%f4365, %r2956;
	add.f32 	%f13287, %f4364, %f4365;
	@%p1778 bra 	$L__BB3_1625;
	atom.global.add.f32 	%f4366, [%rd2+200], %f13287;
$L__BB3_1625:
	setp.ne.s32 	%p1784, %r4, 0;
	shfl.sync.bfly.b32	%r2957|%p1785, %r2958, 16, 31, -1;
	mov.b32 	%r2959, 2143289344;
	shfl.sync.bfly.b32	%r2960|%p1786, %r2959, 8, 31, -1;
	mov.b32 	%f4367, %r2960;
	add.f32 	%f4368, %f4367, 0f7FC00000;
	mov.b32 	%r2961, %f4368;
	shfl.sync.bfly.b32	%r2962|%p1787, %r2961, 4, 31, -1;
	mov.b32 	%f4369, %r2962;
	add.f32 	%f4370, %f4368, %f4369;
	mov.b32 	%r2963, %f4370;
	shfl.sync.bfly.b32	%r2964|%p1788, %r2963, 2, 31, -1;
	mov.b32 	%f4371, %r2964;
	add.f32 	%f4372, %f4370, %f4371;
	mov.b32 	%r2965, %f4372;
	shfl.sync.bfly.b32	%r2966|%p1789, %r2965, 1, 31, -1;
	mov.b32 	%f4373, %r2966;
	add.f32 	%f13286, %f4372, %f4373;
	@%p1784 bra 	$L__BB3_1627;
	atom.global.add.f32 	%f4374, [%rd2+212], %f13286;
$L__BB3_1627:
	setp.ne.s32 	%p1790, %r4, 0;
	shfl.sync.bfly.b32	%r2967|%p1791, %r2968, 16, 31, -1;
	mov.b32 	%r2969, 2143289344;
	shfl.sync.bfly.b32	%r2970|%p1792, %r2969, 8, 31, -1;
	mov.b32 	%f4375, %r2970;
	add.f32 	%f4376, %f4375, 0f7FC00000;
	mov.b32 	%r2971, %f4376;
	shfl.sync.bfly.b32	%r2972|%p1793, %r2971, 4, 31, -1;
	mov.b32 	%f4377, %r2972;
	add.f32 	%f4378, %f4376, %f4377;
	mov.b32 	%r2973, %f4378;
	shfl.sync.bfly.b32	%r2974|%p1794, %r2973, 2, 31, -1;
	mov.b32 	%f4379, %r2974;
	add.f32 	%f4380, %f4378, %f4379;
	mov.b32 	%r2975, %f4380;
	shfl.sync.bfly.b32	%r2976|%p1795, %r2975, 1, 31, -1;
	mov.b32 	%f4381, %r2976;
	add.f32 	%f13285, %f4380, %f4381;
	@%p1790 bra 	$L__BB3_1629;
	atom.global.add.f32 	%f4382, [%rd2+224], %f13285;
$L__BB3_1629:
	setp.ne.s32 	%p1796, %r4, 0;
	shfl.sync.bfly.b32	%r2977|%p1797, %r2978, 16, 31, -1;
	mov.b32 	%r2979, 2143289344;
	shfl.sync.bfly.b32	%r2980|%p1798, %r2979, 8, 31, -1;
	mov.b32 	%f4383, %r2980;
	add.f32 	%f4384, %f4383, 0f7FC00000;
	mov.b32 	%r2981, %f4384;
	shfl.sync.bfly.b32	%r2982|%p1799, %r2981, 4, 31, -1;
	mov.b32 	%f4385, %r2982;
	add.f32 	%f4386, %f4384, %f4385;
	mov.b32 	%r2983, %f4386;
	shfl.sync.bfly.b32	%r2984|%p1800, %r2983, 2, 31, -1;
	mov.b32 	%f4387, %r2984;
	add.f32 	%f4388, %f4386, %f4387;
	mov.b32 	%r2985, %f4388;
	shfl.sync.bfly.b32	%r2986|%p1801, %r2985, 1, 31, -1;
	mov.b32 	%f4389, %r2986;
	add.f32 	%f13284, %f4388, %f4389;
	@%p1796 bra 	$L__BB3_1631;
	atom.global.add.f32 	%f4390, [%rd2+236], %f13284;
$L__BB3_1631:
	setp.ne.s32 	%p1802, %r4, 0;
	shfl.sync.bfly.b32	%r2987|%p1803, %r2988, 16, 31, -1;
	mov.b32 	%r2989, 2143289344;
	shfl.sync.bfly.b32	%r2990|%p1804, %r2989, 8, 31, -1;
	mov.b32 	%f4391, %r2990;
	add.f32 	%f4392, %f4391, 0f7FC00000;
	mov.b32 	%r2991, %f4392;
	shfl.sync.bfly.b32	%r2992|%p1805, %r2991, 4, 31, -1;
	mov.b32 	%f4393, %r2992;
	add.f32 	%f4394, %f4392, %f4393;
	mov.b32 	%r2993, %f4394;
	shfl.sync.bfly.b32	%r2994|%p1806, %r2993, 2, 31, -1;
	mov.b32 	%f4395, %r2994;
	add.f32 	%f4396, %f4394, %f4395;
	mov.b32 	%r2995, %f4396;
	shfl.sync.bfly.b32	%r2996|%p1807, %r2995, 1, 31, -1;
	mov.b32 	%f4397, %r2996;
	add.f32 	%f13283, %f4396, %f4397;
	@%p1802 bra 	$L__BB3_1633;
	atom.global.add.f32 	%f4398, [%rd2+248], %f13283;
$L__BB3_1633:
	setp.ne.s32 	%p1808, %r4, 0;
	shfl.sync.bfly.b32	%r2997|%p1809, %r2998, 16, 31, -1;
	mov.b32 	%r2999, 2143289344;
	shfl.sync.bfly.b32	%r3000|%p1810, %r2999, 8, 31, -1;
	mov.b32 	%f4399, %r3000;
	add.f32 	%f4400, %f4399, 0f7FC00000;
	mov.b32 	%r3001, %f4400;
	shfl.sync.bfly.b32	%r3002|%p1811, %r3001, 4, 31, -1;
	mov.b32 	%f4401, %r3002;
	add.f32 	%f4402, %f4400, %f4401;
	mov.b32 	%r3003, %f4402;
	shfl.sync.bfly.b32	%r3004|%p1812, %r3003, 2, 31, -1;
	mov.b32 	%f4403, %r3004;
	add.f32 	%f4404, %f4402, %f4403;
	mov.b32 	%r3005, %f4404;
	shfl.sync.bfly.b32	%r3006|%p1813, %r3005, 1, 31, -1;
	mov.b32 	%f4405, %r3006;
	add.f32 	%f13282, %f4404, %f4405;
	@%p1808 bra 	$L__BB3_1635;
	atom.global.add.f32 	%f4406, [%rd2+260], %f13282;
$L__BB3_1635:
	setp.ne.s32 	%p1814, %r4, 0;
	shfl.sync.bfly.b32	%r3007|%p1815, %r3008, 16, 31, -1;
	mov.b32 	%r3009, 2143289344;
	shfl.sync.bfly.b32	%r3010|%p1816, %r3009, 8, 31, -1;
	mov.b32 	%f4407, %r3010;
	add.f32 	%f4408, %f4407, 0f7FC00000;
	mov.b32 	%r3011, %f4408;
	shfl.sync.bfly.b32	%r3012|%p1817, %r3011, 4, 31, -1;
	mov.b32 	%f4409, %r3012;
	add.f32 	%f4410, %f4408, %f4409;
	mov.b32 	%r3013, %f4410;
	shfl.sync.bfly.b32	%r3014|%p1818, %r3013, 2, 31, -1;
	mov.b32 	%f4411, %r3014;
	add.f32 	%f4412, %f4410, %f4411;
	mov.b32 	%r3015, %f4412;
	shfl.sync.bfly.b32	%r3016|%p1819, %r3015, 1, 31, -1;
	mov.b32 	%f4413, %r3016;
	add.f32 	%f13281, %f4412, %f4413;
	@%p1814 bra 	$L__BB3_1637;
	atom.global.add.f32 	%f4414, [%rd2+272], %f13281;
$L__BB3_1637:
	setp.ne.s32 	%p1820, %r4, 0;
	shfl.sync.bfly.b32	%r3017|%p1821, %r3018, 16, 31, -1;
	mov.b32 	%r3019, 2143289344;
	shfl.sync.bfly.b32	%r3020|%p1822, %r3019, 8, 31, -1;
	mov.b32 	%f4415, %r3020;
	add.f32 	%f4416, %f4415, 0f7FC00000;
	mov.b32 	%r3021, %f4416;
	shfl.sync.bfly.b32	%r3022|%p1823, %r3021, 4, 31, -1;
	mov.b32 	%f4417, %r3022;
	add.f32 	%f4418, %f4416, %f4417;
	mov.b32 	%r3023, %f4418;
	shfl.sync.bfly.b32	%r3024|%p1824, %r3023, 2, 31, -1;
	mov.b32 	%f4419, %r3024;
	add.f32 	%f4420, %f4418, %f4419;
	mov.b32 	%r3025, %f4420;
	shfl.sync.bfly.b32	%r3026|%p1825, %r3025, 1, 31, -1;
	mov.b32 	%f4421, %r3026;
	add.f32 	%f13280, %f4420, %f4421;
	@%p1820 bra 	$L__BB3_1639;
	ld.param.u64 	%rd623, [_Z33sparse_compute_sh_backward_kerneljjjPK6float3PKfPf_param_5];
	cvta.to.global.u64 	%rd273, %rd623;
	atom.global.add.f32 	%f4422, [%rd273+284], %f13280;
$L__BB3_1639:
	setp.ne.s32 	%p1826, %r4, 0;
	shfl.sync.bfly.b32	%r3027|%p1827, %r3028, 16, 31, -1;
	mov.b32 	%r3029, 2143289344;
	shfl.sync.bfly.b32	%r3030|%p1828, %r3029, 8, 31, -1;
	mov.b32 	%f4423, %r3030;
	add.f32 	%f4424, %f4423, 0f7FC00000;
	mov.b32 	%r3031, %f4424;
	shfl.sync.bfly.b32	%r3032|%p1829, %r3031, 4, 31, -1;
	mov.b32 	%f4425, %r3032;
	add.f32 	%f4426, %f4424, %f4425;
	mov.b32 	%r3033, %f4426;
	shfl.sync.bfly.b32	%r3034|%p1830, %r3033, 2, 31, -1;
	mov.b32 	%f4427, %r3034;
	add.f32 	%f4428, %f4426, %f4427;
	mov.b32 	%r3035, %f4428;
	shfl.sync.bfly.b32	%r3036|%p1831, %r3035, 1, 31, -1;
	mov.b32 	%f4429, %r3036;
	add.f32 	%f13279, %f4428, %f4429;
	@%p1826 bra 	$L__BB3_1641;
	ld.param.u64 	%rd624, [_Z33sparse_compute_sh_backward_kerneljjjPK6float3PKfPf_param_5];
	cvta.to.global.u64 	%rd274, %rd624;
	atom.global.add.f32 	%f4430, [%rd274+296], %f13279;
$L__BB3_1641:
	ld.param.u64 	%rd537, [_Z33sparse_compute_sh_backward_kerneljjjPK6float3PKfPf_param_4];
	ld.param.u32 	%r11305, [_Z33sparse_compute_sh_backward_kerneljjjPK6float3PKfPf_param_0];
	setp.ne.s32 	%p1832, %r4, 0;
	add.s32 	%r8, %r11305, %r2;
	mul.lo.s32 	%r3037, %r8, 3;
	cvta.to.global.u64 	%rd275, %rd537;
	mul.wide.u32 	%rd276, %r3037, 4;
	add.s64 	%rd277, %rd275, %rd276;
	ld.global.nc.f32 	%f1023, [%rd277];
	mul.f32 	%f4431, %f1023, 0f3E906EBB;
	ld.global.nc.f32 	%f1024, [%rd277+4];
	ld.global.nc.f32 	%f1025, [%rd277+8];
	mov.b32 	%r3038, %f4431;
	shfl.sync.bfly.b32	%r3039|%p1833, %r3038, 16, 31, -1;
	mov.b32 	%f4432, %r3039;
	add.f32 	%f4433, %f4431, %f4432;
	mov.b32 	%r3040, %f4433;
	shfl.sync.bfly.b32	%r3041|%p1834, %r3040, 8, 31, -1;
	mov.b32 	%f4434, %r3041;
	add.f32 	%f4435, %f4433, %f4434;
	mov.b32 	%r3042, %f4435;
	shfl.sync.bfly.b32	%r3043|%p1835, %r3042, 4, 31, -1;
	mov.b32 	%f4436, %r3043;
	add.f32 	%f4437, %f4435, %f4436;
	mov.b32 	%r3044, %f4437;
	shfl.sync.bfly.b32	%r3045|%p1836, %r3044, 2, 31, -1;
	mov.b32 	%f4438, %r3045;
	add.f32 	%f4439, %f4437, %f4438;
	mov.b32 	%r3046, %f4439;
	shfl.sync.bfly.b32	%r3047|%p1837, %r3046, 1, 31, -1;
	mov.b32 	%f4440, %r3047;
	add.f32 	%f1026, %f4439, %f4440;
	@%p1832 bra 	$L__BB3_1643;
	ld.param.u64 	%rd625, [_Z33sparse_compute_sh_backward_kerneljjjPK6float3PKfPf_param_5];
	cvta.to.global.u64 	%rd278, %rd625;
	mul.wide.u32 	%rd279, %r11313, 4;
	add.s64 	%rd280, %rd278, %rd279;
	atom.global.add.f32 	%f4441, [%rd280], %f1026;
$L__BB3_1643:
	@%p6788 bra 	$L__BB3_1695;
	mul.f32 	%f4442, %f1, %f1023;
	setp.ne.s32 	%p1838, %r4, 0;
	mov.b32 	%r3048, %f4442;
	shfl.sync.bfly.b32	%r3049|%p1839, %r3048, 16, 31, -1;
	mov.b32 	%f4443, %r3049;
	add.f32 	%f4444, %f4442, %f4443;
	mov.b32 	%r3050, %f4444;
	shfl.sync.bfly.b32	%r3051|%p1840, %r3050, 8, 31, -1;
	mov.b32 	%f4445, %r3051;
	add.f32 	%f4446, %f4444, %f4445;
	mov.b32 	%r3052, %f4446;
	shfl.sync.bfly.b32	%r3053|%p1841, %r3052, 4, 31, -1;
	mov.b32 	%f4447, %r3053;
	add.f32 	%f4448, %f4446, %f4447;
	mov.b32 	%r3054, %f4448;
	shfl.sync.bfly.b32	%r3055|%p1842, %r3054, 2, 31, -1;
	mov.b32 	%f4449, %r3055;
	add.f32 	%f4450, %f4448, %f4449;
	mov.b32 	%r3056, %f4450;
	shfl.sync.bfly.b32	%r3057|%p1843, %r3056, 1, 31, -1;
	mov.b32 	%f4451, %r3057;
	add.f32 	%f1027, %f4450, %f4451;
	@%p1838 bra 	$L__BB3_1646;
	ld.param.u64 	%rd626, [_Z33sparse_compute_sh_backward_kerneljjjPK6float3PKfPf_param_5];
	cvta.to.global.u64 	%rd281, %rd626;
	mul.wide.u32 	%rd282, %r11313, 4;
	add.s64 	%rd283, %rd281, %rd282;
	atom.global.add.f32 	%f4452, [%rd283+12], %f1027;
$L__BB3_1646:
	mul.f32 	%f4453, %f2, %f1023;
	setp.ne.s32 	%p1844, %r4, 0;
	mov.b32 	%r3058, %f4453;
	shfl.sync.bfly.b32	%r3059|%p1845, %r3058, 16, 31, -1;
	mov.b32 	%f4454, %r3059;
	add.f32 	%f4455, %f4453, %f4454;
	mov.b32 	%r3060, %f4455;
	shfl.sync.bfly.b32	%r3061|%p1846, %r3060, 8, 31, -1;
	mov.b32 	%f4456, %r3061;
	add.f32 	%f4457, %f4455, %f4456;
	mov.b32 	%r3062, %f4457;
	shfl.sync.bfly.b32	%r3063|%p1847, %r3062, 4, 31, -1;
	mov.b32 	%f4458, %r3063;
	add.f32 	%f4459, %f4457, %f4458;
	mov.b32 	%r3064, %f4459;
	shfl.sync.bfly.b32	%r3065|%p1848, %r3064, 2, 31, -1;
	mov.b32 	%f4460, %r3065;
	add.f32 	%f4461, %f4459, %f4460;
	mov.b32 	%r3066, %f4461;
	shfl.sync.bfly.b32	%r3067|%p1849, %r3066, 1, 31, -1;
	mov.b32 	%f4462, %r3067;
	add.f32 	%f1028, %f4461, %f4462;
	@%p1844 bra 	$L__BB3_1648;
	ld.param.u64 	%rd627, [_Z33sparse_compute_sh_backward_kerneljjjPK6float3PKfPf_param_5];
	cvta.to.global.u64 	%rd284, %rd627;
	mul.wide.u32 	%rd285, %r11313, 4;
	add.s64 	%rd286, %rd284, %rd285;
	atom.global.add.f32 	%f4463, [%rd286+24], %f1028;
$L__BB3_1648:
	mul.f32 	%f4464, %f3, %f1023;
	setp.ne.s32 	%p1850, %r4, 0;
	mov.b32 	%r3068, %f4464;
	shfl.sync.bfly.b32	%r3069|%p1851, %r3068, 16, 31, -1;
	mov.b32 	%f4465, %r3069;
	add.f32 	%f4466, %f4464, %f4465;
	mov.b32 	%r3070, %f4466;
	shfl.sync.bfly.b32	%r3071|%p1852, %r3070, 8, 31, -1;
	mov.b32 	%f4467, %r3071;
	add.f32 	%f4468, %f4466, %f4467;
	mov.b32 	%r3072, %f4468;
	shfl.sync.bfly.b32	%r3073|%p1853, %r3072, 4, 31, -1;
	mov.b32 	%f4469, %r3073;
	add.f32 	%f4470, %f4468, %f4469;
	mov.b32 	%r3074, %f4470;
	shfl.sync.bfly.b32	%r3075|%p1854, %r3074, 2, 31, -1;
	mov.b32 	%f4471, %r3075;
	add.f32 	%f4472, %f4470, %f4471;
	mov.b32 	%r3076, %f4472;
	shfl.sync.bfly.b32	%r3077|%p1855, %r3076, 1, 31, -1;
	mov.b32 	%f4473, %r3077;
	add.f32 	%f1029, %f4472, %f4473;
	@%p1850 bra 	$L__BB3_1650;
	ld.param.u64 	%rd628, [_Z33sparse_compute_sh_backward_kerneljjjPK6float3PKfPf_param_5];
	cvta.to.global.u64 	%rd287, %rd628;
	mul.wide.u32 	%rd288, %r11313, 4;
	add.s64 	%rd289, %rd287, %rd288;
	atom.global.add.f32 	%f4474, [%rd289+36], %f1029;
$L__BB3_1650:
	@%p6789 bra 	$L__BB3_1695;
	setp.ne.s32 	%p1856, %r4, 0;
	mov.b32 	%r3078, %f13257;
	shfl.sync.bfly.b32	%r3079|%p1857, %r3078, 16, 31, -1;
	mov.b32 	%f4475, %r3079;
	add.f32 	%f4476, %f13257, %f4475;
	mov.b32 	%r3080, %f4476;
	shfl.sync.bfly.b32	%r3081|%p1858, %r3080, 8, 31, -1;
	mov.b32 	%f4477, %r3081;
	add.f32 	%f4478, %f4476, %f4477;
	mov.b32 	%r3082, %f4478;
	shfl.sync.bfly.b32	%r3083|%p1859, %r3082, 4, 31, -1;
	mov.b32 	%f4479, %r3083;
	add.f32 	%f4480, %f4478, %f4479;
	mov.b32 	%r3084, %f4480;
	shfl.sync.bfly.b32	%r3085|%p1860, %r3084, 2, 31, -1;
	mov.b32 	%f4481, %r3085;
	add.f32 	%f4482, %f4480, %f4481;
	mov.b32 	%r3086, %f4482;
	shfl.sync.bfly.b32	%r3087|%p1861, %r3086, 1, 31, -1;
	mov.b32 	%f4483, %r3087;
	add.f32 	%f13257, %f4482, %f4483;
	@%p1856 bra 	$L__BB3_1653;
	ld.param.u64 	%rd629, [_Z33sparse_compute_sh_backward_kerneljjjPK6float3PKfPf_param_5];
	cvta.to.global.u64 	%rd290, %rd629;
	mul.wide.u32 	%rd291, %r11313, 4;
	add.s64 	%rd292, %rd290, %rd291;
	atom.global.add.f32 	%f4484, [%rd292+48], %f13257;
$L__BB3_1653:
	setp.ne.s32 	%p1862, %r4, 0;
	mov.b32 	%r3088, %f13256;
	shfl.sync.bfly.b32	%r3089|%p1863, %r3088, 16, 31, -1;
	mov.b32 	%f4485, %r3089;
	add.f32 	%f4486, %f13256, %f4485;
	mov.b32 	%r3090, %f4486;
	shfl.sync.bfly.b32	%r3091|%p1864, %r3090, 8, 31, -1;
	mov.b32 	%f4487, %r3091;
	add.f32 	%f4488, %f4486, %f4487;
	mov.b32 	%r3092, %f4488;
	shfl.sync.bfly.b32	%r3093|%p1865, %r3092, 4, 31, -1;
	mov.b32 	%f4489, %r3093;
	add.f32 	%f4490, %f4488, %f4489;
	mov.b32 	%r3094, %f4490;
	shfl.sync.bfly.b32	%r3095|%p1866, %r3094, 2, 31, -1;
	mov.b32 	%f4491, %r3095;
	add.f32 	%f4492, %f4490, %f4491;
	mov.b32 	%r3096, %f4492;
	shfl.sync.bfly.b32	%r3097|%p1867, %r3096, 1, 31, -1;
	mov.b32 	%f4493, %r3097;
	add.f32 	%f13256, %f4492, %f4493;
	@%p1862 bra 	$L__BB3_1655;
	ld.param.u64 	%rd630, [_Z33sparse_compute_sh_backward_kerneljjjPK6float3PKfPf_param_5];
	cvta.to.global.u64 	%rd293, %rd630;
	mul.wide.u32 	%rd294, %r11313, 4;
	add.s64 	%rd295, %rd293, %rd294;
	atom.global.add.f32 	%f4494, [%rd295+60], %f13256;
$L__BB3_1655:
	setp.ne.s32 	%p1868, %r4, 0;
	mov.b32 	%r3098, %f13255;
	shfl.sync.bfly.b32	%r3099|%p1869, %r3098, 16, 31, -1;
	mov.b32 	%f4495, %r3099;
	add.f32 	%f4496, %f13255, %f4495;
	mov.b32 	%r3100, %f4496;
	shfl.sync.bfly.b32	%r3101|%p1870, %r3100, 8, 31, -1;
	mov.b32 	%f4497, %r3101;
	add.f32 	%f4498, %f4496, %f4497;
	mov.b32 	%r3102, %f4498;
	shfl.sync.bfly.b32	%r3103|%p1871, %r3102, 4, 31, -1;
	mov.b32 	%f4499, %r3103;
	add.f32 	%f4500, %f4498, %f4499;
	mov.b32 	%r3104, %f4500;
	shfl.sync.bfly.b32	%r3105|%p1872, %r3104, 2, 31, -1;
	mov.b32 	%f4501, %r3105;
	add.f32 	%f4502, %f4500, %f4501;
	mov.b32 	%r3106, %f4502;
	shfl.sync.bfly.b32	%r3107|%p1873, %r3106, 1, 31, -1;
	mov.b32 	%f4503, %r3107;
	add.f32 	%f13255, %f4502, %f4503;
	@%p1868 bra 	$L__BB3_1657;
	ld.param.u64 	%rd631, [_Z33sparse_compute_sh_backward_kerneljjjPK6float3PKfPf_param_5];
	cvta.to.global.u64 	%rd296, %rd631;
	mul.wide.u32 	%rd297, %r11313, 4;
	add.s64 	%rd298, %rd296, %rd297;
	atom.global.add.f32 	%f4504, [%rd298+72], %f13255;
$L__BB3_1657:
	setp.ne.s32 	%p1874, %r4, 0;
	mov.b32 	%r3108, %f13254;
	shfl.sync.bfly.b32	%r3109|%p1875, %r3108, 16, 31, -1;
	mov.b32 	%f4505, %r3109;
	add.f32 	%f4506, %f13254, %f4505;
	mov.b32 	%r3110, %f4506;
	shfl.sync.bfly.b32	%r3111|%p1876, %r3110, 8, 31, -1;
	mov.b32 	%f4507, %r3111;
	add.f32 	%f4508, %f4506, %f4507;
	mov.b32 	%r3112, %f4508;
	shfl.sync.bfly.b32	%r3113|%p1877, %r3112, 4, 31, -1;
	mov.b32 	%f4509, %r3113;
	add.f32 	%f4510, %f4508, %f4509;
	mov.b32 	%r3114, %f4510;
	shfl.sync.bfly.b32	%r3115|%p1878, %r3114, 2, 31, -1;
	mov.b32 	%f4511, %r3115;
	add.f32 	%f4512, %f4510, %f4511;
	mov.b32 	%r3116, %f4512;
	shfl.sync.bfly.b32	%r3117|%p1879, %r3116, 1, 31, -1;
	mov.b32 	%f4513, %r3117;
	add.f32 	%f13254, %f4512, %f4513;
	@%p1874 bra 	$L__BB3_1659;
	ld.param.u64 	%rd632, [_Z33sparse_compute_sh_backward_kerneljjjPK6float3PKfPf_param_5];
	cvta.to.global.u64 	%rd299, %rd632;
	mul.wide.u32 	%rd300, %r11313, 4;
	add.s64 	%rd301, %rd299, %rd300;
	atom.global.add.f32 	%f4514, [%rd301+84], %f13254;
$L__BB3_1659:
	setp.ne.s32 	%p1880, %r4, 0;
	mov.b32 	%r3118, %f13253;
	shfl.sync.bfly.b32	%r3119|%p1881, %r3118, 16, 31, -1;
	mov.b32 	%f4515, %r3119;
	add.f32 	%f4516, %f13253, %f4515;
	mov.b32 	%r3120, %f4516;
	shfl.sync.bfly.b32	%r3121|%p1882, %r3120, 8, 31, -1;
	mov.b32 	%f4517, %r3121;
	add.f32 	%f4518, %f4516, %f4517;
	mov.b32 	%r3122, %f4518;
	shfl.sync.bfly.b32	%r3123|%p1883, %r3122, 4, 31, -1;
	mov.b32 	%f4519, %r3123;
	add.f32 	%f4520, %f4518, %f4519;
	mov.b32 	%r3124, %f4520;
	shfl.sync.bfly.b32	%r3125|%p1884, %r3124, 2, 31, -1;
	mov.b32 	%f4521, %r3125;
	add.f32 	%f4522, %f4520, %f4521;
	mov.b32 	%r3126, %f4522;
	shfl.sync.bfly.b32	%r3127|%p1885, %r3126, 1, 31, -1;
	mov.b32 	%f4523, %r3127;
	add.f32 	%f13253, %f4522, %f4523;
	@%p1880 bra 	$L__BB3_1661;
	ld.param.u64 	%rd633, [_Z33sparse_compute_sh_backward_kerneljjjPK6float3PKfPf_param_5];
	cvta.to.global.u64 	%rd302, %rd633;
	mul.wide.u32 	%rd303, %r11313, 4;
	add.s64 	%rd304, %rd302, %rd303;
	atom.global.add.f32 	%f4524, [%rd304+96], %f13253;
$L__BB3_1661:
	@%p6790 bra 	$L__BB3_1695;
	setp.ne.s32 	%p1886, %r4, 0;
	mov.b32 	%r3128, %f13252;
	shfl.sync.bfly.b32	%r3129|%p1887, %r3128, 16, 31, -1;
	mov.b32 	%f4525, %r3129;
	add.f32 	%f4526, %f13252, %f4525;
	mov.b32 	%r3130, %f4526;
	shfl.sync.bfly.b32	%r3131|%p1888, %r3130, 8, 31, -1;
	mov.b32 	%f4527, %r3131;
	add.f32 	%f4528, %f4526, %f4527;
	mov.b32 	%r3132, %f4528;
	shfl.sync.bfly.b32	%r3133|%p1889, %r3132, 4, 31, -1;
	mov.b32 	%f4529, %r3133;
	add.f32 	%f4530, %f4528, %f4529;
	mov.b32 	%r3134, %f4530;
	shfl.sync.bfly.b32	%r3135|%p1890, %r3134, 2, 31, -1;
	mov.b32 	%f4531, %r3135;
	add.f32 	%f4532, %f4530, %f4531;
	mov.b32 	%r3136, %f4532;
	shfl.sync.bfly.b32	%r3137|%p1891, %r3136, 1, 31, -1;
	mov.b32 	%f4533, %r3137;
	add.f32 	%f13252, %f4532, %f4533;
	@%p1886 bra 	$L__BB3_1664;
	ld.param.u64 	%rd634, [_Z33sparse_compute_sh_backward_kerneljjjPK6float3PKfPf_param_5];
	cvta.to.global.u64 	%rd305, %rd634;
	mul.wide.u32 	%rd306, %r11313, 4;
	add.s64 	%rd307, %rd305, %rd306;
	atom.global.add.f32 	%f4534, [%rd307+108], %f13252;
$L__BB3_1664:
	setp.ne.s32 	%p1892, %r4, 0;
	mov.b32 	%r3138, %f13251;
	shfl.sync.bfly.b32	%r3139|%p1893, %r3138, 16, 31, -1;
	mov.b32 	%f4535, %r3139;
	add.f32 	%f4536, %f13251, %f4535;
	mov.b32 	%r3140, %f4536;
	shfl.sync.bfly.b32	%r3141|%p1894, %r3140, 8, 31, -1;
	mov.b32 	%f4537, %r3141;
	add.f32 	%f4538, %f4536, %f4537;
	mov.b32 	%r3142, %f4538;
	shfl.sync.bfly.b32	%r3143|%p1895, %r3142, 4, 31, -1;
	mov.b32 	%f4539, %r3143;
	add.f32 	%f4540, %f4538, %f4539;
	mov.b32 	%r3144, %f4540;
	shfl.sync.bfly.b32	%r3145|%p1896, %r3144, 2, 31, -1;
	mov.b32 	%f4541, %r3145;
	add.f32 	%f4542, %f4540, %f4541;
	mov.b32 	%r3146, %f4542;
	shfl.sync.bfly.b32	%r3147|%p1897, %r3146, 1, 31, -1;
	mov.b32 	%f4543, %r3147;
	add.f32 	%f13251, %f4542, %f4543;
	@%p1892 bra 	$L__BB3_1666;
	ld.param.u64 	%rd635, [_Z33sparse_compute_sh_backward_kerneljjjPK6float3PKfPf_param_5];
	cvta.to.global.u64 	%rd308, %rd635;
	mul.wide.u32 	%rd309, %r11313, 4;
	add.s64 	%rd310, %rd308, %rd309;
	atom.global.add.f32 	%f4544, [%rd310+120], %f13251;
$L__BB3_1666:
	setp.ne.s32 	%p1898, %r4, 0;
	mov.b32 	%r3148, %f13250;
	shfl.sync.bfly.b32	%r3149|%p1899, %r3148, 16, 31, -1;
	mov.b32 	%f4545, %r3149;
	add.f32 	%f4546, %f13250, %f4545;
	mov.b32 	%r3150, %f4546;
	shfl.sync.bfly.b32	%r3151|%p1900, %r3150, 8, 31, -1;
	mov.b32 	%f4547, %r3151;
	add.f32 	%f4548, %f4546, %f4547;
	mov.b32 	%r3152, %f4548;
	shfl.sync.bfly.b32	%r3153|%p1901, %r3152, 4, 31, -1;
	mov.b32 	%f4549, %r3153;
	add.f32 	%f4550, %f4548, %f4549;
	mov.b32 	%r3154, %f4550;
	shfl.sync.bfly.b32	%r3155|%p1902, %r3154, 2, 31, -1;
	mov.b32 	%f4551, %r3155;
	add.f32 	%f4552, %f4550, %f4551;
	mov.b32 	%r3156, %f4552;
	shfl.sync.bfly.b32	%r3157|%p1903, %r3156, 1, 31, -1;
	mov.b32 	%f4553, %r3157;
	add.f32 	%f13250, %f4552, %f4553;
	@%p1898 bra 	$L__BB3_1668;
	ld.param.u64 	%rd636, [_Z33sparse_compute_sh_backward_kerneljjjPK6float3PKfPf_param_5];
	cvta.to.global.u64 	%rd311, %rd636;
	mul.wide.u32 	%rd312, %r11313, 4;
	add.s64 	%rd313, %rd311, %rd312;
	atom.global.add.f32 	%f4554, [%rd313+132], %f13250;
$L__BB3_1668:
	setp.ne.s32 	%p1904, %r4, 0;
	mov.b32 	%r3158, %f13249;
	shfl.sync.bfly.b32	%r3159|%p1905, %r3158, 16, 31, -1;
	mov.b32 	%f4555, %r3159;
	add.f32 	%f4556, %f13249, %f4555;
	mov.b32 	%r3160, %f4556;
	shfl.sync.bfly.b32	%r3161|%p1906, %r3160, 8, 31, -1;
	mov.b32 	%f4557, %r3161;
	add.f32 	%f4558, %f4556, %f4557;
	mov.b32 	%r3162, %f4558;
	shfl.sync.bfly.b32	%r3163|%p1907, %r3162, 4, 31, -1;
	mov.b32 	%f4559, %r3163;
	add.f32 	%f4560, %f4558, %f4559;
	mov.b32 	%r3164, %f4560;
	shfl.sync.bfly.b32	%r3165|%p1908, %r3164, 2, 31, -1;
	mov.b32 	%f4561, %r3165;
	add.f32 	%f4562, %f4560, %f4561;
	mov.b32 	%r3166, %f4562;
	shfl.sync.bfly.b32	%r3167|%p1909, %r3166, 1, 31, -1;
	mov.b32 	%f4563, %r3167;
	add.f32 	%f13249, %f4562, %f4563;
	@%p1904 bra 	$L__BB3_1670;
	ld.param.u64 	%rd637, [_Z33sparse_compute_sh_backward_kerneljjjPK6float3PKfPf_param_5];
	cvta.to.global.u64 	%rd314, %rd637;
	mul.wide.u32 	%rd315, %r11313, 4;
	add.s64 	%rd316, %rd314, %rd315;
	atom.global.add.f32 	%f4564, [%rd316+144], %f13249;
$L__BB3_1670:
	setp.ne.s32 	%p1910, %r4, 0;
	mov.b32 	%r3168, %f13248;
	shfl.sync.bfly.b32	%r3169|%p1911, %r3168, 16, 31, -1;
	mov.b32 	%f4565, %r3169;
	add.f32 	%f4566, %f13248, %f4565;
	mov.b32 	%r3170, %f4566;
	shfl.sync.bfly.b32	%r3171|%p1912, %r3170, 8, 31, -1;
	mov.b32 	%f4567, %r3171;
	add.f32 	%f4568, %f4566, %f4567;
	mov.b32 	%r3172, %f4568;
	shfl.sync.bfly.b32	%r3173|%p1913, %r3172, 4, 31, -1;
	mov.b32 	%f4569, %r3173;
	add.f32 	%f4570, %f4568, %f4569;
	mov.b32 	%r3174, %f4570;
	shfl.sync.bfly.b32	%r3175|%p1914, %r3174, 2, 31, -1;
	mov.b32 	%f4571, %r3175;
	add.f32 	%f4572, %f4570, %f4571;
	mov.b32 	%r3176, %f4572;
	shfl.sync.bfly.b32	%r3177|%p1915, %r3176, 1, 31, -1;
	mov.b32 	%f4573, %r3177;
	add.f32 	%f13248, %f4572, %f4573;
	@%p1910 bra 	$L__BB3_1672;
	ld.param.u64 	%rd638, [_Z33sparse_compute_sh_backward_kerneljjjPK6float3PKfPf_param_5];
	cvta.to.global.u64 	%rd317, %rd638;
	mul.wide.u32 	%rd318, %r11313, 4;
	add.s64 	%rd319, %rd317, %rd318;
	atom.global.add.f32 	%f4574, [%rd319+156], %f13248;
$L__BB3_1672:
	setp.ne.s32 	%p1916, %r4, 0;
	mov.b32 	%r3178, %f13247;
	shfl.sync.bfly.b32	%r3179|%p1917, %r3178, 16, 31, -1;
	mov.b32 	%f4575, %r3179;
	add.f32 	%f4576, %f13247, %f4575;
	mov.b32 	%r3180, %f4576;
	shfl.sync.bfly.b32	%r3181|%p1918, %r3180, 8, 31, -1;
	mov.b32 	%f4577, %r3181;
	add.f32 	%f4578, %f4576, %f4577;
	mov.b32 	%r3182, %f4578;
	shfl.sync.bfly.b32	%r3183|%p1919, %r3182, 4, 31, -1;
	mov.b32 	%f4579, %r3183;
	add.f32 	%f4580, %f4578, %f4579;
	mov.b32 	%r3184, %f4580;
	shfl.sync.bfly.b32	%r3185|%p1920, %r3184, 2, 31, -1;
	mov.b32 	%f4581, %r3185;
	add.f32 	%f4582, %f4580, %f4581;
	mov.b32 	%r3186, %f4582;
	shfl.sync.bfly.b32	%r3187|%p1921, %r3186, 1, 31, -1;
	mov.b32 	%f4583, %r3187;
	add.f32 	%f13247, %f4582, %f4583;
	@%p1916 bra 	$L__BB3_1674;
	ld.param.u64 	%rd639, [_Z33sparse_compute_sh_backward_kerneljjjPK6float3PKfPf_param_5];
	cvta.to.global.u64 	%rd320, %rd639;
	mul.wide.u32 	%rd321, %r11313, 4;
	add.s64 	%rd322, %rd320, %rd321;
	atom.global.add.f32 	%f4584, [%rd322+168], %f13247;
$L__BB3_1674:
	setp.ne.s32 	%p1922, %r4, 0;
	mov.b32 	%r3188, %f13246;
	shfl.sync.bfly.b32	%r3189|%p1923, %r3188, 16, 31, -1;
	mov.b32 	%f4585, %r3189;
	add.f32 	%f4586, %f13246, %f4585;
	mov.b32 	%r3190, %f4586;
	shfl.sync.bfly.b32	%r3191|%p1924, %r3190, 8, 31, -1;
	mov.b32 	%f4587, %r3191;
	add.f32 	%f4588, %f4586, %f4587;
	mov.b32 	%r3192, %f4588;
	shfl.sync.bfly.b32	%r3193|%p1925, %r3192, 4, 31, -1;
	mov.b32 	%f4589, %r3193;
	add.f32 	%f4590, %f4588, %f4589;
	mov.b32 	%r3194, %f4590;
	shfl.sync.bfly.b32	%r3195|%p1926, %r3194, 2, 31, -1;
	mov.b32 	%f4591, %r3195;
	add.f32 	%f4592, %f4590, %f4591;
	mov.b32 	%r3196, %f4592;
	shfl.sync.bfly.b32	%r3197|%p1927, %r3196, 1, 31, -1;
	mov.b32 	%f4593, %r3197;
	add.f32 	%f13246, %f4592, %f4593;
	@%p1922 bra 	$L__BB3_1676;
	ld.param.u64 	%rd640, [_Z33sparse_compute_sh_backward_kerneljjjPK6float3PKfPf_param_5];
	cvta.to.global.u64 	%rd323, %rd640;
	mul.wide.u32 	%rd324, %r11313, 4;
	add.s64 	%rd325, %rd323, %rd324;
	atom.global.add.f32 	%f4594, [%rd325+180], %f13246;
$L__BB3_1676:
	@%p6791 bra 	$L__BB3_1695;
	setp.ne.s32 	%p1928, %r4, 0;
	mov.b32 	%r3198, %f13245;
	shfl.sync.bfly.b32	%r3199|%p1929, %r3198, 16, 31, -1;
	mov.b32 	%f4595, %r3199;
	add.f32 	%f4596, %f13245, %f4595;
	mov.b32 	%r3200, %f4596;
	shfl.sync.bfly.b32	%r3201|%p1930, %r3200, 8, 31, -1;
	mov.b32 	%f4597, %r3201;
	add.f32 	%f4598, %f4596, %f4597;
	mov.b32 	%r3202, %f4598;
	shfl.sync.bfly.b32	%r3203|%p1931, %r3202, 4, 31, -1;
	mov.b32 	%f4599, %r3203;
	add.f32 	%f4600, %f4598, %f4599;
	mov.b32 	%r3204, %f4600;
	shfl.sync.bfly.b32	%r3205|%p1932, %r3204, 2, 31, -1;
	mov.b32 	%f4601, %r3205;
	add.f32 	%f4602, %f4600, %f4601;
	mov.b32 	%r3206, %f4602;
	shfl.sync.bfly.b32	%r3207|%p1933, %r3206, 1, 31, -1;
	mov.b32 	%f4603, %r3207;
	add.f32 	%f13245, %f4602, %f4603;
	@%p1928 bra 	$L__BB3_1679;
	ld.param.u64 	%rd641, [_Z33sparse_compute_sh_backward_kerneljjjPK6float3PKfPf_param_5];
	cvta.to.global.u64 	%rd326, %rd641;
	mul.wide.u32 	%rd327, %r11313, 4;
	add.s64 	%rd328, %rd326, %rd327;
	atom.global.add.f32 	%f4604, [%rd328+192], %f13245;
$L__BB3_1679:
	setp.ne.s32 	%p1934, %r4, 0;
	mov.b32 	%r3208, %f13244;
	shfl.sync.bfly.b32	%r3209|%p1935, %r3208, 16, 31, -1;
	mov.b32 	%f4605, %r3209;
	add.f32 	%f4606, %f13244, %f4605;
	mov.b32 	%r3210, %f4606;
	shfl.sync.bfly.b32	%r3211|%p1936, %r3210, 8, 31, -1;
	mov.b32 	%f4607, %r3211;
	add.f32 	%f4608, %f4606, %f4607;
	mov.b32 	%r3212, %f4608;
	shfl.sync.bfly.b32	%r3213|%p1937, %r3212, 4, 31, -1;
	mov.b32 	%f4609, %r3213;
	add.f32 	%f4610, %f4608, %f4609;
	mov.b32 	%r3214, %f4610;
	shfl.sync.bfly.b32	%r3215|%p1938, %r3214, 2, 31, -1;
	mov.b32 	%f4611, %r3215;
	add.f32 	%f4612, %f4610, %f4611;
	mov.b32 	%r3216, %f4612;
	shfl.sync.bfly.b32	%r3217|%p1939, %r3216, 1, 31, -1;
	mov.b32 	%f4613, %r3217;
	add.f32 	%f13244, %f4612, %f4613;
	@%p1934 bra 	$L__BB3_1681;
	ld.param.u64 	%rd642, [_Z33sparse_compute_sh_backward_kerneljjjPK6float3PKfPf_param_5];
	cvta.to.global.u64 	%rd329, %rd642;
	mul.wide.u32 	%rd330, %r11313, 4;
	add.s64 	%rd331, %rd329, %rd330;
	atom.global.add.f32 	%f4614, [%rd331+204], %f13244;
$L__BB3_1681:
	setp.ne.s32 	%p1940, %r4, 0;
	mov.b32 	%r3218, %f13243;
	shfl.sync.bfly.b32	%r3219|%p1941, %r3218, 16, 31, -1;
	mov.b32 	%f4615, %r3219;
	add.f32 	%f4616, %f13243, %f4615;
	mov.b32 	%r3220, %f4616;
	shfl.sync.bfly.b32	%r3221|%p1942, %r3220, 8, 31, -1;
	mov.b32 	%f4617, %r3221;
	add.f32 	%f4618, %f4616, %f4617;
	mov.b32 	%r3222, %f4618;
	shfl.sync.bfly.b32	%r3223|%p1943, %r3222, 4, 31, -1;
	mov.b32 	%f4619, %r3223;
	add.f32 	%f4620, %f4618, %f4619;
	mov.b32 	%r3224, %f4620;
	shfl.sync.bfly.b32	%r3225|%p1944, %r3224, 2, 31, -1;
	mov.b32 	%f4621, %r3225;
	add.f32 	%f4622, %f4620, %f4621;
	mov.b32 	%r3226, %f4622;
	shfl.sync.bfly.b32	%r3227|%p1945, %r3226, 1, 31, -1;
	mov.b32 	%f4623, %r3227;
	add.f32 	%f13243, %f4622, %f4623;
	@%p1940 bra 	$L__BB3_1683;
	ld.param.u64 	%rd643, [_Z33sparse_compute_sh_backward_kerneljjjPK6float3PKfPf_param_5];
	cvta.to.global.u64 	%rd332, %rd643;
	mul.wide.u32 	%rd333, %r11313, 4;
	add.s64 	%rd334, %rd332, %rd333;
	atom.global.add.f32 	%f4624, [%rd334+216], %f13243;
$L__BB3_1683:
	setp.ne.s32 	%p1946, %r4, 0;
	mov.b32 	%r3228, %f13242;
	shfl.sync.bfly.b32	%r3229|%p1947, %r3228, 16, 31, -1;
	mov.b32 	%f4625, %r3229;
	add.f32 	%f4626, %f13242, %f4625;
	mov.b32 	%r3230, %f4626;
	shfl.sync.bfly.b32	%r3231|%p1948, %r3230, 8, 31, -1;
	mov.b32 	%f4627, %r3231;
	add.f32 	%f4628, %f4626, %f4627;
	mov.b32 	%r3232, %f4628;
	shfl.sync.bfly.b32	%r3233|%p1949, %r3232, 4, 31, -1;
	mov.b32 	%f4629, %r3233;
	add.f32 	%f4630, %f4628, %f4629;
	mov.b32 	%r3234, %f4630;
	shfl.sync.bfly.b32	%r3235|%p1950, %r3234, 2, 31, -1;
	mov.b32 	%f4631, %r3235;
	add.f32 	%f4632, %f4630, %f4631;
	mov.b32 	%r3236, %f4632;
	shfl.sync.bfly.b32	%r3237|%p1951, %r3236, 1, 31, -1;
	mov.b32 	%f4633, %r3237;
	add.f32 	%f13242, %f4632, %f4633;
	@%p1946 bra 	$L__BB3_1685;
	ld.param.u64 	%rd644, [_Z33sparse_compute_sh_backward_kerneljjjPK6float3PKfPf_param_5];
	cvta.to.global.u64 	%rd335, %rd644;
	mul.wide.u32 	%rd336, %r11313, 4;
	add.s64 	%rd337, %rd335, %rd336;
	atom.global.add.f32 	%f4634, [%rd337+228], %f13242;
$L__BB3_1685:
	setp.ne.s32 	%p1952, %r4, 0;
	mov.b32 	%r3238, %f13241;
	shfl.sync.bfly.b32	%r3239|%p1953, %r3238, 16, 31, -1;
	mov.b32 	%f4635, %r3239;
	add.f32 	%f4636, %f13241, %f4635;
	mov.b32 	%r3240, %f4636;
	shfl.sync.bfly.b32	%r3241|%p1954, %r3240, 8, 31, -1;
	mov.b32 	%f4637, %r3241;
	add.f32 	%f4638, %f4636, %f4637;
	mov.b32 	%r3242, %f4638;
	shfl.sync.bfly.b32	%r3243|%p1955, %r3242, 4, 31, -1;
	mov.b32 	%f4639, %r3243;
	add.f32 	%f4640, %f4638, %f4639;
	mov.b32 	%r3244, %f4640;
	shfl.sync.bfly.b32	%r3245|%p1956, %r3244, 2, 31, -1;
	mov.b32 	%f4641, %r3245;
	add.f32 	%f4642, %f4640, %f4641;
	mov.b32 	%r3246, %f4642;
	shfl.sync.bfly.b32	%r3247|%p1957, %r3246, 1, 31, -1;
	mov.b32 	%f4643, %r3247;
	add.f32 	%f13241, %f4642, %f4643;
	@%p1952 bra 	$L__BB3_1687;
	ld.param.u64 	%rd645, [_Z33sparse_compute_sh_backward_kerneljjjPK6float3PKfPf_param_5];
	cvta.to.global.u64 	%rd338, %rd645;
	mul.wide.u32 	%rd339, %r11313, 4;
	add.s64 	%rd340, %rd338, %rd339;
	atom.global.add.f32 	%f4644, [%rd340+240], %f13241;
$L__BB3_1687:
	setp.ne.s32 	%p1958, %r4, 0;
	mov.b32 	%r3248, %f13240;
	shfl.sync.bfly.b32	%r3249|%p1959, %r3248, 16, 31, -1;
	mov.b32 	%f4645, %r3249;
	add.f32 	%f4646, %f13240, %f4645;
	mov.b32 	%r3250, %f4646;
	shfl.sync.bfly.b32	%r3251|%p1960, %r3250, 8, 31, -1;
	mov.b32 	%f4647, %r3251;
	add.f32 	%f4648, %f4646, %f4647;
	mov.b32 	%r3252, %f4648;
	shfl.sync.bfly.b32	%r3253|%p1961, %r3252, 4, 31, -1;
	mov.b32 	%f4649, %r3253;
	add.f32 	%f4650, %f4648, %f4649;
	mov.b32 	%r3254, %f4650;
	shfl.sync.bfly.b32	%r3255|%p1962, %r3254, 2, 31, -1;
	mov.b32 	%f4651, %r3255;
	add.f32 	%f4652, %f4650, %f4651;
	mov.b32 	%r3256, %f4652;
	shfl.sync.bfly.b32	%r3257|%p1963, %r3256, 1, 31, -1;
	mov.b32 	%f4653, %r3257;
	add.f32 	%f13240, %f4652, %f4653;
	@%p1958 bra 	$L__BB3_1689;
	ld.param.u64 	%rd646, [_Z33sparse_compute_sh_backward_kerneljjjPK6float3PKfPf_param_5];
	cvta.to.global.u64 	%rd341, %rd646;
	mul.wide.u32 	%rd342, %r11313, 4;
	add.s64 	%rd343, %rd341, %rd342;
	atom.global.add.f32 	%f4654, [%rd343+252], %f13240;
$L__BB3_1689:
	setp.ne.s32 	%p1964, %r4, 0;
	mov.b32 	%r3258, %f13239;
	shfl.sync.bfly.b32	%r3259|%p1965, %r3258, 16, 31, -1;
	mov.b32 	%f4655, %r3259;
	add.f32 	%f4656, %f13239, %f4655;
	mov.b32 	%r3260, %f4656;
	shfl.sync.bfly.b32	%r3261|%p1966, %r3260, 8, 31, -1;
	mov.b32 	%f4657, %r3261;
	add.f32 	%f4658, %f4656, %f4657;
	mov.b32 	%r3262, %f4658;
	shfl.sync.bfly.b32	%r3263|%p1967, %r3262, 4, 31, -1;
	mov.b32 	%f4659, %r3263;
	add.f32 	%f4660, %f4658, %f4659;
	mov.b32 	%r3264, %f4660;
	shfl.sync.bfly.b32	%r3265|%p1968, %r3264, 2, 31, -1;
	mov.b32 	%f4661, %r3265;
	add.f32 	%f4662, %f4660, %f4661;
	mov.b32 	%r3266, %f4662;
	shfl.sync.bfly.b32	%r3267|%p1969, %r3266, 1, 31, -1;
	mov.b32 	%f4663, %r3267;
	add.f32 	%f13239, %f4662, %f4663;
	@%p1964 bra 	$L__BB3_1691;
	ld.param.u64 	%rd647, [_Z33sparse_compute_sh_backward_kerneljjjPK6float3PKfPf_param_5];
	cvta.to.global.u64 	%rd344, %rd647;
	mul.wide.u32 	%rd345, %r11313, 4;
	add.s64 	%rd346, %rd344, %rd345;
	atom.global.add.f32 	%f4664, [%rd346+264], %f13239;
$L__BB3_1691:
	setp.ne.s32 	%p1970, %r4, 0;
	mov.b32 	%r3268, %f13238;
	shfl.sync.bfly.b32	%r3269|%p1971, %r3268, 16, 31, -1;
	mov.b32 	%f4665, %r3269;
	add.f32 	%f4666, %f13238, %f4665;
	mov.b32 	%r3270, %f4666;
	shfl.sync.bfly.b32	%r3271|%p1972, %r3270, 8, 31, -1;
	mov.b32 	%f4667, %r3271;
	add.f32 	%f4668, %f4666, %f4667;
	mov.b32 	%r3272, %f4668;
	shfl.sync.bfly.b32	%r3273|%p1973, %r3272, 4, 31, -1;
	mov.b32 	%f4669, %r3273;
	add.f32 	%f4670, %f4668, %f4669;
	mov.b32 	%r3274, %f4670;
	shfl.sync.bfly.b32	%r3275|%p1974, %r3274, 2, 31, -1;
	mov.b32 	%f4671, %r3275;
	add.f32 	%f4672, %f4670, %f4671;
	mov.b32 	%r3276, %f4672;
	shfl.sync.bfly.b32	%r3277|%p1975, %r3276, 1, 31, -1;
	mov.b32 	%f4673, %r3277;
	add.f32 	%f13238, %f4672, %f4673;
	@%p1970 bra 	$L__BB3_1693;
	ld.param.u64 	%rd648, [_Z33sparse_compute_sh_backward_kerneljjjPK6float3PKfPf_param_5];
	cvta.to.global.u64 	%rd347, %rd648;
	mul.wide.u32 	%rd348, %r11313, 4;
	add.s64 	%rd349, %rd347, %rd348;
	atom.global.add.f32 	%f4674, [%rd349+276], %f13238;
$L__BB3_1693:
	setp.ne.s32 	%p1976, %r4, 0;
	mov.b32 	%r3278, %f13237;
	shfl.sync.bfly.b32	%r3279|%p1977, %r3278, 16, 31, -1;
	mov.b32 	%f4675, %r3279;
	add.f32 	%f4676, %f13237, %f4675;
	mov.b32 	%r3280, %f4676;
	shfl.sync.bfly.b32	%r3281|%p1978, %r3280, 8, 31, -1;
	mov.b32 	%f4677, %r3281;
	add.f32 	%f4678, %f4676, %f4677;
	mov.b32 	%r3282, %f4678;
	shfl.sync.bfly.b32	%r3283|%p1979, %r3282, 4, 31, -1;
	mov.b32 	%f4679, %r3283;
	add.f32 	%f4680, %f4678, %f4679;
	mov.b32 	%r3284, %f4680;
	shfl.sync.bfly.b32	%r3285|%p1980, %r3284, 2, 31, -1;
	mov.b32 	%f4681, %r3285;
	add.f32 	%f4682, %f4680, %f4681;
	mov.b32 	%r3286, %f4682;
	shfl.sync.bfly.b32	%r3287|%p1981, %r3286, 1, 31, -1;
	mov.b32 	%f4683, %r3287;
	add.f32 	%f13237, %f4682, %f4683;
	@%p1976 bra 	$L__BB3_1695;
	ld.param.u64 	%rd649, [_Z33sparse_compute_sh_backward_kerneljjjPK6float3PKfPf_param_5];
	cvta.to.global.u64 	%rd350, %rd649;
	mul.wide.u32 	%rd351, %r11313, 4;
	add.s64 	%rd352, %rd350, %rd351;
	atom.global.add.f32 	%f4684, [%rd352+288], %f13237;
$L__BB3_1695:
	mul.f32 	%f4685, %f1024, 0f3E906EBB;
	setp.ne.s32 	%p1982, %r4, 0;
	mov.b32 	%r3288, %f4685;
	shfl.sync.bfly.b32	%r3289|%p1983, %r3288, 16, 31, -1;
	mov.b32 	%f4686, %r3289;
	add.f32 	%f4687, %f4685, %f4686;
	mov.b32 	%r3290, %f4687;
	shfl.sync.bfly.b32	%r3291|%p1984, %r3290, 8, 31, -1;
	mov.b32 	%f4688, %r3291;
	add.f32 	%f4689, %f4687, %f4688;
	mov.b32 	%r3292, %f4689;
	shfl.sync.bfly.b32	%r3293|%p1985, %r3292, 4, 31, -1;
	mov.b32 	%f4690, %r3293;
	add.f32 	%f4691, %f4689, %f4690;
	mov.b32 	%r3294, %f4691;
	shfl.sync.bfly.b32	%r3295|%p1986, %r3294, 2, 31, -1;
	mov.b32 	%f4692, %r3295;
	add.f32 	%f4693, %f4691, %f4692;
	mov.b32 	%r3296, %f4693;
	shfl.sync.bfly.b32	%r3297|%p1987, %r3296, 1, 31, -1;
	mov.b32 	%f4694, %r3297;
	add.f32 	%f1072, %f4693, %f4694;
	@%p1982 bra 	$L__BB3_1697;
	ld.param.u64 	%rd650, [_Z33sparse_compute_sh_backward_kerneljjjPK6float3PKfPf_param_5];
	cvta.to.global.u64 	%rd353, %rd650;
	mul.wide.u32 	%rd354, %r11313, 4;
	add.s64 	%rd355, %rd353, %rd354;
	atom.global.add.f32 	%f4695, [%rd355+4], %f1072;
$L__BB3_1697:
	@%p6788 bra 	$L__BB3_1749;
	mul.f32 	%f4696, %f1, %f1024;
	setp.ne.s32 	%p1988, %r4, 0;
	mov.b32 	%r3298, %f4696;
	shfl.sync.bfly.b32	%r3299|%p1989, %r3298, 16, 31, -1;
	mov.b32 	%f4697, %r3299;
	add.f32 	%f4698, %f4696, %f4697;
	mov.b32 	%r3300, %f4698;
	shfl.sync.bfly.b32	%r3301|%p1990, %r3300, 8, 31, -1;
	mov.b32 	%f4699, %r3301;
	add.f32 	%f4700, %f4698, %f4699;
	mov.b32 	%r3302, %f4700;
	shfl.sync.bfly.b32	%r3303|%p1991, %r3302, 4, 31, -1;
	mov.b32 	%f4701, %r3303;
	add.f32 	%f4702, %f4700, %f4701;
	mov.b32 	%r3304, %f4702;
	shfl.sync.bfly.b32	%r3305|%p1992, %r3304, 2, 31, -1;
	mov.b32 	%f4703, %r3305;
	add.f32 	%f4704, %f4702, %f4703;
	mov.b32 	%r3306, %f4704;
	shfl.sync.bfly.b32	%r3307|%p1993, %r3306, 1, 31, -1;
	mov.b32 	%f4705, %r3307;
	add.f32 	%f1073, %f4704, %f4705;
	@%p1988 bra 	$L__BB3_1700;
	ld.param.u64 	%rd651, [_Z33sparse_compute_sh_backward_kerneljjjPK6float3PKfPf_param_5];
	cvta.to.global.u64 	%rd356, %rd651;
	mul.wide.u32 	%rd357, %r11313, 4;
	add.s64 	%rd358, %rd356, %rd357;
	atom.global.add.f32 	%f4706, [%rd358+16], %f1073;
$L__BB3_1700:
	mul.f32 	%f4707, %f2, %f1024;
	setp.ne.s32 	%p1994, %r4, 0;
	mov.b32 	%r3308, %f4707;
	shfl.sync.bfly.b32	%r3309|%p1995, %r3308, 16, 31, -1;
	mov.b32 	%f4708, %r3309;
	add.f32 	%f4709, %f4707, %f4708;
	mov.b32 	%r3310, %f4709;
	shfl.sync.bfly.b32	%r3311|%p1996, %r3310, 8, 31, -1;
	mov.b32 	%f4710, %r3311;
	add.f32 	%f4711, %f4709, %f4710;
	mov.b32 	%r3312, %f4711;
	shfl.sync.bfly.b32	%r3313|%p1997, %r3312, 4, 31, -1;
	mov.b32 	%f4712, %r3313;
	add.f32 	%f4713, %f4711, %f4712;
	mov.b32 	%r3314, %f4713;
	shfl.sync.bfly.b32	%r3315|%p1998, %r3314, 2, 31, -1;
	mov.b32 	%f4714, %r3315;
	add.f32 	%f4715, %f4713, %f4714;
	mov.b32 	%r3316, %f4715;
	shfl.sync.bfly.b32	%r3317|%p1999, %r3316, 1, 31, -1;
	mov.b32 	%f4716, %r3317;
	add.f32 	%f1074, %f4715, %f4716;
	@%p1994 bra 	$L__BB3_1702;
	ld.param.u64 	%rd652, [_Z33sparse_compute_sh_backward_kerneljjjPK6float3PKfPf_param_5];
	cvta.to.global.u64 	%rd359, %rd652;
	mul.wide.u32 	%rd360, %r11313, 4;
	add.s64 	%rd361, %rd359, %rd360;
	atom.global.add.f32 	%f4717, [%rd361+28], %f1074;
$L__BB3_1702:
	mul.f32 	%f4718, %f3, %f1024;
	setp.ne.s32 	%p2000, %r4, 0;
	mov.b32 	%r3318, %f4718;
	shfl.sync.bfly.b32	%r3319|%p2001, %r3318, 16, 31, -1;
	mov.b32 	%f4719, %r3319;
	add.f32 	%f4720, %f4718, %f4719;
	mov.b32 	%r3320, %f4720;
	shfl.sync.bfly.b32	%r3321|%p2002, %r3320, 8, 31, -1;
	mov.b32 	%f4721, %r3321;
	add.f32 	%f4722, %f4720, %f4721;
	mov.b32 	%r3322, %f4722;
	shfl.sync.bfly.b32	%r3323|%p2003, %r3322, 4, 31, -1;
	mov.b32 	%f4723, %r3323;
	add.f32 	%f4724, %f4722, %f4723;
	mov.b32 	%r3324, %f4724;
	shfl.sync.bfly.b32	%r3325|%p2004, %r3324, 2, 31, -1;
	mov.b32 	%f4725, %r3325;
	add.f32 	%f4726, %f4724, %f4725;
	mov.b32 	%r3326, %f4726;
	shfl.sync.bfly.b32	%r3327|%p2005, %r3326, 1, 31, -1;
	mov.b32 	%f4727, %r3327;
	add.f32 	%f1075, %f4726, %f4727;
	@%p2000 bra 	$L__BB3_1704;
	ld.param.u64 	%rd653, [_Z33sparse_compute_sh_backward_kerneljjjPK6float3PKfPf_param_5];
	cvta.to.global.u64 	%rd362, %rd653;
	mul.wide.u32 	%rd363, %r11313, 4;
	add.s64 	%rd364, %rd362, %rd363;
	atom.global.add.f32 	%f4728, [%rd364+40], %f1075;
$L__BB3_1704:
	@%p6789 bra 	$L__BB3_1749;
	setp.ne.s32 	%p2006, %r4, 0;
	mov.b32 	%r3328, %f13278;
	shfl.sync.bfly.b32	%r3329|%p2007, %r3328, 16, 31, -1;
	mov.b32 	%f4729, %r3329;
	add.f32 	%f4730, %f13278, %f4729;
	mov.b32 	%r3330, %f4730;
	shfl.sync.bfly.b32	%r3331|%p2008, %r3330, 8, 31, -1;
	mov.b32 	%f4731, %r3331;
	add.f32 	%f4732, %f4730, %f4731;
	mov.b32 	%r3332, %f4732;
	shfl.sync.bfly.b32	%r3333|%p2009, %r3332, 4, 31, -1;
	mov.b32 	%f4733, %r3333;
	add.f32 	%f4734, %f4732, %f4733;
	mov.b32 	%r3334, %f4734;
	shfl.sync.bfly.b32	%r3335|%p2010, %r3334, 2, 31, -1;
	mov.b32 	%f4735, %r3335;
	add.f32 	%f4736, %f4734, %f4735;
	mov.b32 	%r3336, %f4736;
	shfl.sync.bfly.b32	%r3337|%p2011, %r3336, 1, 31, -1;
	mov.b32 	%f4737, %r3337;
	add.f32 	%f13278, %f4736, %f4737;
	@%p2006 bra 	$L__BB3_1707;
	ld.param.u64 	%rd654, [_Z33sparse_compute_sh_backward_kerneljjjPK6float3PKfPf_param_5];
	cvta.to.global.u64 	%rd365, %rd654;
	mul.wide.u32 	%rd366, %r11313, 4;
	add.s64 	%rd367, %rd365, %rd366;
	atom.global.add.f32 	%f4738, [%rd367+52], %f13278;
$L__BB3_1707:
	setp.ne.s32 	%p2012, %r4, 0;
	mov.b32 	%r3338, %f13277;
	shfl.sync.bfly.b32	%r3339|%p2013, %r3338, 16, 31, -1;
	mov.b32 	%f4739, %r3339;
	add.f32 	%f4740, %f13277, %f4739;
	mov.b32 	%r3340, %f4740;
	shfl.sync.bfly.b32	%r3341|%p2014, %r3340, 8, 31, -1;
	mov.b32 	%f4741, %r3341;
	add.f32 	%f4742, %f4740, %f4741;
	mov.b32 	%r3342, %f4742;
	shfl.sync.bfly.b32	%r3343|%p2015, %r3342, 4, 31, -1;
	mov.b32 	%f4743, %r3343;
	add.f32 	%f4744, %f4742, %f4743;
	mov.b32 	%r3344, %f4744;
	shfl.sync.bfly.b32	%r3345|%p2016, %r3344, 2, 31, -1;
	mov.b32 	%f4745, %r3345;
	add.f32 	%f4746, %f4744, %f4745;
	mov.b32 	%r3346, %f4746;
	shfl.sync.bfly.b32	%r3347|%p2017, %r3346, 1, 31, -1;
	mov.b32 	%f4747, %r3347;
	add.f32 	%f13277, %f4746, %f4747;
	@%p2012 bra 	$L__BB3_1709;
	ld.param.u64 	%rd655, [_Z33sparse_compute_sh_backward_kerneljjjPK6float3PKfPf_param_5];
	cvta.to.global.u64 	%rd368, %rd655;
	mul.wide.u32 	%rd369, %r11313, 4;
	add.s64 	%rd370, %rd368, %rd369;
	atom.global.add.f32 	%f4748, [%rd370+64], %f13277;
$L__BB3_1709:
	setp.ne.s32 	%p2018, %r4, 0;
	mov.b32 	%r3348, %f13276;
	shfl.sync.bfly.b32	%r3349|%p2019, %r3348, 16, 31, -1;
	mov.b32 	%f4749, %r3349;
	add.f32 	%f4750, %f13276, %f4749;
	mov.b32 	%r3350, %f4750;
	shfl.sync.bfly.b32	%r3351|%p2020, %r3350, 8, 31, -1;
	mov.b32 	%f4751, %r3351;
	add.f32 	%f4752, %f4750, %f4751;
	mov.b32 	%r3352, %f4752;
	shfl.sync.bfly.b32	%r3353|%p2021, %r3352, 4, 31, -1;
	mov.b32 	%f4753, %r3353;
	add.f32 	%f4754, %f4752, %f4753;
	mov.b32 	%r3354, %f4754;
	shfl.sync.bfly.b32	%r3355|%p2022, %r3354, 2, 31, -1;
	mov.b32 	%f4755, %r3355;
	add.f32 	%f4756, %f4754, %f4755;
	mov.b32 	%r3356, %f4756;
	shfl.sync.bfly.b32	%r3357|%p2023, %r3356, 1, 31, -1;
	mov.b32 	%f4757, %r3357;
	add.f32 	%f13276, %f4756, %f4757;
	@%p2018 bra 	$L__BB3_1711;
	ld.param.u64 	%rd656, [_Z33sparse_compute_sh_backward_kerneljjjPK6float3PKfPf_param_5];
	cvta.to.global.u64 	%rd371, %rd656;
	mul.wide.u32 	%rd372, %r11313, 4;
	add.s64 	%rd373, %rd371, %rd372;
	atom.global.add.f32 	%f4758, [%rd373+76], %f13276;
$L__BB3_1711:
	setp.ne.s32 	%p2024, %r4, 0;
	mov.b32 	%r3358, %f13275;
	shfl.sync.bfly.b32	%r3359|%p2025, %r3358, 16, 31, -1;
	mov.b32 	%f4759, %r3359;
	add.f32 	%f4760, %f13275, %f4759;
	mov.b32 	%r3360, %f4760;
	shfl.sync.bfly.b32	%r3361|%p2026, %r3360, 8, 31, -1;
	mov.b32 	%f4761, %r3361;
	add.f32 	%f4762, %f4760, %f4761;
	mov.b32 	%r3362, %f4762;
	shfl.sync.bfly.b32	%r3363|%p2027, %r3362, 4, 31, -1;
	mov.b32 	%f4763, %r3363;
	add.f32 	%f4764, %f4762, %f4763;
	mov.b32 	%r3364, %f4764;
	shfl.sync.bfly.b32	%r3365|%p2028, %r3364, 2, 31, -1;
	mov.b32 	%f4765, %r3365;
	add.f32 	%f4766, %f4764, %f4765;
	mov.b32 	%r3366, %f4766;
	shfl.sync.bfly.b32	%r3367|%p2029, %r3366, 1, 31, -1;
	mov.b32 	%f4767, %r3367;
	add.f32 	%f13275, %f4766, %f4767;
	@%p2024 bra 	$L__BB3_1713;
	ld.param.u64 	%rd657, [_Z33sparse_compute_sh_backward_kerneljjjPK6float3PKfPf_param_5];
	cvta.to.global.u64 	%rd374, %rd657;
	mul.wide.u32 	%rd375, %r11313, 4;
	add.s64 	%rd376, %rd374, %rd375;
	atom.global.add.f32 	%f4768, [%rd376+88], %f13275;
$L__BB3_1713:
	setp.ne.s32 	%p2030, %r4, 0;
	mov.b32 	%r3368, %f13274;
	shfl.sync.bfly.b32	%r3369|%p2031, %r3368, 16, 31, -1;
	mov.b32 	%f4769, %r3369;
	add.f32 	%f4770, %f13274, %f4769;
	mov.b32 	%r3370, %f4770;
	shfl.sync.bfly.b32	%r3371|%p2032, %r3370, 8, 31, -1;
	mov.b32 	%f4771, %r3371;
	add.f32 	%f4772, %f4770, %f4771;
	mov.b32 	%r3372, %f4772;
	shfl.sync.bfly.b32	%r3373|%p2033, %r3372, 4, 31, -1;
	mov.b32 	%f4773, %r3373;
	add.f32 	%f4774, %f4772, %f4773;
	mov.b32 	%r3374, %f4774;
	shfl.sync.bfly.b32	%r3375|%p2034, %r3374, 2, 31, -1;
	mov.b32 	%f4775, %r3375;
	add.f32 	%f4776, %f4774, %f4775;
	mov.b32 	%r3376, %f4776;
	shfl.sync.bfly.b32	%r3377|%p2035, %r3376, 1, 31, -1;
	mov.b32 	%f4777, %r3377;
	add.f32 	%f13274, %f4776, %f4777;
	@%p2030 bra 	$L__BB3_1715;
	ld.param.u64 	%rd658, [_Z33sparse_compute_sh_backward_kerneljjjPK6float3PKfPf_param_5];
	cvta.to.global.u64 	%rd377, %rd658;
	mul.wide.u32 	%rd378, %r11313, 4;
	add.s64 	%rd379, %rd377, %rd378;
	atom.global.add.f32 	%f4778, [%rd379+100], %f13274;
$L__BB3_1715:
	@%p6790 bra 	$L__BB3_1749;
	setp.ne.s32 	%p2036, %r4, 0;
	mov.b32 	%r3378, %f13273;
	shfl.sync.bfly.b32	%r3379|%p2037, %r3378, 16, 31, -1;
	mov.b32 	%f4779, %r3379;
	add.f32 	%f4780, %f13273, %f4779;
	mov.b32 	%r3380, %f4780;
	shfl.sync.bfly.b32	%r3381|%p2038, %r3380, 8, 31, -1;
	mov.b32 	%f4781, %r3381;
	add.f32 	%f4782, %f4780, %f4781;
	mov.b32 	%r3382, %f4782;
	shfl.sync.bfly.b32	%r3383|%p2039, %r3382, 4, 31, -1;
	mov.b32 	%f4783, %r3383;
	add.f32 	%f4784, %f4782, %f4783;
	mov.b32 	%r3384, %f4784;
	shfl.sync.bfly.b32	%r3385|%p2040, %r3384, 2, 31, -1;
	mov.b32 	%f4785, %r3385;
	add.f32 	%f4786, %f4784, %f4785;
	mov.b32 	%r3386, %f4786;
	shfl.sync.bfly.b32	%r3387|%p2041, %r3386, 1, 31, -1;
	mov.b32 	%f4787, %r3387;
	add.f32 	%f13273, %f4786, %f4787;
	@%p2036 bra 	$L__BB3_1718;
	ld.param.u64 	%rd659, [_Z33sparse_compute_sh_backward_kerneljjjPK6float3PKfPf_param_5];
	cvta.to.global.u64 	%rd380, %rd659;
	mul.wide.u32 	%rd381, %r11313, 4;
	add.s64 	%rd382, %rd380, %rd381;
	atom.global.add.f32 	%f4788, [%rd382+112], %f13273;
$L__BB3_1718:
	setp.ne.s32 	%p2042, %r4, 0;
	mov.b32 	%r3388, %f13272;
	shfl.sync.bfly.b32	%r3389|%p2043, %r3388, 16, 31, -1;
	mov.b32 	%f4789, %r3389;
	add.f32 	%f4790, %f13272, %f4789;
	mov.b32 	%r3390, %f4790;
	shfl.sync.bfly.b32	%r3391|%p2044, %r3390, 8, 31, -1;
	mov.b32 	%f4791, %r3391;
	add.f32 	%f4792, %f4790, %f4791;
	mov.b32 	%r3392, %f4792;
	shfl.sync.bfly.b32	%r3393|%p2045, %r3392, 4, 31, -1;
	mov.b32 	%f4793, %r3393;
	add.f32 	%f4794, %f4792, %f4793;
	mov.b32 	%r3394, %f4794;
	shfl.sync.bfly.b32	%r3395|%p2046, %r3394, 2, 31, -1;
	mov.b32 	%f4795, %r3395;
	add.f32 	%f4796, %f4794, %f4795;
	mov.b32 	%r3396, %f4796;
	shfl.sync.bfly.b32	%r3397|%p2047, %r3396, 1, 31, -1;
	mov.b32 	%f4797, %r3397;
	add.f32 	%f13272, %f4796, %f4797;
	@%p2042 bra 	$L__BB3_1720;
	ld.param.u64 	%rd660, [_Z33sparse_compute_sh_backward_kerneljjjPK6float3PKfPf_param_5];
	cvta.to.global.u64 	%rd383, %rd660;
	mul.wide.u32 	%rd384, %r11313, 4;
	add.s64 	%rd385, %rd383, %rd384;
	atom.global.add.f32 	%f4798, [%rd385+124], %f13272;
$L__BB3_1720:
	setp.ne.s32 	%p2048, %r4, 0;
	mov.b32 	%r3398, %f13271;
	shfl.sync.bfly.b32	%r3399|%p2049, %r3398, 16, 31, -1;
	mov.b32 	%f4799, %r3399;
	add.f32 	%f4800, %f13271, %f4799;
	mov.b32 	%r3400, %f4800;
	shfl.sync.bfly.b32	%r3401|%p2050, %r3400, 8, 31, -1;
	mov.b32 	%f4801, %r3401;
	add.f32 	%f4802, %f4800, %f4801;
	mov.b32 	%r3402, %f4802;
	shfl.sync.bfly.b32	%r3403|%p2051, %r3402, 4, 31, -1;
	mov.b32 	%f4803, %r3403;
	add.f32 	%f4804, %f4802, %f4803;
	mov.b32 	%r3404, %f4804;
	shfl.sync.bfly.b32	%r3405|%p2052, %r3404, 2, 31, -1;
	mov.b32 	%f4805, %r3405;
	add.f32 	%f4806, %f4804, %f4805;
	mov.b32 	%r3406, %f4806;
	shfl.sync.bfly.b32	%r3407|%p2053, %r3406, 1, 31, -1;
	mov.b32 	%f4807, %r3407;
	add.f32 	%f13271, %f4806, %f4807;
	@%p2048 bra 	$L__BB3_1722;
	ld.param.u64 	%rd661, [_Z33sparse_compute_sh_backward_kerneljjjPK6float3PKfPf_param_5];
	cvta.to.global.u64 	%rd386, %rd661;
	mul.wide.u32 	%rd387, %r11313, 4;
	add.s64 	%rd388, %rd386, %rd387;
	atom.global.add.f32 	%f4808, [%rd388+136], %f13271;
$L__BB3_1722:
	setp.ne.s32 	%p2054, %r4, 0;
	mov.b32 	%r3408, %f13270;
	shfl.sync.bfly.b32	%r3409|%p2055, %r3408, 16, 31, -1;
	mov.b32 	%f4809, %r3409;
	add.f32 	%f4810, %f13270, %f4809;
	mov.b32 	%r3410, %f4810;
	shfl.sync.bfly.b32	%r3411|%p2056, %r3410, 8, 31, -1;
	mov.b32 	%f4811, %r3411;
	add.f32 	%f4812, %f4810, %f4811;
	mov.b32 	%r3412, %f4812;
	shfl.sync.bfly.b32	%r3413|%p2057, %r3412, 4, 31, -1;
	mov.b32 	%f4813, %r3413;
	add.f32 	%f4814, %f4812, %f4813;
	mov.b32 	%r3414, %f4814;
	shfl.sync.bfly.b32	%r3415|%p2058, %r3414, 2, 31, -1;
	mov.b32 	%f4815, %r3415;
	add.f32 	%f4816, %f4814, %f4815;
	mov.b32 	%r3416, %f4816;
	shfl.sync.bfly.b32	%r3417|%p2059, %r3416, 1, 31, -1;
	mov.b32 	%f4817, %r3417;
	add.f32 	%f13270, %f4816, %f4817;
	@%p2054 bra 	$L__BB3_1724;
	ld.param.u64 	%rd662, [_Z33sparse_compute_sh_backward_kerneljjjPK6float3PKfPf_param_5];
	cvta.to.global.u64 	%rd389, %rd662;
	mul.wide.u32 	%rd390, %r11313, 4;
	add.s64 	%rd391, %rd389, %rd390;
	atom.global.add.f32 	%f4818, [%rd391+148], %f13270;
$L__BB3_1724:
	setp.ne.s32 	%p2060, %r4, 0;
	mov.b32 	%r3418, %f13269;
	shfl.sync.bfly.b32	%r3419|%p2061, %r3418, 16, 31, -1;
	mov.b32 	%f4819, %r3419;
	add.f32 	%f4820, %f13269, %f4819;
	mov.b32 	%r3420, %f4820;
	shfl.sync.bfly.b32	%r3421|%p2062, %r3420, 8, 31, -1;
	mov.b32 	%f4821, %r3421;
	add.f32 	%f4822, %f4820, %f4821;
	mov.b32 	%r3422, %f4822;
	shfl.sync.bfly.b32	%r3423|%p2063, %r3422, 4, 31, -1;
	mov.b32 	%f4823, %r3423;
	add.f32 	%f4824, %f4822, %f4823;
	mov.b32 	%r3424, %f4824;
	shfl.sync.bfly.b32	%r3425|%p2064, %r3424, 2, 31, -1;
	mov.b32 	%f4825, %r3425;
	add.f32 	%f4826, %f4824, %f4825;
	mov.b32 	%r3426, %f4826;
	shfl.sync.bfly.b32	%r3427|%p2065, %r3426, 1, 31, -1;
	mov.b32 	%f4827, %r3427;
	add.f32 	%f13269, %f4826, %f4827;
	@%p2060 bra 	$L__BB3_1726;
	ld.param.u64 	%rd663, [_Z33sparse_compute_sh_backward_kerneljjjPK6float3PKfPf_param_5];
	cvta.to.global.u64 	%rd392, %rd663;
	mul.wide.u32 	%rd393, %r11313, 4;
	add.s64 	%rd394, %rd392, %rd393;
	atom.global.add.f32 	%f4828, [%rd394+160], %f13269;
$L__BB3_1726:
	setp.ne.s32 	%p2066, %r4, 0;
	mov.b32 	%r3428, %f13268;
	shfl.sync.bfly.b32	%r3429|%p2067, %r3428, 16, 31, -1;
	mov.b32 	%f4829, %r3429;
	add.f32 	%f4830, %f13268, %f4829;
	mov.b32 	%r3430, %f4830;
	shfl.sync.bfly.b32	%r3431|%p2068, %r3430, 8, 31, -1;
	mov.b32 	%f4831, %r3431;
	add.f32 	%f4832, %f4830, %f4831;
	mov.b32 	%r3432, %f4832;
	shfl.sync.bfly.b32	%r3433|%p2069, %r3432, 4, 31, -1;
	mov.b32 	%f4833, %r3433;
	add.f32 	%f4834, %f4832, %f4833;
	mov.b32 	%r3434, %f4834;
	shfl.sync.bfly.b32	%r3435|%p2070, %r3434, 2, 31, -1;
	mov.b32 	%f4835, %r3435;
	add.f32 	%f4836, %f4834, %f4835;
	mov.b32 	%r3436, %f4836;
	shfl.sync.bfly.b32	%r3437|%p2071, %r3436, 1, 31, -1;
	mov.b32 	%f4837, %r3437;
	add.f32 	%f13268, %f4836, %f4837;
	@%p2066 bra 	$L__BB3_1728;
	ld.param.u64 	%rd664, [_Z33sparse_compute_sh_backward_kerneljjjPK6float3PKfPf_param_5];
	cvta.to.global.u64 	%rd395, %rd664;
	mul.wide.u32 	%rd396, %r11313, 4;
	add.s64 	%rd397, %rd395, %rd396;
	atom.global.add.f32 	%f4838, [%rd397+172], %f13268;
$L__BB3_1728:
	setp.ne.s32 	%p2072, %r4, 0;
	mov.b32 	%r3438, %f13267;
	shfl.sync.bfly.b32	%r3439|%p2073, %r3438, 16, 31, -1;
	mov.b32 	%f4839, %r3439;
	add.f32 	%f4840, %f13267, %f4839;
	mov.b32 	%r3440, %f4840;
	shfl.sync.bfly.b32	%r3441|%p2074, %r3440, 8, 31, -1;
	mov.b32 	%f4841, %r3441;
	add.f32 	%f4842, %f4840, %f4841;
	mov.b32 	%r3442, %f4842;
	shfl.sync.bfly.b32	%r3443|%p2075, %r3442, 4, 31, -1;
	mov.b32 	%f4843, %r3443;
	add.f32 	%f4844, %f4842, %f4843;
	mov.b32 	%r3444, %f4844;
	shfl.sync.bfly.b32	%r3445|%p2076, %r3444, 2, 31, -1;
	mov.b32 	%f4845, %r3445;
	add.f32 	%f4846, %f4844, %f4845;
	mov.b32 	%r3446, %f4846;
	shfl.sync.bfly.b32	%r3447|%p2077, %r3446, 1, 31, -1;
	mov.b32 	%f4847, %r3447;
	add.f32 	%f13267, %f4846, %f4847;
	@%p2072 bra 	$L__BB3_1730;
	ld.param.u64 	%rd665, [_Z33sparse_compute_sh_backward_kerneljjjPK6float3PKfPf_param_5];
	cvta.to.global.u64 	%rd398, %rd665;
	mul.wide.u32 	%rd399, %r11313, 4;
	add.s64 	%rd400, %rd398, %rd399;
	atom.global.add.f32 	%f4848, [%rd400+184], %f13267;
$L__BB3_1730:
	@%p6791 bra 	$L__BB3_1749;
	setp.ne.s32 	%p2078, %r4, 0;
	mov.b32 	%r3448, %f13266;
	shfl.sync.bfly.b32	%r3449|%p2079, %r3448, 16, 31, -1;
	mov.b32 	%f4849, %r3449;
	add.f32 	%f4850, %f13266, %f4849;
	mov.b32 	%r3450, %f4850;
	shfl.sync.bfly.b32	%r3451|%p2080, %r3450, 8, 31, -1;
	mov.b32 	%f4851, %r3451;
	add.f32 	%f4852, %f4850, %f4851;
	mov.b32 	%r3452, %f4852;
	shfl.sync.bfly.b32	%r3453|%p2081, %r3452, 4, 31, -1;
	mov.b32 	%f4853, %r3453;
	add.f32 	%f4854, %f4852, %f4853;
	mov.b32 	%r3454, %f4854;
	shfl.sync.bfly.b32	%r3455|%p2082, %r3454, 2, 31, -1;
	mov.b32 	%f4855, %r3455;
	add.f32 	%f4856, %f4854, %f4855;
	mov.b32 	%r3456, %f4856;
	shfl.sync.bfly.b32	%r3457|%p2083, %r3456, 1, 31, -1;
	mov.b32 	%f4857, %r3457;
	add.f32 	%f13266, %f4856, %f4857;
	@%p2078 bra 	$L__BB3_1733;
	ld.param.u64 	%rd666, [_Z33sparse_compute_sh_backward_kerneljjjPK6float3PKfPf_param_5];
	cvta.to.global.u64 	%rd401, %rd666;
	mul.wide.u32 	%rd402, %r11313, 4;
	add.s64 	%rd403, %rd401, %rd402;
	atom.global.add.f32 	%f4858, [%rd403+196], %f13266;
$L__BB3_1733:
	setp.ne.s32 	%p2084, %r4, 0;
	mov.b32 	%r3458, %f13265;
	shfl.sync.bfly.b32	%r3459|%p2085, %r3458, 16, 31, -1;
	mov.b32 	%f4859, %r3459;
	add.f32 	%f4860, %f13265, %f4859;
	mov.b32 	%r3460, %f4860;
	shfl.sync.bfly.b32	%r3461|%p2086, %r3460, 8, 31, -1;
	mov.b32 	%f4861, %r3461;
	add.f32 	%f4862, %f4860, %f4861;
	mov.b32 	%r3462, %f4862;
	shfl.sync.bfly.b32	%r3463|%p2087, %r3462, 4, 31, -1;
	mov.b32 	%f4863, %r3463;
	add.f32 	%f4864, %f4862, %f4863;
	mov.b32 	%r3464, %f4864;
	shfl.sync.bfly.b32	%r3465|%p2088, %r3464, 2, 31, -1;
	mov.b32 	%f4865, %r3465;
	add.f32 	%f4866, %f4864, %f4865;
	mov.b32 	%r3466, %f4866;
	shfl.sync.bfly.b32	%r3467|%p2089, %r3466, 1, 31, -1;
	mov.b32 	%f4867, %r3467;
	add.f32 	%f13265, %f4866, %f4867;
	@%p2084 bra 	$L__BB3_1735;
	ld.param.u64 	%rd667, [_Z33sparse_compute_sh_backward_kerneljjjPK6float3PKfPf_param_5];
	cvta.to.global.u64 	%rd404, %rd667;
	mul.wide.u32 	%rd405, %r11313, 4;
	add.s64 	%rd406, %rd404, %rd405;
	atom.global.add.f32 	%f4868, [%rd406+208], %f13265;
$L__BB3_1735:
	setp.ne.s32 	%p2090, %r4, 0;
	mov.b32 	%r3468, %f13264;
	shfl.sync.bfly.b32	%r3469|%p2091, %r3468, 16, 31, -1;
	mov.b32 	%f4869, %r3469;
	add.f32 	%f4870, %f13264, %f4869;
	mov.b32 	%r3470, %f4870;
	shfl.sync.bfly.b32	%r3471|%p2092, %r3470, 8, 31, -1;
	mov.b32 	%f4871, %r3471;
	add.f32 	%f4872, %f4870, %f4871;
	mov.b32 	%r3472, %f4872;
	shfl.sync.bfly.b32	%r3473|%p2093, %r3472, 4, 31, -1;
	mov.b32 	%f4873, %r3473;
	add.f32 	%f4874, %f4872, %f4873;
	mov.b32 	%r3474, %f4874;
	shfl.sync.bfly.b32	%r3475|%p2094, %r3474, 2, 31, -1;
	mov.b32 	%f4875, %r3475;
	add.f32 	%f4876, %f4874, %f4875;
	mov.b32 	%r3476, %f4876;
	shfl.sync.bfly.b32	%r3477|%p2095, %r3476, 1, 31, -1;
	mov.b32 	%f4877, %r3477;
	add.f32 	%f13264, %f4876, %f4877;
	@%p2090 bra 	$L__BB3_1737;
	ld.param.u64 	%rd668, [_Z33sparse_compute_sh_backward_kerneljjjPK6float3PKfPf_param_5];
	cvta.to.global.u64 	%rd407, %rd668;
	mul.wide.u32 	%rd408, %r11313, 4;
	add.s64 	%rd409, %rd407, %rd408;
	atom.global.add.f32 	%f4878, [%rd409+220], %f13264;
$L__BB3_1737:
	setp.ne.s32 	%p2096, %r4, 0;
	mov.b32 	%r3478, %f13263;
	shfl.sync.bfly.b32	%r3479|%p2097, %r3478, 16, 31, -1;
	mov.b32 	%f4879, %r3479;
	add.f32 	%f4880, %f13263, %f4879;
	mov.b32 	%r3480, %f4880;
	shfl.sync.bfly.b32	%r3481|%p2098, %r3480, 8, 31, -1;
	mov.b32 	%f4881, %r3481;
	add.f32 	%f4882, %f4880, %f4881;
	mov.b32 	%r3482, %f4882;
	shfl.sync.bfly.b32	%r3483|%p2099, %r3482, 4, 31, -1;
	mov.b32 	%f4883, %r3483;
	add.f32 	%f4884, %f4882, %f4883;
	mov.b32 	%r3484, %f4884;
	shfl.sync.bfly.b32	%r3485|%p2100, %r3484, 2, 31, -1;
	mov.b32 	%f4885, %r3485;
	add.f32 	%f4886, %f4884, %f4885;
	mov.b32 	%r3486, %f4886;
	shfl.sync.bfly.b32	%r3487|%p2101, %r3486, 1, 31, -1;
	mov.b32 	%f4887, %r3487;
	add.f32 	%f13263, %f4886, %f4887;
	@%p2096 bra 	$L__BB3_1739;
	ld.param.u64 	%rd669, [_Z33sparse_compute_sh_backward_kerneljjjPK6float3PKfPf_param_5];
	cvta.to.global.u64 	%rd410, %rd669;
	mul.wide.u32 	%rd411, %r11313, 4;
	add.s64 	%rd412, %rd410, %rd411;
	atom.global.add.f32 	%f4888, [%rd412+232], %f13263;
$L__BB3_1739:
	setp.ne.s32 	%p2102, %r4, 0;
	mov.b32 	%r3488, %f13262;
	shfl.sync.bfly.b32	%r3489|%p2103, %r3488, 16, 31, -1;
	mov.b32 	%f4889, %r3489;
	add.f32 	%f4890, %f13262, %f4889;
	mov.b32 	%r3490, %f4890;
	shfl.sync.bfly.b32	%r3491|%p2104, %r3490, 8, 31, -1;
	mov.b32 	%f4891, %r3491;
	add.f32 	%f4892, %f4890, %f4891;
	mov.b32 	%r3492, %f4892;
	shfl.sync.bfly.b32	%r3493|%p2105, %r3492, 4, 31, -1;
	mov.b32 	%f4893, %r3493;
	add.f32 	%f4894, %f4892, %f4893;
	mov.b32 	%r3494, %f4894;
	shfl.sync.bfly.b32	%r3495|%p2106, %r3494, 2, 31, -1;
	mov.b32 	%f4895, %r3495;
	add.f32 	%f4896, %f4894, %f4895;
	mov.b32 	%r3496, %f4896;
	shfl.sync.bfly.b32	%r3497|%p2107, %r3496, 1, 31, -1;
	mov.b32 	%f4897, %r3497;
	add.f32 	%f13262, %f4896, %f4897;
	@%p2102 bra 	$L__BB3_1741;
	ld.param.u64 	%rd670, [_Z33sparse_compute_sh_backward_kerneljjjPK6float3PKfPf_param_5];
	cvta.to.global.u64 	%rd413, %rd670;
	mul.wide.u32 	%rd414, %r11313, 4;
	add.s64 	%rd415, %rd413, %rd414;
	atom.global.add.f32 	%f4898, [%rd415+244], %f13262;
$L__BB3_1741:
	setp.ne.s32 	%p2108, %r4, 0;
	mov.b32 	%r3498, %f13261;
	shfl.sync.bfly.b32	%r3499|%p2109, %r3498, 16, 31, -1;
	mov.b32 	%f4899, %r3499;
	add.f32 	%f4900, %f13261, %f4899;
	mov.b32 	%r3500, %f4900;
	shfl.sync.bfly.b32	%r3501|%p2110, %r3500, 8, 31, -1;
	mov.b32 	%f4901, %r3501;
	add.f32 	%f4902, %f4900, %f4901;
	mov.b32 	%r3502, %f4902;
	shfl.sync.bfly.b32	%r3503|%p2111, %r3502, 4, 31, -1;
	mov.b32 	%f4903, %r3503;
	add.f32 	%f4904, %f4902, %f4903;
	mov.b32 	%r3504, %f4904;
	shfl.sync.bfly.b32	%r3505|%p2112, %r3504, 2, 31, -1;
	mov.b32 	%f4905, %r3505;
	add.f32 	%f4906, %f4904, %f4905;
	mov.b32 	%r3506, %f4906;
	shfl.sync.bfly.b32	%r3507|%p2113, %r3506, 1, 31, -1;
	mov.b32 	%f4907, %r3507;
	add.f32 	%f13261, %f4906, %f4907;
	@%p2108 bra 	$L__BB3_1743;
	ld.param.u64 	%rd671, [_Z33sparse_compute_sh_backward_kerneljjjPK6float3PKfPf_param_5];
	cvta.to.global.u64 	%rd416, %rd671;
	mul.wide.u32 	%rd417, %r11313, 4;
	add.s64 	%rd418, %rd416, %rd417;
	atom.global.add.f32 	%f4908, [%rd418+256], %f13261;
$L__BB3_1743:
	setp.ne.s32 	%p2114, %r4, 0;
	mov.b32 	%r3508, %f13260;
	shfl.sync.bfly.b32	%r3509|%p2115, %r3508, 16, 31, -1;
	mov.b32 	%f4909, %r3509;
	add.f32 	%f4910, %f13260, %f4909;
	mov.b32 	%r3510, %f4910;
	shfl.sync.bfly.b32	%r3511|%p2116, %r3510, 8, 31, -1;
	mov.b32 	%f4911, %r3511;
	add.f32 	%f4912, %f4910, %f4911;
	mov.b32 	%r3512, %f4912;
	shfl.sync.bfly.b32	%r3513|%p2117, %r3512, 4, 31, -1;
	mov.b32 	%f4913, %r3513;
	add.f32 	%f4914, %f4912, %f4913;
	mov.b32 	%r3514, %f4914;
	shfl.sync.bfly.b32	%r3515|%p2118, %r3514, 2, 31, -1;
	mov.b32 	%f4915, %r3515;
	add.f32 	%f4916, %f4914, %f4915;
	mov.b32 	%r3516, %f4916;
	shfl.sync.bfly.b32	%r3517|%p2119, %r3516, 1, 31, -1;
	mov.b32 	%f4917, %r3517;
	add.f32 	%f13260, %f4916, %f4917;
	@%p2114 bra 	$L__BB3_1745;
	ld.param.u64 	%rd672, [_Z33sparse_compute_sh_backward_kerneljjjPK6float3PKfPf_param_5];
	cvta.to.global.u64 	%rd419, %rd672;
	mul.wide.u32 	%rd420, %r11313, 4;
	add.s64 	%rd421, %rd419, %rd420;
	atom.global.add.f32 	%f4918, [%rd421+268], %f13260;
$L__BB3_1745:
	setp.ne.s32 	%p2120, %r4, 0;
	mov.b32 	%r3518, %f13259;
	shfl.sync.bfly.b32	%r3519|%p2121, %r3518, 16, 31, -1;
	mov.b32 	%f4919, %r3519;
	add.f32 	%f4920, %f13259, %f4919;
	mov.b32 	%r3520, %f4920;
	shfl.sync.bfly.b32	%r3521|%p2122, %r3520, 8, 31, -1;
	mov.b32 	%f4921, %r3521;
	add.f32 	%f4922, %f4920, %f4921;
	mov.b32 	%r3522, %f4922;
	shfl.sync.bfly.b32	%r3523|%p2123, %r3522, 4, 31, -1;
	mov.b32 	%f4923, %r3523;
	add.f32 	%f4924, %f4922, %f4923;
	mov.b32 	%r3524, %f4924;
	shfl.sync.bfly.b32	%r3525|%p2124, %r3524, 2, 31, -1;
	mov.b32 	%f4925, %r3525;
	add.f32 	%f4926, %f4924, %f4925;
	mov.b32 	%r3526, %f4926;
	shfl.sync.bfly.b32	%r3527|%p2125, %r3526, 1, 31, -1;
	mov.b32 	%f4927, %r3527;
	add.f32 	%f13259, %f4926, %f4927;
	@%p2120 bra 	$L__BB3_1747;
	ld.param.u64 	%rd673, [_Z33sparse_compute_sh_backward_kerneljjjPK6float3PKfPf_param_5];
	cvta.to.global.u64 	%rd422, %rd673;
	mul.wide.u32 	%rd423, %r11313, 4;
	add.s64 	%rd424, %rd422, %rd423;
	atom.global.add.f32 	%f4928, [%rd424+280], %f13259;
$L__BB3_1747:
	setp.ne.s32 	%p2126, %r4, 0;
	mov.b32 	%r3528, %f13258;
	shfl.sync.bfly.b32	%r3529|%p2127, %r3528, 16, 31, -1;
	mov.b32 	%f4929, %r3529;
	add.f32 	%f4930, %f13258, %f4929;
	mov.b32 	%r3530, %f4930;
	shfl.sync.bfly.b32	%r3531|%p2128, %r3530, 8, 31, -1;
	mov.b32 	%f4931, %r3531;
	add.f32 	%f4932, %f4930, %f4931;
	mov.b32 	%r3532, %f4932;
	shfl.sync.bfly.b32	%r3533|%p2129, %r3532, 4, 31, -1;
	mov.b32 	%f4933, %r3533;
	add.f32 	%f4934, %f4932, %f4933;
	mov.b32 	%r3534, %f4934;
	shfl.sync.bfly.b32	%r3535|%p2130, %r3534, 2, 31, -1;
	mov.b32 	%f4935, %r3535;
	add.f32 	%f4936, %f4934, %f4935;
	mov.b32 	%r3536, %f4936;
	shfl.sync.bfly.b32	%r3537|%p2131, %r3536, 1, 31, -1;
	mov.b32 	%f4937, %r3537;
	add.f32 	%f13258, %f4936, %f4937;
	@%p2126 bra 	$L__BB3_1749;
	ld.param.u64 	%rd674, [_Z33sparse_compute_sh_backward_kerneljjjPK6float3PKfPf_param_5];
	cvta.to.global.u64 	%rd425, %rd674;
	mul.wide.u32 	%rd426, %r11313, 4;
	add.s64 	%rd427, %rd425, %rd426;
	atom.global.add.f32 	%f4938, [%rd427+292], %f13258;
$L__BB3_1749:
	mul.f32 	%f4939, %f1025, 0f3E906EBB;
	setp.ne.s32 	%p2132, %r4, 0;
	mov.b32 	%r3538, %f4939;
	shfl.sync.bfly.b32	%r3539|%p2133, %r3538, 16, 31, -1;
	mov.b32 	%f4940, %r3539;
	add.f32 	%f4941, %f4939, %f4940;
	mov.b32 	%r3540, %f4941;
	shfl.sync.bfly.b32	%r3541|%p2134, %r3540, 8, 31, -1;
	mov.b32 	%f4942, %r3541;
	add.f32 	%f4943, %f4941, %f4942;
	mov.b32 	%r3542, %f4943;
	shfl.sync.bfly.b32	%r3543|%p2135, %r3542, 4, 31, -1;
	mov.b32 	%f4944, %r3543;
	add.f32 	%f4945, %f4943, %f4944;
	mov.b32 	%r3544, %f4945;
	shfl.sync.bfly.b32	%r3545|%p2136, %r3544, 2, 31, -1;
	mov.b32 	%f4946, %r3545;
	add.f32 	%f4947, %f4945, %f4946;
	mov.b32 	%r3546, %f4947;
	shfl.sync.bfly.b32	%r3547|%p2137, %r3546, 1, 31, -1;
	mov.b32 	%f4948, %r3547;
	add.f32 	%f1118, %f4947, %f4948;
	@%p2132 bra 	$L__BB3_1751;
	ld.param.u64 	%rd675, [_Z33sparse_compute_sh_backward_kerneljjjPK6float3PKfPf_param_5];
	cvta.to.global.u64 	%rd428, %rd675;
	mul.wide.u32 	%rd429, %r11313, 4;
	add.s64 	%rd430, %rd428, %rd429;
	atom.global.add.f32 	%f4949, [%rd430+8], %f1118;
$L__BB3_1751:
	@%p6788 bra 	$L__BB3_1803;
	mul.f32 	%f4950, %f1, %f1025;
	setp.ne.s32 	%p2138, %r4, 0;
	mov.b32 	%r3548, %f4950;
	shfl.sync.bfly.b32	%r3549|%p2139, %r3548, 16, 31, -1;
	mov.b32 	%f4951, %r3549;
	add.f32 	%f4952, %f4950, %f4951;
	mov.b32 	%r3550, %f4952;
	shfl.sync.bfly.b32	%r3551|%p2140, %r3550, 8, 31, -1;
	mov.b32 	%f4953, %r3551;
	add.f32 	%f4954, %f4952, %f4953;
	mov.b32 	%r3552, %f4954;
	shfl.sync.bfly.b32	%r3553|%p2141, %r3552, 4, 31, -1;
	mov.b32 	%f4955, %r3553;
	add.f32 	%f4956, %f4954, %f4955;
	mov.b32 	%r3554, %f4956;
	shfl.sync.bfly.b32	%r3555|%p2142, %r3554, 2, 31, -1;
	mov.b32 	%f4957, %r3555;
	add.f32 	%f4958, %f4956, %f4957;
	mov.b32 	%r3556, %f4958;
	shfl.sync.bfly.b32	%r3557|%p2143, %r3556, 1, 31, -1;
	mov.b32 	%f4959, %r3557;
	add.f32 	%f1119, %f4958, %f4959;
	@%p2138 bra 	$L__BB3_1754;
	ld.param.u64 	%rd676, [_Z33sparse_compute_sh_backward_kerneljjjPK6float3PKfPf_param_5];
	cvta.to.global.u64 	%rd431, %rd676;
	mul.wide.u32 	%rd432, %r11313, 4;
	add.s64 	%rd433, %rd431, %rd432;
	atom.global.add.f32 	%f4960, [%rd433+20], %f1119;
$L__BB3_1754:
	mul.f32 	%f4961, %f2, %f1025;
	setp.ne.s32 	%p2144, %r4, 0;
	mov.b32 	%r3558, %f4961;
	shfl.sync.bfly.b32	%r3559|%p2145, %r3558, 16, 31, -1;
	mov.b32 	%f4962, %r3559;
	add.f32 	%f4963, %f4961, %f4962;
	mov.b32 	%r3560, %f4963;
	shfl.sync.bfly.b32	%r3561|%p2146, %r3560, 8, 31, -1;
	mov.b32 	%f4964, %r3561;
	add.f32 	%f4965, %f4963, %f4964;
	mov.b32 	%r3562, %f4965;
	shfl.sync.bfly.b32	%r3563|%p2147, %r3562, 4, 31, -1;
	mov.b32 	%f4966, %r3563;
	add.f32 	%f4967, %f4965, %f4966;
	mov.b32 	%r3564, %f4967;
	shfl.sync.bfly.b32	%r3565|%p2148, %r3564, 2, 31, -1;
	mov.b32 	%f4968, %r3565;
	add.f32 	%f4969, %f4967, %f4968;
	mov.b32 	%r3566, %f4969;
	shfl.sync.bfly.b32	%r3567|%p2149, %r3566, 1, 31, -1;
	mov.b32 	%f4970, %r3567;
	add.f32 	%f1120, %f4969, %f4970;
	@%p2144 bra 	$L__BB3_1756;
	ld.param.u64 	%rd677, [_Z33sparse_compute_sh_backward_kerneljjjPK6float3PKfPf_param_5];
	cvta.to.global.u64 	%rd434, %rd677;
	mul.wide.u32 	%rd435, %r11313, 4;
	add.s64 	%rd436, %rd434, %rd435;
	atom.global.add.f32 	%f4971, [%rd436+32], %f1120;
$L__BB3_1756:
	mul.f32 	%f4972, %f3, %f1025;
	setp.ne.s32 	%p2150, %r4, 0;
	mov.b32 	%r3568, %f4972;
	shfl.sync.bfly.b32	%r3569|%p2151, %r3568, 16, 31, -1;
	mov.b32 	%f4973, %r3569;
	add.f32 	%f4974, %f4972, %f4973;
	mov.b32 	%r3570, %f4974;
	shfl.sync.bfly.b32	%r3571|%p2152, %r3570, 8, 31, -1;
	mov.b32 	%f4975, %r3571;
	add.f32 	%f4976, %f4974, %f4975;
	mov.b32 	%r3572, %f4976;
	shfl.sync.bfly.b32	%r3573|%p2153, %r3572, 4, 31, -1;
	mov.b32 	%f4977, %r3573;
	add.f32 	%f4978, %f4976, %f4977;
	mov.b32 	%r3574, %f4978;
	shfl.sync.bfly.b32	%r3575|%p2154, %r3574, 2, 31, -1;
	mov.b32 	%f4979, %r3575;
	add.f32 	%f4980, %f4978, %f4979;
	mov.b32 	%r3576, %f4980;
	shfl.sync.bfly.b32	%r3577|%p2155, %r3576, 1, 31, -1;
	mov.b32 	%f4981, %r3577;
	add.f32 	%f1121, %f4980, %f4981;
	@%p2150 bra 	$L__BB3_1758;
	ld.param.u64 	%rd678, [_Z33sparse_compute_sh_backward_kerneljjjPK6float3PKfPf_param_5];
	cvta.to.global.u64 	%rd437, %rd678;
	mul.wide.u32 	%rd438, %r11313, 4;
	add.s64 	%rd439, %rd437, %rd438;
	atom.global.add.f32 	%f4982, [%rd439+44], %f1121;
$L__BB3_1758:
	@%p6789 bra 	$L__BB3_1803;
	setp.ne.s32 	%p2156, %r4, 0;
	mov.b32 	%r3578, %f13299;
	shfl.sync.bfly.b32	%r3579|%p2157, %r3578, 16, 31, -1;
	mov.b32 	%f4983, %r3579;
	add.f32 	%f4984, %f13299, %f4983;
	mov.b32 	%r3580, %f4984;
	shfl.sync.bfly.b32	%r3581|%p2158, %r3580, 8, 31, -1;
	mov.b32 	%f4985, %r3581;
	add.f32 	%f4986, %f4984, %f4985;
	mov.b32 	%r3582, %f4986;
	shfl.sync.bfly.b32	%r3583|%p2159, %r3582, 4, 31, -1;
	mov.b32 	%f4987, %r3583;
	add.f32 	%f4988, %f4986, %f4987;
	mov.b32 	%r3584, %f4988;
	shfl.sync.bfly.b32	%r3585|%p2160, %r3584, 2, 31, -1;
	mov.b32 	%f4989, %r3585;
	add.f32 	%f4990, %f4988, %f4989;
	mov.b32 	%r3586, %f4990;
	shfl.sync.bfly.b32	%r3587|%p2161, %r3586, 1, 31, -1;
	mov.b32 	%f4991, %r3587;
	add.f32 	%f13299, %f4990, %f4991;
	@%p2156 bra 	$L__BB3_1761;
	ld.param.u64 	%rd679, [_Z33sparse_compute_sh_backward_kerneljjjPK6float3PKfPf_param_5];
	cvta.to.global.u64 	%rd440, %rd679;
	mul.wide.u32 	%rd441, %r11313, 4;
	add.s64 	%rd442, %rd440, %rd441;
	atom.global.add.f32 	%f4992, [%rd442+56], %f13299;
$L__BB3_1761:
	setp.ne.s32 	%p2162, %r4, 0;
	mov.b32 	%r3588, %f13298;
	shfl.sync.bfly.b32	%r3589|%p2163, %r3588, 16, 31, -1;
	mov.b32 	%f4993, %r3589;
	add.f32 	%f4994, %f13298, %f4993;
	mov.b32 	%r3590, %f4994;
	shfl.sync.bfly.b32	%r3591|%p2164, %r3590, 8, 31, -1;
	mov.b32 	%f4995, %r3591;
	add.f32 	%f4996, %f4994, %f4995;
	mov.b32 	%r3592, %f4996;
	shfl.sync.bfly.b32	%r3593|%p2165, %r3592, 4, 31, -1;
	mov.b32 	%f4997, %r3593;
	add.f32 	%f4998, %f4996, %f4997;
	mov.b32 	%r3594, %f4998;
	shfl.sync.bfly.b32	%r3595|%p2166, %r3594, 2, 31, -1;
	mov.b32 	%f4999, %r3595;
	add.f32 	%f5000, %f4998, %f4999;
	mov.b32 	%r3596, %f5000;
	shfl.sync.bfly.b32	%r3597|%p2167, %r3596, 1, 31, -1;
	mov.b32 	%f5001, %r3597;
	add.f32 	%f13298, %f5000, %f5001;
	@%p2162 bra 	$L__BB3_1763;
	ld.param.u64 	%rd680, [_Z33sparse_compute_sh_backward_kerneljjjPK6float3PKfPf_param_5];
	cvta.to.global.u64 	%rd443, %rd680;
	mul.wide.u32 	%rd444, %r11313, 4;
	add.s64 	%rd445, %rd443, %rd444;
	atom.global.add.f32 	%f5002, [%rd445+68], %f13298;
$L__BB3_1763:
	setp.ne.s32 	%p2168, %r4, 0;
	mov.b32 	%r3598, %f13297;
	shfl.sync.bfly.b32	%r3599|%p2169, %r3598, 16, 31, -1;
	mov.b32 	%f5003, %r3599;
	add.f32 	%f5004, %f13297, %f5003;
	mov.b32 	%r3600, %f5004;
	shfl.sync.bfly.b32	%r3601|%p2170, %r3600, 8, 31, -1;
	mov.b32 	%f5005, %r3601;
	add.f32 	%f5006, %f5004, %f5005;
	mov.b32 	%r3602, %f5006;
	shfl.sync.bfly.b32	%r3603|%p2171, %r3602, 4, 31, -1;
	mov.b32 	%f5007, %r3603;
	add.f32 	%f5008, %f5006, %f5007;
	mov.b32 	%r3604, %f5008;
	shfl.sync.bfly.b32	%r3605|%p2172, %r3604, 2, 31, -1;
	mov.b32 	%f5009, %r3605;
	add.f32 	%f5010, %f5008, %f5009;
	mov.b32 	%r3606, %f5010;
	shfl.sync.bfly.b32	%r3607|%p2173, %r3606, 1, 31, -1;
	mov.b32 	%f5011, %r3607;
	add.f32 	%f13297, %f5010, %f5011;
	@%p2168 bra 	$L__BB3_1765;
	ld.param.u64 	%rd681, [_Z33sparse_compute_sh_backward_kerneljjjPK6float3PKfPf_param_5];
	cvta.to.global.u64 	%rd446, %rd681;
	mul.wide.u32 	%rd447, %r11313, 4;
	add.s64 	%rd448, %rd446, %rd447;
	atom.global.add.f32 	%f5012, [%rd448+80], %f13297;
$L__BB3_1765:
	setp.ne.s32 	%p2174, %r4, 0;
	mov.b32 	%r3608, %f13296;
	shfl.sync.bfly.b32	%r3609|%p2175, %r3608, 16, 31, -1;
	mov.b32 	%f5013, %r3609;
	add.f32 	%f5014, %f13296, %f5013;
	mov.b32 	%r3610, %f5014;
	shfl.sync.bfly.b32	%r3611|%p2176, %r3610, 8, 31, -1;
	mov.b32 	%f5015, %r3611;
	add.f32 	%f5016, %f5014, %f5015;
	mov.b32 	%r3612, %f5016;
	shfl.sync.bfly.b32	%r3613|%p2177, %r3612, 4, 31, -1;
	mov.b32 	%f5017, %r3613;
	add.f32 	%f5018, %f5016, %f5017;
	mov.b32 	%r3614, %f5018;
	shfl.sync.bfly.b32	%r3615|%p2178, %r3614, 2, 31, -1;
	mov.b32 	%f5019, %r3615;
	add.f32 	%f5020, %f5018, %f5019;
	mov.b32 	%r3616, %f5020;
	shfl.sync.bfly.b32	%r3617|%p2179, %r3616, 1, 31, -1;
	mov.b32 	%f5021, %r3617;
	add.f32 	%f13296, %f5020, %f5021;
	@%p2174 bra 	$L__BB3_1767;
	ld.param.u64 	%rd682, [_Z33sparse_compute_sh_backward_kerneljjjPK6float3PKfPf_param_5];
	cvta.to.global.u64 	%rd449, %rd682;
	mul.wide.u32 	%rd450, %r11313, 4;
	add.s64 	%rd451, %rd449, %rd450;
	atom.global.add.f32 	%f5022, [%rd451+92], %f13296;
$L__BB3_1767:
	setp.ne.s32 	%p2180, %r4, 0;
	mov.b32 	%r3618, %f13295;
	shfl.sync.bfly.b32	%r3619|%p2181, %r3618, 16, 31, -1;
	mov.b32 	%f5023, %r3619;
	add.f32 	%f5024, %f13295, %f5023;
	mov.b32 	%r3620, %f5024;
	shfl.sync.bfly.b32	%r3621|%p2182, %r3620, 8, 31, -1;
	mov.b32 	%f5025, %r3621;
	add.f32 	%f5026, %f5024, %f5025;
	mov.b32 	%r3622, %f5026;
	shfl.sync.bfly.b32	%r3623|%p2183, %r3622, 4, 31, -1;
	mov.b32 	%f5027, %r3623;
	add.f32 	%f5028, %f5026, %f5027;
	mov.b32 	%r3624, %f5028;
	shfl.sync.bfly.b32	%r3625|%p2184, %r3624, 2, 31, -1;
	mov.b32 	%f5029, %r3625;
	add.f32 	%f5030, %f5028, %f5029;
	mov.b32 	%r3626, %f5030;
	shfl.sync.bfly.b32	%r3627|%p2185, %r3626, 1, 31, -1;
	mov.b32 	%f5031, %r3627;
	add.f32 	%f13295, %f5030, %f5031;
	@%p2180 bra 	$L__BB3_1769;
	ld.param.u64 	%rd683, [_Z33sparse_compute_sh_backward_kerneljjjPK6float3PKfPf_param_5];
	cvta.to.global.u64 	%rd452, %rd683;
	mul.wide.u32 	%rd453, %r11313, 4;
	add.s64 	%rd454, %rd452, %rd453;
	atom.global.add.f32 	%f5032, [%rd454+104], %f13295;
$L__BB3_1769:
	@%p6790 bra 	$L__BB3_1803;
	setp.ne.s32 	%p2186, %r4, 0;
	mov.b32 	%r3628, %f13294;
	shfl.sync.bfly.b32	%r3629|%p2187, %r3628, 16, 31, -1;
	mov.b32 	%f5033, %r3629;
	add.f32 	%f5034, %f13294, %f5033;
	mov.b32 	%r3630, %f5034;
	shfl.sync.bfly.b32	%r3631|%p2188, %r3630, 8, 31, -1;
	mov.b32 	%f5035, %r3631;
	add.f32 	%f5036, %f5034, %f5035;
	mov.b32 	%r3632, %f5036;
	shfl.sync.bfly.b32	%r3633|%p2189, %r3632, 4, 31, -1;
	mov.b32 	%f5037, %r3633;
	add.f32 	%f5038, %f5036, %f5037;
	mov.b32 	%r3634, %f5038;
	shfl.sync.bfly.b32	%r3635|%p2190, %r3634, 2, 31, -1;
	mov.b32 	%f5039, %r3635;
	add.f32 	%f5040, %f5038, %f5039;
	mov.b32 	%r3636, %f5040;
	shfl.sync.bfly.b32	%r3637|%p2191, %r3636, 1, 31, -1;
	mov.b32 	%f5041, %r3637;
	add.f32 	%f13294, %f5040, %f5041;
	@%p2186 bra 	$L__BB3_1772;
	ld.param.u64 	%rd684, [_Z33sparse_compute_sh_backward_kerneljjjPK6float3PKfPf_param_5];
	cvta.to.global.u64 	%rd455, %rd684;
	mul.wide.u32 	%rd456, %r11313, 4;
	add.s64 	%rd457, %rd455, %rd456;
	atom.global.add.f32 	%f5042, [%rd457+116], %f13294;
$L__BB3_1772:
	setp.ne.s32 	%p2192, %r4, 0;
	mov.b32 	%r3638, %f13293;
	shfl.sync.bfly.b32	%r3639|%p2193, %r3638, 16, 31, -1;
	mov.b32 	%f5043, %r3639;
	add.f32 	%f5044, %f13293, %f5043;
	mov.b32 	%r3640, %f5044;
	shfl.sync.bfly.b32	%r3641|%p2194, %r3640, 8, 31, -1;
	mov.b32 	%f5045, %r3641;
	add.f32 	%f5046, %f5044, %f5045;
	mov.b32 	%r3642, %f5046;
	shfl.sync.bfly.b32	%r3643|%p2195, %r3642, 4, 31, -1;
	mov.b32 	%f5047, %r3643;
	add.f32 	%f5048, %f5046, %f5047;
	mov.b32 	%r3644, %f5048;
	shfl.sync.bfly.b32	%r3645|%p2196, %r3644, 2, 31, -1;
	mov.b32 	%f5049, %r3645;
	add.f32 	%f5050, %f5048, %f5049;
	mov.b32 	%r3646, %f5050;
	shfl.sync.bfly.b32	%r3647|%p2197, %r3646, 1, 31, -1;
	mov.b32 	%f5051, %r3647;
	add.f32 	%f13293, %f5050, %f5051;
	@%p2192 bra 	$L__BB3_1774;
	ld.param.u64 	%rd685, [_Z33sparse_compute_sh_backward_kerneljjjPK6float3PKfPf_param_5];
	cvta.to.global.u64 	%rd458, %rd685;
	mul.wide.u32 	%rd459, %r11313, 4;
	add.s64 	%rd460, %rd458, %rd459;
	atom.global.add.f32 	%f5052, [%rd460+128], %f13293;
$L__BB3_1774:
	setp.ne.s32 	%p2198, %r4, 0;
	mov.b32 	%r3648, %f13292;
	shfl.sync.bfly.b32	%r3649|%p2199, %r3648, 16, 31, -1;
	mov.b32 	%f5053, %r3649;
	add.f32 	%f5054, %f13292, %f5053;
	mov.b32 	%r3650, %f5054;
	shfl.sync.bfly.b32	%r3651|%p2200, %r3650, 8, 31, -1;
	mov.b32 	%f5055, %r3651;
	add.f32 	%f5056, %f5054, %f5055;
	mov.b32 	%r3652, %f5056;
	shfl.sync.bfly.b32	%r3653|%p2201, %r3652, 4, 31, -1;
	mov.b32 	%f5057, %r3653;
	add.f32 	%f5058, %f5056, %f5057;
	mov.b32 	%r3654, %f5058;
	shfl.sync.bfly.b32	%r3655|%p2202, %r3654, 2, 31, -1;
	mov.b32 	%f5059, %r3655;
	add.f32 	%f5060, %f5058, %f5059;
	mov.b32 	%r3656, %f5060;
	shfl.sync.bfly.b32	%r3657|%p2203, %r3656, 1, 31, -1;
	mov.b32 	%f5061, %r3657;
	add.f32 	%f13292, %f5060, %f5061;
	@%p2198 bra 	$L__BB3_1776;
	ld.param.u64 	%rd686, [_Z33sparse_compute_sh_backward_kerneljjjPK6float3PKfPf_param_5];
	cvta.to.global.u64 	%rd461, %rd686;
	mul.wide.u32 	%rd462, %r11313, 4;
	add.s64 	%rd463, %rd461, %rd462;
	atom.global.add.f32 	%f5062, [%rd463+140], %f13292;
$L__BB3_1776:
	setp.ne.s32 	%p2204, %r4, 0;
	mov.b32 	%r3658, %f13291;
	shfl.sync.bfly.b32	%r3659|%p2205, %r3658, 16, 31, -1;
	mov.b32 	%f5063, %r3659;
	add.f32 	%f5064, %f13291, %f5063;
	mov.b32 	%r3660, %f5064;
	shfl.sync.bfly.b32	%r3661|%p2206, %r3660, 8, 31, -1;
	mov.b32 	%f5065, %r3661;
	add.f32 	%f5066, %f5064, %f5065;
	mov.b32 	%r3662, %f5066;
	shfl.sync.bfly.b32	%r3663|%p2207, %r3662, 4, 31, -1;
	mov.b32 	%f5067, %r3663;
	add.f32 	%f5068, %f5066, %f5067;
	mov.b32 	%r3664, %f5068;
	shfl.sync.bfly.b32	%r3665|%p2208, %r3664, 2, 31, -1;
	mov.b32 	%f5069, %r3665;
	add.f32 	%f5070, %f5068, %f5069;
	mov.b32 	%r3666, %f5070;
	shfl.sync.bfly.b32	%r3667|%p2209, %r3666, 1, 31, -1;
	mov.b32 	%f5071, %r3667;
	add.f32 	%f13291, %f5070, %f5071;
	@%p2204 bra 	$L__BB3_1778;
	ld.param.u64 	%rd687, [_Z33sparse_compute_sh_backward_kerneljjjPK6float3PKfPf_param_5];
	cvta.to.global.u64 	%rd464, %rd687;
	mul.wide.u32 	%rd465, %r11313, 4;
	add.s64 	%rd466, %rd464, %rd465;
	atom.global.add.f32 	%f5072, [%rd466+152], %f13291;
$L__BB3_1778:
	setp.ne.s32 	%p2210, %r4, 0;
	mov.b32 	%r3668, %f13290;
	shfl.sync.bfly.b32	%r3669|%p2211, %r3668, 16, 31, -1;
	mov.b32 	%f5073, %r3669;
	add.f32 	%f5074, %f13290, %f5073;
	mov.b32 	%r3670, %f5074;
	shfl.sync.bfly.b32	%r3671|%p2212, %r3670, 8, 31, -1;
	mov.b32 	%f5075, %r3671;
	add.f32 	%f5076, %f5074, %f5075;
	mov.b32 	%r3672, %f5076;
	shfl.sync.bfly.b32	%r3673|%p2213, %r3672, 4, 31, -1;
	mov.b32 	%f5077, %r3673;
	add.f32 	%f5078, %f5076, %f5077;
	mov.b32 	%r3674, %f5078;
	shfl.sync.bfly.b32	%r3675|%p2214, %r3674, 2, 31, -1;
	mov.b32 	%f5079, %r3675;
	add.f32 	%f5080, %f5078, %f5079;
	mov.b32 	%r3676, %f5080;
	shfl.sync.bfly.b32	%r3677|%p2215, %r3676, 1, 31, -1;
	mov.b32 	%f5081, %r3677;
	add.f32 	%f13290, %f5080, %f5081;
	@%p2210 bra 	$L__BB3_1780;
	ld.param.u64 	%rd688, [_Z33sparse_compute_sh_backward_kerneljjjPK6float3PKfPf_param_5];
	cvta.to.global.u64 	%rd467, %rd688;
	mul.wide.u32 	%rd468, %r11313, 4;
	add.s64 	%rd469, %rd467, %rd468;
	atom.global.add.f32 	%f5082, [%rd469+164], %f13290;
$L__BB3_1780:
	setp.ne.s32 	%p2216, %r4, 0;
	mov.b32 	%r3678, %f13289;
	shfl.sync.bfly.b32	%r3679|%p2217, %r3678, 16, 31, -1;
	mov.b32 	%f5083, %r3679;
	add.f32 	%f5084, %f13289, %f5083;
	mov.b32 	%r3680, %f5084;
	shfl.sync.bfly.b32	%r3681|%p2218, %r3680, 8, 31, -1;
	mov.b32 	%f5085, %r3681;
	add.f32 	%f5086, %f5084, %f5085;
	mov.b32 	%r3682, %f5086;
	shfl.sync.bfly.b32	%r3683|%p2219, %r3682, 4, 31, -1;
	mov.b32 	%f5087, %r3683;
	add.f32 	%f5088, %f5086, %f5087;
	mov.b32 	%r3684, %f5088;
	shfl.sync.bfly.b32	%r3685|%p2220, %r3684, 2, 31, -1;
	mov.b32 	%f5089, %r3685;
	add.f32 	%f5090, %f5088, %f5089;
	mov.b32 	%r3686, %f5090;
	shfl.sync.bfly.b32	%r3687|%p2221, %r3686, 1, 31, -1;
	mov.b32 	%f5091, %r3687;
	add.f32 	%f13289, %f5090, %f5091;
	@%p2216 bra 	$L__BB3_1782;
	ld.param.u64 	%rd689, [_Z33sparse_compute_sh_backward_kerneljjjPK6float3PKfPf_param_5];
	cvta.to.global.u64 	%rd470, %rd689;
	mul.wide.u32 	%rd471, %r11313, 4;
	add.s64 	%rd472, %rd470, %rd471;
	atom.global.add.f32 	%f5092, [%rd472+176], %f13289;
$L__BB3_1782:
	setp.ne.s32 	%p2222, %r4, 0;
	mov.b32 	%r3688, %f13288;
	shfl.sync.bfly.b32	%r3689|%p2223, %r3688, 16, 31, -1;
	mov.b32 	%f5093, %r3689;
	add.f32 	%f5094, %f13288, %f5093;
	mov.b32 	%r3690, %f5094;
	shfl.sync.bfly.b32	%r3691|%p2224, %r3690, 8, 31, -1;
	mov.b32 	%f5095, %r3691;
	add.f32 	%f5096, %f5094, %f5095;
	mov.b32 	%r3692, %f5096;
	shfl.sync.bfly.b32	%r3693|%p2225, %r3692, 4, 31, -1;
	mov.b32 	%f5097, %r3693;
	add.f32 	%f5098, %f5096, %f5097;
	mov.b32 	%r3694, %f5098;
	shfl.sync.bfly.b32	%r3695|%p2226, %r3694, 2, 31, -1;
	mov.b32 	%f5099, %r3695;
	add.f32 	%f5100, %f5098, %f5099;
	mov.b32 	%r3696, %f5100;
	shfl.sync.bfly.b32	%r3697|%p2227, %r3696, 1, 31, -1;
	mov.b32 	%f5101, %r3697;
	add.f32 	%f13288, %f5100, %f5101;
	@%p2222 bra 	$L__BB3_1784;
	ld.param.u64 	%rd690, [_Z33sparse_compute_sh_backward_kerneljjjPK6float3PKfPf_param_5];
	cvta.to.global.u64 	%rd473, %rd690;
	mul.wide.u32 	%rd474, %r11313, 4;
	add.s64 	%rd475, %rd473, %rd474;
	atom.global.add.f32 	%f5102, [%rd475+188], %f13288;
$L__BB3_1784:
	@%p6791 bra 	$L__BB3_1803;
	setp.ne.s32 	%p2228, %r4, 0;
	mov.b32 	%r3698, %f13287;
	shfl.sync.bfly.b32	%r3699|%p2229, %r3698, 16, 31, -1;
	mov.b32 	%f5103, %r3699;
	add.f32 	%f5104, %f13287, %f5103;
	mov.b32 	%r3700, %f5104;
	shfl.sync.bfly.b32	%r3701|%p2230, %r3700, 8, 31, -1;
	mov.b32 	%f5105, %r3701;
	add.f32 	%f5106, %f5104, %f5105;
	mov.b32 	%r3702, %f5106;
	shfl.sync.bfly.b32	%r3703|%p2231, %r3702, 4, 31, -1;
	mov.b32 	%f5107, %r3703;
	add.f32 	%f5108, %f5106, %f5107;
	mov.b32 	%r3704, %f5108;
	shfl.sync.bfly.b32	%r3705|%p2232, %r3704, 2, 31, -1;
	mov.b32 	%f5109, %r3705;
	add.f32 	%f5110, %f5108, %f5109;
	mov.b32 	%r3706, %f5110;
	shfl.sync.bfly.b32	%r3707|%p2233, %r3706, 1, 31, -1;
	mov.b32 	%f5111, %r3707;
	add.f32 	%f13287, %f5110, %f5111;
	@%p2228 bra 	$L__BB3_1787;
	ld.param.u64 	%rd691, [_Z33sparse_compute_sh_backward_kerneljjjPK6float3PKfPf_param_5];
	cvta.to.global.u64 	%rd476, %rd691;
	mul.wide.u32 	%rd477, %r11313, 4;
	add.s64 	%rd478, %rd476, %rd477;
	atom.global.add.f32 	%f5112, [%rd478+200], %f13287;
$L__BB3_1787:
	setp.ne.s32 	%p2234, %r4, 0;
	mov.b32 	%r3708, %f13286;
	shfl.sync.bfly.b32	%r3709|%p2235, %r3708, 16, 31, -1;
	mov.b32 	%f5113, %r3709;
	add.f32 	%f5114, %f13286, %f5113;
	mov.b32 	%r3710, %f5114;
	shfl.sync.bfly.b32	%r3711|%p2236, %r3710, 8, 31, -1;
	mov.b32 	%f5115, %r3711;
	add.f32 	%f5116, %f5114, %f5115;
	mov.b32 	%r3712, %f5116;
	shfl.sync.bfly.b32	%r3713|%p2237, %r3712, 4, 31, -1;
	mov.b32 	%f5117, %r3713;
	add.f32 	%f5118, %f5116, %f5117;
	mov.b32 	%r3714, %f5118;
	shfl.sync.bfly.b32	%r3715|%p2238, %r3714, 2, 31, -1;
	mov.b32 	%f5119, %r3715;
	add.f32 	%f5120, %f5118, %f5119;
	mov.b32 	%r3716, %f5120;
	shfl.sync.bfly.b32	%r3717|%p2239, %r3716, 1, 31, -1;
	mov.b32 	%f5121, %r3717;
	add.f32 	%f13286, %f5120, %f5121;
	@%p2234 bra 	$L__BB3_1789;
	ld.param.u64 	%rd692, [_Z33sparse_compute_sh_backward_kerneljjjPK6float3PKfPf_param_5];
	cvta.to.global.u64 	%rd479, %rd692;
	mul.wide.u32 	%rd480, %r11313, 4;
	add.s64 	%rd481, %rd479, %rd480;
	atom.global.add.f32 	%f5122, [%rd481+212], %f13286;
$L__BB3_1789:
	setp.ne.s32 	%p2240, %r4, 0;
	mov.b32 	%r3718, %f13285;
	shfl.sync.bfly.b32	%r3719|%p2241, %r3718, 16, 31, -1;
	mov.b32 	%f5123, %r3719;
	add.f32 	%f5124, %f13285, %f5123;
	mov.b32 	%r3720, %f5124;
	shfl.sync.bfly.b32	%r3721|%p2242, %r3720, 8, 31, -1;
	mov.b32 	%f5125, %r3721;
	add.f32 	%f5126, %f5124, %f5125;
	mov.b32 	%r3722, %f5126;
	shfl.sync.bfly.b32	%r3723|%p2243, %r3722, 4, 31, -1;
	mov.b32 	%f5127, %r3723;
	add.f32 	%f5128, %f5126, %f5127;
	mov.b32 	%r3724, %f5128;
	shfl.sync.bfly.b32	%r3725|%p2244, %r3724, 2, 31, -1;
	mov.b32 	%f5129, %r3725;
	add.f32 	%f5130, %f5128, %f5129;
	mov.b32 	%r3726, %f5130;
	shfl.sync.bfly.b32	%r3727|%p2245, %r3726, 1, 31, -1;
	mov.b32 	%f5131, %r3727;
	add.f32 	%f13285, %f5130, %f5131;
	@%p2240 bra 	$L__BB3_1791;
	ld.param.u64 	%rd693, [_Z33sparse_compute_sh_backward_kerneljjjPK6float3PKfPf_param_5];
	cvta.to.global.u64 	%rd482, %rd693;
	mul.wide.u32 	%rd483, %r11313, 4;
	add.s64 	%rd484, %rd482, %rd483;
	atom.global.add.f32 	%f5132, [%rd484+224], %f13285;
$L__BB3_1791:
	setp.ne.s32 	%p2246, %r4, 0;
	mov.b32 	%r3728, %f13284;
	shfl.sync.bfly.b32	%r3729|%p2247, %r3728, 16, 31, -1;
	mov.b32 	%f5133, %r3729;
	add.f32 	%f5134, %f13284, %f5133;
	mov.b32 	%r3730, %f5134;
	shfl.sync.bfly.b32	%r3731|%p2248, %r3730, 8, 31, -1;
	mov.b32 	%f5135, %r3731;
	add.f32 	%f5136, %f5134, %f5135;
	mov.b32 	%r3732, %f5136;
	shfl.sync.bfly.b32	%r3733|%p2249, %r3732, 4, 31, -1;
	mov.b32 	%f5137, %r3733;
	add.f32 	%f5138, %f5136, %f5137;
	mov.b32 	%r3734, %f5138;
	shfl.sync.bfly.b32	%r3735|%p2250, %r3734, 2, 31, -1;
	mov.b32 	%f5139, %r3735;
	add.f32 	%f5140, %f5138, %f5139;
	mov.b32 	%r3736, %f5140;
	shfl.sync.bfly.b32	%r3737|%p2251, %r3736, 1, 31, -1;
	mov.b32 	%f5141, %r3737;
	add.f32 	%f13284, %f5140, %f5141;
	@%p2246 bra 	$L__BB3_1793;
	ld.param.u64 	%rd694, [_Z33sparse_compute_sh_backward_kerneljjjPK6float3PKfPf_param_5];
	cvta.to.global.u64 	%rd485, %rd694;
	mul.wide.u32 	%rd486, %r11313, 4;
	add.s64 	%rd487, %rd485, %rd486;
	atom.global.add.f32 	%f5142, [%rd487+236], %f13284;
$L__BB3_1793:
	setp.ne.s32 	%p2252, %r4, 0;
	mov.b32 	%r3738, %f13283;
	shfl.sync.bfly.b32	%r3739|%p2253, %r3738, 16, 31, -1;
	mov.b32 	%f5143, %r3739;
	add.f32 	%f5144, %f13283, %f5143;
	mov.b32 	%r3740, %f5144;
	shfl.sync.bfly.b32	%r3741|%p2254, %r3740, 8, 31, -1;
	mov.b32 	%f5145, %r3741;
	add.f32 	%f5146, %f5144, %f5145;
	mov.b32 	%r3742, %f5146;
	shfl.sync.bfly.b32	%r3743|%p2255, %r3742, 4, 31, -1;
	mov.b32 	%f5147, %r3743;
	add.f32 	%f5148, %f5146, %f5147;
	mov.b32 	%r3744, %f5148;
	shfl.sync.bfly.b32	%r3745|%p2256, %r3744, 2, 31, -1;
	mov.b32 	%f5149, %r3745;
	add.f32 	%f5150, %f5148, %f5149;
	mov.b32 	%r3746, %f5150;
	shfl.sync.bfly.b32	%r3747|%p2257, %r3746, 1, 31, -1;
	mov.b32 	%f5151, %r3747;
	add.f32 	%f13283, %f5150, %f5151;
	@%p2252 bra 	$L__BB3_1795;
	ld.param.u64 	%rd695, [_Z33sparse_compute_sh_backward_kerneljjjPK6float3PKfPf_param_5];
	cvta.to.global.u64 	%rd488, %rd695;
	mul.wide.u32 	%rd489, %r11313, 4;
	add.s64 	%rd490, %rd488, %rd489;
	atom.global.add.f32 	%f5152, [%rd490+248], %f13283;
$L__BB3_1795:
	setp.ne.s32 	%p2258, %r4, 0;
	mov.b32 	%r3748, %f13282;
	shfl.sync.bfly.b32	%r3749|%p2259, %r3748, 16, 31, -1;
	mov.b32 	%f5153, %r3749;
	add.f32 	%f5154, %f13282, %f5153;
	mov.b32 	%r3750, %f5154;
	shfl.sync.bfly.b32	%r3751|%p2260, %r3750, 8, 31, -1;
	mov.b32 	%f5155, %r3751;
	add.f32 	%f5156, %f5154, %f5155;
	mov.b32 	%r3752, %f5156;
	shfl.sync.bfly.b32	%r3753|%p2261, %r3752, 4, 31, -1;
	mov.b32 	%f5157, %r3753;
	add.f32 	%f5158, %f5156, %f5157;
	mov.b32 	%r3754, %f5158;
	shfl.sync.bfly.b32	%r3755|%p2262, %r3754, 2, 31, -1;
	mov.b32 	%f5159, %r3755;
	add.f32 	%f5160, %f5158, %f5159;
	mov.b32 	%r3756, %f5160;
	shfl.sync.bfly.b32	%r3757|%p2263, %r3756, 1, 31, -1;
	mov.b32 	%f5161, %r3757;
	add.f32 	%f13282, %f5160, %f5161;
	@%p2258 bra 	$L__BB3_1797;
	ld.param.u64 	%rd696, [_Z33sparse_compute_sh_backward_kerneljjjPK6float3PKfPf_param_5];
	cvta.to.global.u64 	%rd491, %rd696;
	mul.wide.u32 	%rd492, %r11313, 4;
	add.s64 	%rd493, %rd491, %rd492;
	atom.global.add.f32 	%f5162, [%rd493+260], %f13282;
$L__BB3_1797:
	setp.ne.s32 	%p2264, %r4, 0;
	mov.b32 	%r3758, %f13281;
	shfl.sync.bfly.b32	%r3759|%p2265, %r3758, 16, 31, -1;
	mov.b32 	%f5163, %r3759;
	add.f32 	%f5164, %f13281, %f5163;
	mov.b32 	%r3760, %f5164;
	shfl.sync.bfly.b32	%r3761|%p2266, %r3760, 8, 31, -1;
	mov.b32 	%f5165, %r3761;
	add.f32 	%f5166, %f5164, %f5165;
	mov.b32 	%r3762, %f5166;
	shfl.sync.bfly.b32	%r3763|%p2267, %r3762, 4, 31, -1;
	mov.b32 	%f5167, %r3763;
	add.f32 	%f5168, %f5166, %f5167;
	mov.b32 	%r3764, %f5168;
	shfl.sync.bfly.b32	%r3765|%p2268, %r3764, 2, 31, -1;
	mov.b32 	%f5169, %r3765;
	add.f32 	%f5170, %f5168, %f5169;
	mov.b32 	%r3766, %f5170;
	shfl.sync.bfly.b32	%r3767|%p2269, %r3766, 1, 31, -1;
	mov.b32 	%f5171, %r3767;
	add.f32 	%f13281, %f5170, %f5171;
	@%p2264 bra 	$L__BB3_1799;
	ld.param.u64 	%rd697, [_Z33sparse_compute_sh_backward_kerneljjjPK6float3PKfPf_param_5];
	cvta.to.global.u64 	%rd494, %rd697;
	mul.wide.u32 	%rd495, %r11313, 4;
	add.s64 	%rd496, %rd494, %rd495;
	atom.global.add.f32 	%f5172, [%rd496+272], %f13281;
$L__BB3_1799:
	setp.ne.s32 	%p2270, %r4, 0;
	mov.b32 	%r3768, %f13280;
	shfl.sync.bfly.b32	%r3769|%p2271, %r3768, 16, 31, -1;
	mov.b32 	%f5173, %r3769;
	add.f32 	%f5174, %f13280, %f5173;
	mov.b32 	%r3770, %f5174;
	shfl.sync.bfly.b32	%r3771|%p2272, %r3770, 8, 31, -1;
	mov.b32 	%f5175, %r3771;
	add.f32 	%f5176, %f5174, %f5175;
	mov.b32 	%r3772, %f5176;
	shfl.sync.bfly.b32	%r3773|%p2273, %r3772, 4, 31, -1;
	mov.b32 	%f5177, %r3773;
	add.f32 	%f5178, %f5176, %f5177;
	mov.b32 	%r3774, %f5178;
	shfl.sync.bfly.b32	%r3775|%p2274, %r3774, 2, 31, -1;
	mov.b32 	%f5179, %r3775;
	add.f32 	%f5180, %f5178, %f5179;
	mov.b32 	%r3776, %f5180;
	shfl.sync.bfly.b32	%r3777|%p2275, %r3776, 1, 31, -1;
	mov.b32 	%f5181, %r3777;
	add.f32 	%f13280, %f5180, %f5181;
	@%p2270 bra 	$L__BB3_1801;
	ld.param.u64 	%rd698, [_Z33sparse_compute_sh_backward_kerneljjjPK6float3PKfPf_param_5];
	cvta.to.global.u64 	%rd497, %rd698;
	mul.wide.u32 	%rd498, %r11313, 4;
	add.s64 	%rd499, %rd497, %rd498;
	atom.global.add.f32 	%f5182, [%rd499+284], %f13280;
$L__BB3_1801:
	setp.ne.s32 	%p2276, %r4, 0;
	mov.b32 	%r3778, %f13279;
	shfl.sync.bfly.b32	%r3779|%p2277, %r3778, 16, 31, -1;
	mov.b32 	%f5183, %r3779;
	add.f32 	%f5184, %f13279, %f5183;
	mov.b32 	%r3780, %f5184;
	shfl.sync.bfly.b32	%r3781|%p2278, %r3780, 8, 31, -1;
	mov.b32 	%f5185, %r3781;
	add.f32 	%f5186, %f5184, %f5185;
	mov.b32 	%r3782, %f5186;
	shfl.sync.bfly.b32	%r3783|%p2279, %r3782, 4, 31, -1;
	mov.b32 	%f5187, %r3783;
	add.f32 	%f5188, %f5186, %f5187;
	mov.b32 	%r3784, %f5188;
	shfl.sync.bfly.b32	%r3785|%p2280, %r3784, 2, 31, -1;
	mov.b32 	%f5189, %r3785;
	add.f32 	%f5190, %f5188, %f5189;
	mov.b32 	%r3786, %f5190;
	shfl.sync.bfly.b32	%r3787|%p2281, %r3786, 1, 31, -1;
	mov.b32 	%f5191, %r3787;
	add.f32 	%f13279, %f5190, %f5191;
	@%p2276 bra 	$L__BB3_1803;
	ld.param.u64 	%rd699, [_Z33sparse_compute_sh_backward_kerneljjjPK6float3PKfPf_param_5];
	cvta.to.global.u64 	%rd500, %rd699;
	mul.wide.u32 	%rd501, %r11313, 4;
	add.s64 	%rd502, %rd500, %rd501;
	atom.global.add.f32 	%f5192, [%rd502+296], %f13279;
$L__BB3_1803:
	ld.param.u64 	%rd700, [_Z33sparse_compute_sh_backward_kerneljjjPK6float3PKfPf_param_5];
	ld.param.u64 	%rd538, [_Z33sparse_compute_sh_backward_kerneljjjPK6float3PKfPf_param_4];
	ld.param.u32 	%r11306, [_Z33sparse_compute_sh_backward_kerneljjjPK6float3PKfPf_param_0];
	setp.ne.s32 	%p2282, %r4, 0;
	add.s32 	%r3788, %r8, %r11306;
	mul.lo.s32 	%r3789, %r3788, 3;
	cvta.to.global.u64 	%rd503, %rd538;
	mul.wide.u32 	%rd504, %r3789, 4;
	add.s64 	%rd505, %rd503, %rd504;
	shl.b32 	%r3790, %r11313, 1;
	ld.global.nc.f32 	%f1164, [%rd505];
	mul.f32 	%f5193, %f1164, 0f3E906EBB;
	ld.global.nc.f32 	%f1165, [%rd505+4];
	ld.global.nc.f32 	%f1166, [%rd505+8];
	mov.b32 	%r3791, %f5193;
	shfl.sync.bfly.b32	%r3792|%p2283, %r3791, 16, 31, -1;
	mov.b32 	%f5194, %r3792;
	add.f32 	%f5195, %f5193, %f5194;
	mov.b32 	%r3793, %f5195;
	shfl.sync.bfly.b32	%r3794|%p2284, %r3793, 8, 31, -1;
	mov.b32 	%f5196, %r3794;
	add.f32 	%f5197, %f5195, %f5196;
	mov.b32 	%r3795, %f5197;
	shfl.sync.bfly.b32	%r3796|%p2285, %r3795, 4, 31, -1;
	mov.b32 	%f5198, %r3796;
	add.f32 	%f5199, %f5197, %f5198;
	mov.b32 	%r3797, %f5199;
	shfl.sync.bfly.b32	%r3798|%p2286, %r3797, 2, 31, -1;
	mov.b32 	%f5200, %r3798;
	add.f32 	%f5201, %f5199, %f5200;
	mov.b32 	%r3799, %f5201;
	shfl.sync.bfly.b32	%r3800|%p2287, %r3799, 1, 31, -1;
	mov.b32 	%f5202, %r3800;
	add.f32 	%f1167, %f5201, %f5202;
	cvta.to.global.u64 	%rd506, %rd700;
	mul.wide.u32 	%rd507, %r3790, 4;
	add.s64 	%rd10, %rd506, %rd507;
	@%p2282 bra 	$L__BB3_1805;
	atom.global.add.f32 	%f5203, [%rd10], %f1167;
$L__BB3_1805:
	@%p6788 bra 	$L__BB3_1857;
	mul.f32 	%f5204, %f1, %f1164;
	setp.ne.s32 	%p2288, %r4, 0;
	mov.b32 	%r3801, %f5204;
	shfl.sync.bfly.b32	%r3802|%p2289, %r3801, 16, 31, -1;
	mov.b32 	%f5205, %r3802;
	add.f32 	%f5206, %f5204, %f5205;
	mov.b32 	%r3803, %f5206;
	shfl.sync.bfly.b32	%r3804|%p2290, %r3803, 8, 31, -1;
	mov.b32 	%f5207, %r3804;
	add.f32 	%f5208, %f5206, %f5207;
	mov.b32 	%r3805, %f5208;
	shfl.sync.bfly.b32	%r3806|%p2291, %r3805, 4, 31, -1;
	mov.b32 	%f5209, %r3806;
	add.f32 	%f5210, %f5208, %f5209;
	mov.b32 	%r3807, %f5210;
	shfl.sync.bfly.b32	%r3808|%p2292, %r3807, 2, 31, -1;
	mov.b32 	%f5211, %r3808;
	add.f32 	%f5212, %f5210, %f5211;
	mov.b32 	%r3809, %f5212;
	shfl.sync.bfly.b32	%r3810|%p2293, %r3809, 1, 31, -1;
	mov.b32 	%f5213, %r3810;
	add.f32 	%f1168, %f5212, %f5213;
	@%p2288 bra 	$L__BB3_1808;
	atom.global.add.f32 	%f5214, [%rd10+12], %f1168;
$L__BB3_1808:
	mul.f32 	%f5215, %f2, %f1164;
	setp.ne.s32 	%p2294, %r4, 0;
	mov.b32 	%r3811, %f5215;
	shfl.sync.bfly.b32	%r3812|%p2295, %r3811, 16, 31, -1;
	mov.b32 	%f5216, %r3812;
	add.f32 	%f5217, %f5215, %f5216;
	mov.b32 	%r3813, %f5217;
	shfl.sync.bfly.b32	%r3814|%p2296, %r3813, 8, 31, -1;
	mov.b32 	%f5218, %r3814;
	add.f32 	%f5219, %f5217, %f5218;
	mov.b32 	%r3815, %f5219;
	shfl.sync.bfly.b32	%r3816|%p2297, %r3815, 4, 31, -1;
	mov.b32 	%f5220, %r3816;
	add.f32 	%f5221, %f5219, %f5220;
	mov.b32 	%r3817, %f5221;
	shfl.sync.bfly.b32	%r3818|%p2298, %r3817, 2, 31, -1;
	mov.b32 	%f5222, %r3818;
	add.f32 	%f5223, %f5221, %f5222;
	mov.b32 	%r3819, %f5223;
	shfl.sync.bfly.b32	%r3820|%p2299, %r3819, 1, 31, -1;
	mov.b32 	%f5224, %r3820;
	add.f32 	%f1169, %f5223, %f5224;
	@%p2294 bra 	$L__BB3_1810;
	atom.global.add.f32 	%f5225, [%rd10+24], %f1169;
$L__BB3_1810:
	mul.f32 	%f5226, %f3, %f1164;
	setp.ne.s32 	%p2300, %r4, 0;
	mov.b32 	%r3821, %f5226;
	shfl.sync.bfly.b32	%r3822|%p2301, %r3821, 16, 31, -1;
	mov.b32 	%f5227, %r3822;
	add.f32 	%f5228, %f5226, %f5227;
	mov.b32 	%r3823, %f5228;
	shfl.sync.bfly.b32	%r3824|%p2302, %r3823, 8, 31, -1;
	mov.b32 	%f5229, %r3824;
	add.f32 	%f5230, %f5228, %f5229;
	mov.b32 	%r3825, %f5230;
	shfl.sync.bfly.b32	%r3826|%p2303, %r3825, 4, 31, -1;
	mov.b32 	%f5231, %r3826;
	add.f32 	%f5232, %f5230, %f5231;
	mov.b32 	%r3827, %f5232;
	shfl.sync.bfly.b32	%r3828|%p2304, %r3827, 2, 31, -1;
	mov.b32 	%f5233, %r3828;
	add.f32 	%f5234, %f5232, %f5233;
	mov.b32 	%r3829, %f5234;
	shfl.sync.bfly.b32	%r3830|%p2305, %r3829, 1, 31, -1;
	mov.b32 	%f5235, %r3830;
	add.f32 	%f1170, %f5234, %f5235;
	@%p2300 bra 	$L__BB3_1812;
	atom.global.add.f32 	%f5236, [%rd10+36], %f1170;
$L__BB3_1812:
	@%p6789 bra 	$L__BB3_1857;
	setp.ne.s32 	%p2306, %r4, 0;
	mov.b32 	%r3831, %f13257;
	shfl.sync.bfly.b32	%r3832|%p2307, %r3831, 16, 31, -1;
	mov.b32 	%f5237, %r3832;
	add.f32 	%f5238, %f13257, %f5237;
	mov.b32 	%r3833, %f5238;
	shfl.sync.bfly.b32	%r3834|%p2308, %r3833, 8, 31, -1;
	mov.b32 	%f5239, %r3834;
	add.f32 	%f5240, %f5238, %f5239;
	mov.b32 	%r3835, %f5240;
	shfl.sync.bfly.b32	%r3836|%p2309, %r3835, 4, 31, -1;
	mov.b32 	%f5241, %r3836;
	add.f32 	%f5242, %f5240, %f5241;
	mov.b32 	%r3837, %f5242;
	shfl.sync.bfly.b32	%r3838|%p2310, %r3837, 2, 31, -1;
	mov.b32 	%f5243, %r3838;
	add.f32 	%f5244, %f5242, %f5243;
	mov.b32 	%r3839, %f5244;
	shfl.sync.bfly.b32	%r3840|%p2311, %r3839, 1, 31, -1;
	mov.b32 	%f5245, %r3840;
	add.f32 	%f1171, %f5244, %f5245;
	@%p2306 bra 	$L__BB3_1815;
	atom.global.add.f32 	%f5246, [%rd10+48], %f1171;
$L__BB3_1815:
	setp.ne.s32 	%p2312, %r4, 0;
	mov.b32 	%r3841, %f13256;
	shfl.sync.bfly.b32	%r3842|%p2313, %r3841, 16, 31, -1;
	mov.b32 	%f5247, %r3842;
	add.f32 	%f5248, %f13256, %f5247;
	mov.b32 	%r3843, %f5248;
	shfl.sync.bfly.b32	%r3844|%p2314, %r3843, 8, 31, -1;
	mov.b32 	%f5249, %r3844;
	add.f32 	%f5250, %f5248, %f5249;
	mov.b32 	%r3845, %f5250;
	shfl.sync.bfly.b32	%r3846|%p2315, %r3845, 4, 31, -1;
	mov.b32 	%f5251, %r3846;
	add.f32 	%f5252, %f5250, %f5251;
	mov.b32 	%r3847, %f5252;
	shfl.sync.bfly.b32	%r3848|%p2316, %r3847, 2, 31, -1;
	mov.b32 	%f5253, %r3848;
	add.f32 	%f5254, %f5252, %f5253;
	mov.b32 	%r3849, %f5254;
	shfl.sync.bfly.b32	%r3850|%p2317, %r3849, 1, 31, -1;
	mov.b32 	%f5255, %r3850;
	add.f32 	%f1172, %f5254, %f5255;
	@%p2312 bra 	$L__BB3_1817;
	atom.global.add.f32 	%f5256, [%rd10+60], %f1172;
$L__BB3_1817:
	setp.ne.s32 	%p2318, %r4, 0;
	mov.b32 	%r3851, %f13255;
	shfl.sync.bfly.b32	%r3852|%p2319, %r3851, 16, 31, -1;
	mov.b32 	%f5257, %r3852;
	add.f32 	%f5258, %f13255, %f5257;
	mov.b32 	%r3853, %f5258;
	shfl.sync.bfly.b32	%r3854|%p2320, %r3853, 8, 31, -1;
	mov.b32 	%f5259, %r3854;
	add.f32 	%f5260, %f5258, %f5259;
	mov.b32 	%r3855, %f5260;
	shfl.sync.bfly.b32	%r3856|%p2321, %r3855, 4, 31, -1;
	mov.b32 	%f5261, %r3856;
	add.f32 	%f5262, %f5260, %f5261;
	mov.b32 	%r3857, %f5262;
	shfl.sync.bfly.b32	%r3858|%p2322, %r3857, 2, 31, -1;
	mov.b32 	%f5263, %r3858;
	add.f32 	%f5264, %f5262, %f5263;
	mov.b32 	%r3859, %f5264;
	shfl.sync.bfly.b32	%r3860|%p2323, %r3859, 1, 31, -1;
	mov.b32 	%f5265, %r3860;
	add.f32 	%f1173, %f5264, %f5265;
	@%p2318 bra 	$L__BB3_1819;
	atom.global.add.f32 	%f5266, [%rd10+72], %f1173;
$L__BB3_1819:
	setp.ne.s32 	%p2324, %r4, 0;
	mov.b32 	%r3861, %f13254;
	shfl.sync.bfly.b32	%r3862|%p2325, %r3861, 16, 31, -1;
	mov.b32 	%f5267, %r3862;
	add.f32 	%f5268, %f13254, %f5267;
	mov.b32 	%r3863, %f5268;
	shfl.sync.bfly.b32	%r3864|%p2326, %r3863, 8, 31, -1;
	mov.b32 	%f5269, %r3864;
	add.f32 	%f5270, %f5268, %f5269;
	mov.b32 	%r3865, %f5270;
	shfl.sync.bfly.b32	%r3866|%p2327, %r3865, 4, 31, -1;
	mov.b32 	%f5271, %r3866;
	add.f32 	%f5272, %f5270, %f5271;
	mov.b32 	%r3867, %f5272;
	shfl.sync.bfly.b32	%r3868|%p2328, %r3867, 2, 31, -1;
	mov.b32 	%f5273, %r3868;
	add.f32 	%f5274, %f5272, %f5273;
	mov.b32 	%r3869, %f5274;
	shfl.sync.bfly.b32	%r3870|%p2329, %r3869, 1, 31, -1;
	mov.b32 	%f5275, %r3870;
	add.f32 	%f1174, %f5274, %f5275;
	@%p2324 bra 	$L__BB3_1821;
	atom.global.add.f32 	%f5276, [%rd10+84], %f1174;
$L__BB3_1821:
	setp.ne.s32 	%p2330, %r4, 0;
	mov.b32 	%r3871, %f13253;
	shfl.sync.bfly.b32	%r3872|%p2331, %r3871, 16, 31, -1;
	mov.b32 	%f5277, %r3872;
	add.f32 	%f5278, %f13253, %f5277;
	mov.b32 	%r3873, %f5278;
	shfl.sync.bfly.b32	%r3874|%p2332, %r3873, 8, 31, -1;
	mov.b32 	%f5279, %r3874;
	add.f32 	%f5280, %f5278, %f5279;
	mov.b32 	%r3875, %f5280;
	shfl.sync.bfly.b32	%r3876|%p2333, %r3875, 4, 31, -1;
	mov.b32 	%f5281, %r3876;
	add.f32 	%f5282, %f5280, %f5281;
	mov.b32 	%r3877, %f5282;
	shfl.sync.bfly.b32	%r3878|%p2334, %r3877, 2, 31, -1;
	mov.b32 	%f5283, %r3878;
	add.f32 	%f5284, %f5282, %f5283;
	mov.b32 	%r3879, %f5284;
	shfl.sync.bfly.b32	%r3880|%p2335, %r3879, 1, 31, -1;
	mov.b32 	%f5285, %r3880;
	add.f32 	%f1175, %f5284, %f5285;
	@%p2330 bra 	$L__BB3_1823;
	atom.global.add.f32 	%f5286, [%rd10+96], %f1175;
$L__BB3_1823:
	@%p6790 bra 	$L__BB3_1857;
	setp.ne.s32 	%p2336, %r4, 0;
	mov.b32 	%r3881, %f13252;
	shfl.sync.bfly.b32	%r3882|%p2337, %r3881, 16, 31, -1;
	mov.b32 	%f5287, %r3882;
	add.f32 	%f5288, %f13252, %f5287;
	mov.b32 	%r3883, %f5288;
	shfl.sync.bfly.b32	%r3884|%p2338, %r3883, 8, 31, -1;
	mov.b32 	%f5289, %r3884;
	add.f32 	%f5290, %f5288, %f5289;
	mov.b32 	%r3885, %f5290;
	shfl.sync.bfly.b32	%r3886|%p2339, %r3885, 4, 31, -1;
	mov.b32 	%f5291, %r3886;
	add.f32 	%f5292, %f5290, %f5291;
	mov.b32 	%r3887, %f5292;
	shfl.sync.bfly.b32	%r3888|%p2340, %r3887, 2, 31, -1;
	mov.b32 	%f5293, %r3888;
	add.f32 	%f5294, %f5292, %f5293;
	mov.b32 	%r3889, %f5294;
	shfl.sync.bfly.b32	%r3890|%p2341, %r3889, 1, 31, -1;
	mov.b32 	%f5295, %r3890;
	add.f32 	%f1176, %f5294, %f5295;
	@%p2336 bra 	$L__BB3_1826;
	atom.global.add.f32 	%f5296, [%rd10+108], %f1176;
$L__BB3_1826:
	setp.ne.s32 	%p2342, %r4, 0;
	mov.b32 	%r3891, %f13251;
	shfl.sync.bfly.b32	%r3892|%p2343, %r3891, 16, 31, -1;
	mov.b32 	%f5297, %r3892;
	add.f32 	%f5298, %f13251, %f5297;
	mov.b32 	%r3893, %f5298;
	shfl.sync.bfly.b32	%r3894|%p2344, %r3893, 8, 31, -1;
	mov.b32 	%f5299, %r3894;
	add.f32 	%f5300, %f5298, %f5299;
	mov.b32 	%r3895, %f5300;
	shfl.sync.bfly.b32	%r3896|%p2345, %r3895, 4, 31, -1;
	mov.b32 	%f5301, %r3896;
	add.f32 	%f5302, %f5300, %f5301;
	mov.b32 	%r3897, %f5302;
	shfl.sync.bfly.b32	%r3898|%p2346, %r3897, 2, 31, -1;
	mov.b32 	%f5303, %r3898;
	add.f32 	%f5304, %f5302, %f5303;
	mov.b32 	%r3899, %f5304;
	shfl.sync.bfly.b32	%r3900|%p2347, %r3899, 1, 31, -1;
	mov.b32 	%f5305, %r3900;
	add.f32 	%f1177, %f5304, %f5305;
	@%p2342 bra 	$L__BB3_1828;
	atom.global.add.f32 	%f5306, [%rd10+120], %f1177;
$L__BB3_1828:
	setp.ne.s32 	%p2348, %r4, 0;
	mov.b32 	%r3901, %f13250;
	shfl.sync.bfly.b32	%r3902|%p2349, %r3901, 16, 31, -1;
	mov.b32 	%f5307, %r3902;
	add.f32 	%f5308, %f13250, %f5307;
	mov.b32 	%r3903, %f5308;
	shfl.sync.bfly.b32	%r3904|%p2350, %r3903, 8, 31, -1;
	mov.b32 	%f5309, %r3904;
	add.f32 	%f5310, %f5308, %f5309;
	mov.b32 	%r3905, %f5310;
	shfl.sync.bfly.b32	%r3906|%p2351, %r3905, 4, 31, -1;
	mov.b32 	%f5311, %r3906;
	add.f32 	%f5312, %f5310, %f5311;
	mov.b32 	%r3907, %f5312;
	shfl.sync.bfly.b32	%r3908|%p2352, %r3907, 2, 31, -1;
	mov.b32 	%f5313, %r3908;
	add.f32 	%f5314, %f5312, %f5313;
	mov.b32 	%r3909, %f5314;
	shfl.sync.bfly.b32	%r3910|%p2353, %r3909, 1, 31, -1;
	mov.b32 	%f5315, %r3910;
	add.f32 	%f1178, %f5314, %f5315;
	@%p2348 bra 	$L__BB3_1830;
	atom.global.add.f32 	%f5316, [%rd10+132], %f1178;
$L__BB3_1830:
	setp.ne.s32 	%p2354, %r4, 0;
	mov.b32 	%r3911, %f13249;
	shfl.sync.bfly.b32	%r3912|%p2355, %r3911, 16, 31, -1;
	mov.b32 	%f5317, %r3912;
	add.f32 	%f5318, %f13249, %f5317;
	mov.b32 	%r3913, %f5318;
	shfl.sync.bfly.b32	%r3914|%p2356, %r3913, 8, 31, -1;
	mov.b32 	%f5319, %r3914;
	add.f32 	%f5320, %f5318, %f5319;
	mov.b32 	%r3915, %f5320;
	shfl.sync.bfly.b32	%r3916|%p2357, %r3915, 4, 31, -1;
	mov.b32 	%f5321, %r3916;
	add.f32 	%f5322, %f5320, %f5321;
	mov.b32 	%r3917, %f5322;
	shfl.sync.bfly.b32	%r3918|%p2358, %r3917, 2, 31, -1;
	mov.b32 	%f5323, %r3918;
	add.f32 	%f5324, %f5322, %f5323;
	mov.b32 	%r3919, %f5324;
	shfl.sync.bfly.b32	%r3920|%p2359, %r3919, 1, 31, -1;
	mov.b32 	%f5325, %r3920;
	add.f32 	%f1179, %f5324, %f5325;
	@%p2354 bra 	$L__BB3_1832;
	atom.global.add.f32 	%f5326, [%rd10+144], %f1179;
$L__BB3_1832:
	setp.ne.s32 	%p2360, %r4, 0;
	mov.b32 	%r3921, %f13248;
	shfl.sync.bfly.b32	%r3922|%p2361, %r3921, 16, 31, -1;
	mov.b32 	%f5327, %r3922;
	add.f32 	%f5328, %f13248, %f5327;
	mov.b32 	%r3923, %f5328;
	shfl.sync.bfly.b32	%r3924|%p2362, %r3923, 8, 31, -1;
	mov.b32 	%f5329, %r3924;
	add.f32 	%f5330, %f5328, %f5329;
	mov.b32 	%r3925, %f5330;
	shfl.sync.bfly.b32	%r3926|%p2363, %r3925, 4, 31, -1;
	mov.b32 	%f5331, %r3926;
	add.f32 	%f5332, %f5330, %f5331;
	mov.b32 	%r3927, %f5332;
	shfl.sync.bfly.b32	%r3928|%p2364, %r3927, 2, 31, -1;
	mov.b32 	%f5333, %r3928;
	add.f32 	%f5334, %f5332, %f5333;
	mov.b32 	%r3929, %f5334;
	shfl.sync.bfly.b32	%r3930|%p2365, %r3929, 1, 31, -1;
	mov.b32 	%f5335, %r3930;
	add.f32 	%f1180, %f5334, %f5335;
	@%p2360 bra 	$L__BB3_1834;
	atom.global.add.f32 	%f5336, [%rd10+156], %f1180;
$L__BB3_1834:
	setp.ne.s32 	%p2366, %r4, 0;
	mov.b32 	%r3931, %f13247;
	shfl.sync.bfly.b32	%r3932|%p2367, %r3931, 16, 31, -1;
	mov.b32 	%f5337, %r3932;
	add.f32 	%f5338, %f13247, %f5337;
	mov.b32 	%r3933, %f5338;
	shfl.sync.bfly.b32	%r3934|%p2368, %r3933, 8, 31, -1;
	mov.b32 	%f5339, %r3934;
	add.f32 	%f5340, %f5338, %f5339;
	mov.b32 	%r3935, %f5340;
	shfl.sync.bfly.b32	%r3936|%p2369, %r3935, 4, 31, -1;
	mov.b32 	%f5341, %r3936;
	add.f32 	%f5342, %f5340, %f5341;
	mov.b32 	%r3937, %f5342;
	shfl.sync.bfly.b32	%r3938|%p2370, %r3937, 2, 31, -1;
	mov.b32 	%f5343, %r3938;
	add.f32 	%f5344, %f5342, %f5343;
	mov.b32 	%r3939, %f5344;
	shfl.sync.bfly.b32	%r3940|%p2371, %r3939, 1, 31, -1;
	mov.b32 	%f5345, %r3940;
	add.f32 	%f1181, %f5344, %f5345;
	@%p2366 bra 	$L__BB3_1836;
	atom.global.add.f32 	%f5346, [%rd10+168], %f1181;
$L__BB3_1836:
	setp.ne.s32 	%p2372, %r4, 0;
	mov.b32 	%r3941, %f13246;
	shfl.sync.bfly.b32	%r3942|%p2373, %r3941, 16, 31, -1;
	mov.b32 	%f5347, %r3942;
	add.f32 	%f5348, %f13246, %f5347;
	mov.b32 	%r3943, %f5348;
	shfl.sync.bfly.b32	%r3944|%p2374, %r3943, 8, 31, -1;
	mov.b32 	%f5349, %r3944;
	add.f32 	%f5350, %f5348, %f5349;
	mov.b32 	%r3945, %f5350;
	shfl.sync.bfly.b32	%r3946|%p2375, %r3945, 4, 31, -1;
	mov.b32 	%f5351, %r3946;
	add.f32 	%f5352, %f5350, %f5351;
	mov.b32 	%r3947, %f5352;
	shfl.sync.bfly.b32	%r3948|%p2376, %r3947, 2, 31, -1;
	mov.b32 	%f5353, %r3948;
	add.f32 	%f5354, %f5352, %f5353;
	mov.b32 	%r3949, %f5354;
	shfl.sync.bfly.b32	%r3950|%p2377, %r3949, 1, 31, -1;
	mov.b32 	%f5355, %r3950;
	add.f32 	%f1182, %f5354, %f5355;
	@%p2372 bra 	$L__BB3_1838;
	atom.global.add.f32 	%f5356, [%rd10+180], %f1182;
$L__BB3_1838:
	@%p6791 bra 	$L__BB3_1857;
	setp.ne.s32 	%p2378, %r4, 0;
	mov.b32 	%r3951, %f13245;
	shfl.sync.bfly.b32	%r3952|%p2379, %r3951, 16, 31, -1;
	mov.b32 	%f5357, %r3952;
	add.f32 	%f5358, %f13245, %f5357;
	mov.b32 	%r3953, %f5358;
	shfl.sync.bfly.b32	%r3954|%p2380, %r3953, 8, 31, -1;
	mov.b32 	%f5359, %r3954;
	add.f32 	%f5360, %f5358, %f5359;
	mov.b32 	%r3955, %f5360;
	shfl.sync.bfly.b32	%r3956|%p2381, %r3955, 4, 31, -1;
	mov.b32 	%f5361, %r3956;
	add.f32 	%f5362, %f5360, %f5361;
	mov.b32 	%r3957, %f5362;
	shfl.sync.bfly.b32	%r3958|%p2382, %r3957, 2, 31, -1;
	mov.b32 	%f5363, %r3958;
	add.f32 	%f5364, %f5362, %f5363;
	mov.b32 	%r3959, %f5364;
	shfl.sync.bfly.b32	%r3960|%p2383, %r3959, 1, 31, -1;
	mov.b32 	%f5365, %r3960;
	add.f32 	%f1183, %f5364, %f5365;
	@%p2378 bra 	$L__BB3_1841;
	atom.global.add.f32 	%f5366, [%rd10+192], %f1183;
$L__BB3_1841:
	setp.ne.s32 	%p2384, %r4, 0;
	mov.b32 	%r3961, %f13244;
	shfl.sync.bfly.b32	%r3962|%p2385, %r3961, 16, 31, -1;
	mov.b32 	%f5367, %r3962;
	add.f32 	%f5368, %f13244, %f5367;
	mov.b32 	%r3963, %f5368;
	shfl.sync.bfly.b32	%r3964|%p2386, %r3963, 8, 31, -1;
	mov.b32 	%f5369, %r3964;
	add.f32 	%f5370, %f5368, %f5369;
	mov.b32 	%r3965, %f5370;
	shfl.sync.bfly.b32	%r3966|%p2387, %r3965, 4, 31, -1;
	mov.b32 	%f5371, %r3966;
	add.f32 	%f5372, %f5370, %f5371;
	mov.b32 	%r3967, %f5372;
	shfl.sync.bfly.b32	%r3968|%p2388, %r3967, 2, 31, -1;
	mov.b32 	%f5373, %r3968;
	add.f32 	%f5374, %f5372, %f5373;
	mov.b32 	%r3969, %f5374;
	shfl.sync.bfly.b32	%r3970|%p2389, %r3969, 1, 31, -1;
	mov.b32 	%f5375, %r3970;
	add.f32 	%f1184, %f5374, %f5375;
	@%p2384 bra 	$L__BB3_1843;
	atom.global.add.f32 	%f5376, [%rd10+204], %f1184;
$L__BB3_1843:
	setp.ne.s32 	%p2390, %r4, 0;
	mov.b32 	%r3971, %f13243;
	shfl.sync.bfly.b32	%r3972|%p2391, %r3971, 16, 31, -1;
	mov.b32 	%f5377, %r3972;
	add.f32 	%f5378, %f13243, %f5377;
	mov.b32 	%r3973, %f5378;
	shfl.sync.bfly.b32	%r3974|%p2392, %r3973, 8, 31, -1;
	mov.b32 	%f5379, %r3974;
	add.f32 	%f5380, %f5378, %f5379;
	mov.b32 	%r3975, %f5380;
	shfl.sync.bfly.b32	%r3976|%p2393, %r3975, 4, 31, -1;
	mov.b32 	%f5381, %r3976;
	add.f32 	%f5382, %f5380, %f5381;
	mov.b32 	%r3977, %f5382;
	shfl.sync.bfly.b32	%r3978|%p2394, %r3977, 2, 31, -1;
	mov.b32 	%f5383, %r3978;
	add.f32 	%f5384, %f5382, %f5383;
	mov.b32 	%r3979, %f5384;
	shfl.sync.bfly.b32	%r3980|%p2395, %r3979, 1, 31, -1;
	mov.b32 	%f5385, %r3980;
	add.f32 	%f1185, %f5384, %f5385;
	@%p2390 bra 	$L__BB3_1845;
	atom.global.add.f32 	%f5386, [%rd10+216], %f1185;
$L__BB3_1845:
	setp.ne.s32 	%p2396, %r4, 0;
	mov.b32 	%r3981, %f13242;
	shfl.sync.bfly.b32	%r3982|%p2397, %r3981, 16, 31, -1;
	mov.b32 	%f5387, %r3982;
	add.f32 	%f5388, %f13242, %f5387;
	mov.b32 	%r3983, %f5388;
	shfl.sync.bfly.b32	%r3984|%p2398, %r3983, 8, 31, -1;
	mov.b32 	%f5389, %r3984;
	add.f32 	%f5390, %f5388, %f5389;
	mov.b32 	%r3985, %f5390;
	shfl.sync.bfly.b32	%r3986|%p2399, %r3985, 4, 31, -1;
	mov.b32 	%f5391, %r3986;
	add.f32 	%f5392, %f5390, %f5391;
	mov.b32 	%r3987, %f5392;
	shfl.sync.bfly.b32	%r3988|%p2400, %r3987, 2, 31, -1;
	mov.b32 	%f5393, %r3988;
	add.f32 	%f5394, %f5392, %f5393;
	mov.b32 	%r3989, %f5394;
	shfl.sync.bfly.b32	%r3990|%p2401, %r3989, 1, 31, -1;
	mov.b32 	%f5395, %r3990;
	add.f32 	%f1186, %f5394, %f5395;
	@%p2396 bra 	$L__BB3_1847;
	atom.global.add.f32 	%f5396, [%rd10+228], %f1186;
$L__BB3_1847:
	setp.ne.s32 	%p2402, %r4, 0;
	mov.b32 	%r3991, %f13241;
	shfl.sync.bfly.b32	%r3992|%p2403, %r3991, 16, 31, -1;
	mov.b32 	%f5397, %r3992;
	add.f32 	%f5398, %f13241, %f5397;
	mov.b32 	%r3993, %f5398;
	shfl.sync.bfly.b32	%r3994|%p2404, %r3993, 8, 31, -1;
	mov.b32 	%f5399, %r3994;
	add.f32 	%f5400, %f5398, %f5399;
	mov.b32 	%r3995, %f5400;
	shfl.sync.bfly.b32	%r3996|%p2405, %r3995, 4, 31, -1;
	mov.b32 	%f5401, %r3996;
	add.f32 	%f5402, %f5400, %f5401;
	mov.b32 	%r3997, %f5402;
	shfl.sync.bfly.b32	%r3998|%p2406, %r3997, 2, 31, -1;
	mov.b32 	%f5403, %r3998;
	add.f32 	%f5404, %f5402, %f5403;
	mov.b32 	%r3999, %f5404;
	shfl.sync.bfly.b32	%r4000|%p2407, %r3999, 1, 31, -1;
	mov.b32 	%f5405, %r4000;
	add.f32 	%f1187, %f5404, %f5405;
	@%p2402 bra 	$L__BB3_1849;
	atom.global.add.f32 	%f5406, [%rd10+240], %f1187;
$L__BB3_1849:
	setp.ne.s32 	%p2408, %r4, 0;
	mov.b32 	%r4001, %f13240;
	shfl.sync.bfly.b32	%r4002|%p2409, %r4001, 16, 31, -1;
	mov.b32 	%f5407, %r4002;
	add.f32 	%f5408, %f13240, %f5407;
	mov.b32 	%r4003, %f5408;
	shfl.sync.bfly.b32	%r4004|%p2410, %r4003, 8, 31, -1;
	mov.b32 	%f5409, %r4004;
	add.f32 	%f5410, %f5408, %f5409;
	mov.b32 	%r4005, %f5410;
	shfl.sync.bfly.b32	%r4006|%p2411, %r4005, 4, 31, -1;
	mov.b32 	%f5411, %r4006;
	add.f32 	%f5412, %f5410, %f5411;
	mov.b32 	%r4007, %f5412;
	shfl.sync.bfly.b32	%r4008|%p2412, %r4007, 2, 31, -1;
	mov.b32 	%f5413, %r4008;
	add.f32 	%f5414, %f5412, %f5413;
	mov.b32 	%r4009, %f5414;
	shfl.sync.bfly.b32	%r4010|%p2413, %r4009, 1, 31, -1;
	mov.b32 	%f5415, %r4010;
	add.f32 	%f1188, %f5414, %f5415;
	@%p2408 bra 	$L__BB3_1851;
	atom.global.add.f32 	%f5416, [%rd10+252], %f1188;
$L__BB3_1851:
	setp.ne.s32 	%p2414, %r4, 0;
	mov.b32 	%r4011, %f13239;
	shfl.sync.bfly.b32	%r4012|%p2415, %r4011, 16, 31, -1;
	mov.b32 	%f5417, %r4012;
	add.f32 	%f5418, %f13239, %f5417;
	mov.b32 	%r4013, %f5418;
	shfl.sync.bfly.b32	%r4014|%p2416, %r4013, 8, 31, -1;
	mov.b32 	%f5419, %r4014;
	add.f32 	%f5420, %f5418, %f5419;
	mov.b32 	%r4015, %f5420;
	shfl.sync.bfly.b32	%r4016|%p2417, %r4015, 4, 31, -1;
	mov.b32 	%f5421, %r4016;
	add.f32 	%f5422, %f5420, %f5421;
	mov.b32 	%r4017, %f5422;
	shfl.sync.bfly.b32	%r4018|%p2418, %r4017, 2, 31, -1;
	mov.b32 	%f5423, %r4018;
	add.f32 	%f5424, %f5422, %f5423;
	mov.b32 	%r4019, %f5424;
	shfl.sync.bfly.b32	%r4020|%p2419, %r4019, 1, 31, -1;
	mov.b32 	%f5425, %r4020;
	add.f32 	%f1189, %f5424, %f5425;
	@%p2414 bra 	$L__BB3_1853;
	atom.global.add.f32 	%f5426, [%rd10+264], %f1189;
$L__BB3_1853:
	setp.ne.s32 	%p2420, %r4, 0;
	mov.b32 	%r4021, %f13238;
	shfl.sync.bfly.b32	%r4022|%p2421, %r4021, 16, 31, -1;
	mov.b32 	%f5427, %r4022;
	add.f32 	%f5428, %f13238, %f5427;
	mov.b32 	%r4023, %f5428;
	shfl.sync.bfly.b32	%r4024|%p2422, %r4023, 8, 31, -1;
	mov.b32 	%f5429, %r4024;
	add.f32 	%f5430, %f5428, %f5429;
	mov.b32 	%r4025, %f5430;
	shfl.sync.bfly.b32	%r4026|%p2423, %r4025, 4, 31, -1;
	mov.b32 	%f5431, %r4026;
	add.f32 	%f5432, %f5430, %f5431;
	mov.b32 	%r4027, %f5432;
	shfl.sync.bfly.b32	%r4028|%p2424, %r4027, 2, 31, -1;
	mov.b32 	%f5433, %r4028;
	add.f32 	%f5434, %f5432, %f5433;
	mov.b32 	%r4029, %f5434;
	shfl.sync.bfly.b32	%r4030|%p2425, %r4029, 1, 31, -1;
	mov.b32 	%f5435, %r4030;
	add.f32 	%f1190, %f5434, %f5435;
	@%p2420 bra 	$L__BB3_1855;
	atom.global.add.f32 	%f5436, [%rd10+276], %f1190;
$L__BB3_1855:
	setp.ne.s32 	%p2426, %r4, 0;
	mov.b32 	%r4031, %f13237;
	shfl.sync.bfly.b32	%r4032|%p2427, %r4031, 16, 31, -1;
	mov.b32 	%f5437, %r4032;
	add.f32 	%f5438, %f13237, %f5437;
	mov.b32 	%r4033, %f5438;
	shfl.sync.bfly.b32	%r4034|%p2428, %r4033, 8, 31, -1;
	mov.b32 	%f5439, %r4034;
	add.f32 	%f5440, %f5438, %f5439;
	mov.b32 	%r4035, %f5440;
	shfl.sync.bfly.b32	%r4036|%p2429, %r4035, 4, 31, -1;
	mov.b32 	%f5441, %r4036;
	add.f32 	%f5442, %f5440, %f5441;
	mov.b32 	%r4037, %f5442;
	shfl.sync.bfly.b32	%r4038|%p2430, %r4037, 2, 31, -1;
	mov.b32 	%f5443, %r4038;
	add.f32 	%f5444, %f5442, %f5443;
	mov.b32 	%r4039, %f5444;
	shfl.sync.bfly.b32	%r4040|%p2431, %r4039, 1, 31, -1;
	mov.b32 	%f5445, %r4040;
	add.f32 	%f1191, %f5444, %f5445;
	@%p2426 bra 	$L__BB3_1857;
	atom.global.add.f32 	%f5446, [%rd10+288], %f1191;
$L__BB3_1857:
	mul.f32 	%f5447, %f1165, 0f3E906EBB;
	setp.ne.s32 	%p2432, %r4, 0;
	mov.b32 	%r4041, %f5447;
	shfl.sync.bfly.b32	%r4042|%p2433, %r4041, 16, 31, -1;
	mov.b32 	%f5448, %r4042;
	add.f32 	%f5449, %f5447, %f5448;
	mov.b32 	%r4043, %f5449;
	shfl.sync.bfly.b32	%r4044|%p2434, %r4043, 8, 31, -1;
	mov.b32 	%f5450, %r4044;
	add.f32 	%f5451, %f5449, %f5450;
	mov.b32 	%r4045, %f5451;
	shfl.sync.bfly.b32	%r4046|%p2435, %r4045, 4, 31, -1;
	mov.b32 	%f5452, %r4046;
	add.f32 	%f5453, %f5451, %f5452;
	mov.b32 	%r4047, %f5453;
	shfl.sync.bfly.b32	%r4048|%p2436, %r4047, 2, 31, -1;
	mov.b32 	%f5454, %r4048;
	add.f32 	%f5455, %f5453, %f5454;
	mov.b32 	%r4049, %f5455;
	shfl.sync.bfly.b32	%r4050|%p2437, %r4049, 1, 31, -1;
	mov.b32 	%f5456, %r4050;
	add.f32 	%f1192, %f5455, %f5456;
	@%p2432 bra 	$L__BB3_1859;
	atom.global.add.f32 	%f5457, [%rd10+4], %f1192;
$L__BB3_1859:
	@%p6788 bra 	$L__BB3_1911;
	mul.f32 	%f5458, %f1, %f1165;
	setp.ne.s32 	%p2438, %r4, 0;
	mov.b32 	%r4051, %f5458;
	shfl.sync.bfly.b32	%r4052|%p2439, %r4051, 16, 31, -1;
	mov.b32 	%f5459, %r4052;
	add.f32 	%f5460, %f5458, %f5459;
	mov.b32 	%r4053, %f5460;
	shfl.sync.bfly.b32	%r4054|%p2440, %r4053, 8, 31, -1;
	mov.b32 	%f5461, %r4054;
	add.f32 	%f5462, %f5460, %f5461;
	mov.b32 	%r4055, %f5462;
	shfl.sync.bfly.b32	%r4056|%p2441, %r4055, 4, 31, -1;
	mov.b32 	%f5463, %r4056;
	add.f32 	%f5464, %f5462, %f5463;
	mov.b32 	%r4057, %f5464;
	shfl.sync.bfly.b32	%r4058|%p2442, %r4057, 2, 31, -1;
	mov.b32 	%f5465, %r4058;
	add.f32 	%f5466, %f5464, %f5465;
	mov.b32 	%r4059, %f5466;
	shfl.sync.bfly.b32	%r4060|%p2443, %r4059, 1, 31, -1;
	mov.b32 	%f5467, %r4060;
	add.f32 	%f1193, %f5466, %f5467;
	@%p2438 bra 	$L__BB3_1862;
	atom.global.add.f32 	%f5468, [%rd10+16], %f1193;
$L__BB3_1862:
	mul.f32 	%f5469, %f2, %f1165;
	setp.ne.s32 	%p2444, %r4, 0;
	mov.b32 	%r4061, %f5469;
	shfl.sync.bfly.b32	%r4062|%p2445, %r4061, 16, 31, -1;
	mov.b32 	%f5470, %r4062;
	add.f32 	%f5471, %f5469, %f5470;
	mov.b32 	%r4063, %f5471;
	shfl.sync.bfly.b32	%r4064|%p2446, %r4063, 8, 31, -1;
	mov.b32 	%f5472, %r4064;
	add.f32 	%f5473, %f5471, %f5472;
	mov.b32 	%r4065, %f5473;
	shfl.sync.bfly.b32	%r4066|%p2447, %r4065, 4, 31, -1;
	mov.b32 	%f5474, %r4066;
	add.f32 	%f5475, %f5473, %f5474;
	mov.b32 	%r4067, %f5475;
	shfl.sync.bfly.b32	%r4068|%p2448, %r4067, 2, 31, -1;
	mov.b32 	%f5476, %r4068;
	add.f32 	%f5477, %f5475, %f5476;
	mov.b32 	%r4069, %f5477;
	shfl.sync.bfly.b32	%r4070|%p2449, %r4069, 1, 31, -1;
	mov.b32 	%f5478, %r4070;
	add.f32 	%f1194, %f5477, %f5478;
	@%p2444 bra 	$L__BB3_1864;
	atom.global.add.f32 	%f5479, [%rd10+28], %f1194;
$L__BB3_1864:
	mul.f32 	%f5480, %f3, %f1165;
	setp.ne.s32 	%p2450, %r4, 0;
	mov.b32 	%r4071, %f5480;
	shfl.sync.bfly.b32	%r4072|%p2451, %r4071, 16, 31, -1;
	mov.b32 	%f5481, %r4072;
	add.f32 	%f5482, %f5480, %f5481;
	mov.b32 	%r4073, %f5482;
	shfl.sync.bfly.b32	%r4074|%p2452, %r4073, 8, 31, -1;
	mov.b32 	%f5483, %r4074;
	add.f32 	%f5484, %f5482, %f5483;
	mov.b32 	%r4075, %f5484;
	shfl.sync.bfly.b32	%r4076|%p2453, %r4075, 4, 31, -1;
	mov.b32 	%f5485, %r4076;
	add.f32 	%f5486, %f5484, %f5485;
	mov.b32 	%r4077, %f5486;
	shfl.sync.bfly.b32	%r4078|%p2454, %r4077, 2, 31, -1;
	mov.b32 	%f5487, %r4078;
	add.f32 	%f5488, %f5486, %f5487;
	mov.b32 	%r4079, %f5488;
	shfl.sync.bfly.b32	%r4080|%p2455, %r4079, 1, 31, -1;
	mov.b32 	%f5489, %r4080;
	add.f32 	%f1195, %f5488, %f5489;
	@%p2450 bra 	$L__BB3_1866;
	atom.global.add.f32 	%f5490, [%rd10+40], %f1195;
$L__BB3_1866:
	@%p6789 bra 	$L__BB3_1911;
	setp.ne.s32 	%p2456, %r4, 0;
	mov.b32 	%r4081, %f13278;
	shfl.sync.bfly.b32	%r4082|%p2457, %r4081, 16, 31, -1;
	mov.b32 	%f5491, %r4082;
	add.f32 	%f5492, %f13278, %f5491;
	mov.b32 	%r4083, %f5492;
	shfl.sync.bfly.b32	%r4084|%p2458, %r4083, 8, 31, -1;
	mov.b32 	%f5493, %r4084;
	add.f32 	%f5494, %f5492, %f5493;
	mov.b32 	%r4085, %f5494;
	shfl.sync.bfly.b32	%r4086|%p2459, %r4085, 4, 31, -1;
	mov.b32 	%f5495, %r4086;
	add.f32 	%f5496, %f5494, %f5495;
	mov.b32 	%r4087, %f5496;
	shfl.sync.bfly.b32	%r4088|%p2460, %r4087, 2, 31, -1;
	mov.b32 	%f5497, %r4088;
	add.f32 	%f5498, %f5496, %f5497;
	mov.b32 	%r4089, %f5498;
	shfl.sync.bfly.b32	%r4090|%p2461, %r4089, 1, 31, -1;
	mov.b32 	%f5499, %r4090;
	add.f32 	%f1196, %f5498, %f5499;
	@%p2456 bra 	$L__BB3_1869;
	atom.global.add.f32 	%f5500, [%rd10+52], %f1196;
$L__BB3_1869:
	setp.ne.s32 	%p2462, %r4, 0;
	mov.b32 	%r4091, %f13277;
	shfl.sync.bfly.b32	%r4092|%p2463, %r4091, 16, 31, -1;
	mov.b32 	%f5501, %r4092;
	add.f32 	%f5502, %f13277, %f5501;
	mov.b32 	%r4093, %f5502;
	shfl.sync.bfly.b32	%r4094|%p2464, %r4093, 8, 31, -1;
	mov.b32 	%f5503, %r4094;
	add.f32 	%f5504, %f5502, %f5503;
	mov.b32 	%r4095, %f5504;
	shfl.sync.bfly.b32	%r4096|%p2465, %r4095, 4, 31, -1;
	mov.b32 	%f5505, %r4096;
	add.f32 	%f5506, %f5504, %f5505;
	mov.b32 	%r4097, %f5506;
	shfl.sync.bfly.b32	%r4098|%p2466, %r4097, 2, 31, -1;
	mov.b32 	%f5507, %r4098;
	add.f32 	%f5508, %f5506, %f5507;
	mov.b32 	%r4099, %f5508;
	shfl.sync.bfly.b32	%r4100|%p2467, %r4099, 1, 31, -1;
	mov.b32 	%f5509, %r4100;
	add.f32 	%f1197, %f5508, %f5509;
	@%p2462 bra 	$L__BB3_1871;
	atom.global.add.f32 	%f5510, [%rd10+64], %f1197;
$L__BB3_1871:
	setp.ne.s32 	%p2468, %r4, 0;
	mov.b32 	%r4101, %f13276;
	shfl.sync.bfly.b32	%r4102|%p2469, %r4101, 16, 31, -1;
	mov.b32 	%f5511, %r4102;
	add.f32 	%f5512, %f13276, %f5511;
	mov.b32 	%r4103, %f5512;
	shfl.sync.bfly.b32	%r4104|%p2470, %r4103, 8, 31, -1;
	mov.b32 	%f5513, %r4104;
	add.f32 	%f5514, %f5512, %f5513;
	mov.b32 	%r4105, %f5514;
	shfl.sync.bfly.b32	%r4106|%p2471, %r4105, 4, 31, -1;
	mov.b32 	%f5515, %r4106;
	add.f32 	%f5516, %f5514, %f5515;
	mov.b32 	%r4107, %f5516;
	shfl.sync.bfly.b32	%r4108|%p2472, %r4107, 2, 31, -1;
	mov.b32 	%f5517, %r4108;
	add.f32 	%f5518, %f5516, %f5517;
	mov.b32 	%r4109, %f5518;
	shfl.sync.bfly.b32	%r4110|%p2473, %r4109, 1, 31, -1;
	mov.b32 	%f5519, %r4110;
	add.f32 	%f1198, %f5518, %f5519;
	@%p2468 bra 	$L__BB3_1873;
	atom.global.add.f32 	%f5520, [%rd10+76], %f1198;
$L__BB3_1873:
	setp.ne.s32 	%p2474, %r4, 0;
	mov.b32 	%r4111, %f13275;
	shfl.sync.bfly.b32	%r4112|%p2475, %r4111, 16, 31, -1;
	mov.b32 	%f5521, %r4112;
	add.f32 	%f5522, %f13275, %f5521;
	mov.b32 	%r4113, %f5522;
	shfl.sync.bfly.b32	%r4114|%p2476, %r4113, 8, 31, -1;
	mov.b32 	%f5523, %r4114;
	add.f32 	%f5524, %f5522, %f5523;
	mov.b32 	%r4115, %f5524;
	shfl.sync.bfly.b32	%r4116|%p2477, %r4115, 4, 31, -1;
	mov.b32 	%f5525, %r4116;
	add.f32 	%f5526, %f5524, %f5525;
	mov.b32 	%r4117, %f5526;
	shfl.sync.bfly.b32	%r4118|%p2478, %r4117, 2, 31, -1;
	mov.b32 	%f5527, %r4118;
	add.f32 	%f5528, %f5526, %f5527;
	mov.b32 	%r4119, %f5528;
	shfl.sync.bfly.b32	%r4120|%p2479, %r4119, 1, 31, -1;
	mov.b32 	%f5529, %r4120;
	add.f32 	%f1199, %f5528, %f5529;
	@%p2474 bra 	$L__BB3_1875;
	atom.global.add.f32 	%f5530, [%rd10+88], %f1199;
$L__BB3_1875:
	setp.ne.s32 	%p2480, %r4, 0;
	mov.b32 	%r4121, %f13274;
	shfl.sync.bfly.b32	%r4122|%p2481, %r4121, 16, 31, -1;
	mov.b32 	%f5531, %r4122;
	add.f32 	%f5532, %f13274, %f5531;
	mov.b32 	%r4123, %f5532;
	shfl.sync.bfly.b32	%r4124|%p2482, %r4123, 8, 31, -1;
	mov.b32 	%f5533, %r4124;
	add.f32 	%f5534, %f5532, %f5533;
	mov.b32 	%r4125, %f5534;
	shfl.sync.bfly.b32	%r4126|%p2483, %r4125, 4, 31, -1;
	mov.b32 	%f5535, %r4126;
	add.f32 	%f5536, %f5534, %f5535;
	mov.b32 	%r4127, %f5536;
	shfl.sync.bfly.b32	%r4128|%p2484, %r4127, 2, 31, -1;
	mov.b32 	%f5537, %r4128;
	add.f32 	%f5538, %f5536, %f5537;
	mov.b32 	%r4129, %f5538;
	shfl.sync.bfly.b32	%r4130|%p2485, %r4129, 1, 31, -1;
	mov.b32 	%f5539, %r4130;
	add.f32 	%f1200, %f5538, %f5539;
	@%p2480 bra 	$L__BB3_1877;
	atom.global.add.f32 	%f5540, [%rd10+100], %f1200;
$L__BB3_1877:
	@%p6790 bra 	$L__BB3_1911;
	setp.ne.s32 	%p2486, %r4, 0;
	mov.b32 	%r4131, %f13273;
	shfl.sync.bfly.b32	%r4132|%p2487, %r4131, 16, 31, -1;
	mov.b32 	%f5541, %r4132;
	add.f32 	%f5542, %f13273, %f5541;
	mov.b32 	%r4133, %f5542;
	shfl.sync.bfly.b32	%r4134|%p2488, %r4133, 8, 31, -1;
	mov.b32 	%f5543, %r4134;
	add.f32 	%f5544, %f5542, %f5543;
	mov.b32 	%r4135, %f5544;
	shfl.sync.bfly.b32	%r4136|%p2489, %r4135, 4, 31, -1;
	mov.b32 	%f5545, %r4136;
	add.f32 	%f5546, %f5544, %f5545;
	mov.b32 	%r4137, %f5546;
	shfl.sync.bfly.b32	%r4138|%p2490, %r4137, 2, 31, -1;
	mov.b32 	%f5547, %r4138;
	add.f32 	%f5548, %f5546, %f5547;
	mov.b32 	%r4139, %f5548;
	shfl.sync.bfly.b32	%r4140|%p2491, %r4139, 1, 31, -1;
	mov.b32 	%f5549, %r4140;
	add.f32 	%f1201, %f5548, %f5549;
	@%p2486 bra 	$L__BB3_1880;
	atom.global.add.f32 	%f5550, [%rd10+112], %f1201;
$L__BB3_1880:
	setp.ne.s32 	%p2492, %r4, 0;
	mov.b32 	%r4141, %f13272;
	shfl.sync.bfly.b32	%r4142|%p2493, %r4141, 16, 31, -1;
	mov.b32 	%f5551, %r4142;
	add.f32 	%f5552, %f13272, %f5551;
	mov.b32 	%r4143, %f5552;
	shfl.sync.bfly.b32	%r4144|%p2494, %r4143, 8, 31, -1;
	mov.b32 	%f5553, %r4144;
	add.f32 	%f5554, %f5552, %f5553;
	mov.b32 	%r4145, %f5554;
	shfl.sync.bfly.b32	%r4146|%p2495, %r4145, 4, 31, -1;
	mov.b32 	%f5555, %r4146;
	add.f32 	%f5556, %f5554, %f5555;
	mov.b32 	%r4147, %f5556;
	shfl.sync.bfly.b32	%r4148|%p2496, %r4147, 2, 31, -1;
	mov.b32 	%f5557, %r4148;
	add.f32 	%f5558, %f5556, %f5557;
	mov.b32 	%r4149, %f5558;
	shfl.sync.bfly.b32	%r4150|%p2497, %r4149, 1, 31, -1;
	mov.b32 	%f5559, %r4150;
	add.f32 	%f1202, %f5558, %f5559;
	@%p2492 bra 	$L__BB3_1882;
	atom.global.add.f32 	%f5560, [%rd10+124], %f1202;
$L__BB3_1882:
	setp.ne.s32 	%p2498, %r4, 0;
	mov.b32 	%r4151, %f13271;
	shfl.sync.bfly.b32	%r4152|%p2499, %r4151, 16, 31, -1;
	mov.b32 	%f5561, %r4152;
	add.f32 	%f5562, %f13271, %f5561;
	mov.b32 	%r4153, %f5562;
	shfl.sync.bfly.b32	%r4154|%p2500, %r4153, 8, 31, -1;
	mov.b32 	%f5563, %r4154;
	add.f32 	%f5564, %f5562, %f5563;
	mov.b32 	%r4155, %f5564;
	shfl.sync.bfly.b32	%r4156|%p2501, %r4155, 4, 31, -1;
	mov.b32 	%f5565, %r4156;
	add.f32 	%f5566, %f5564, %f5565;
	mov.b32 	%r4157, %f5566;
	shfl.sync.bfly.b32	%r4158|%p2502, %r4157, 2, 31, -1;
	mov.b32 	%f5567, %r4158;
	add.f32 	%f5568, %f5566, %f5567;
	mov.b32 	%r4159, %f5568;
	shfl.sync.bfly.b32	%r4160|%p2503, %r4159, 1, 31, -1;
	mov.b32 	%f5569, %r4160;
	add.f32 	%f1203, %f5568, %f5569;
	@%p2498 bra 	$L__BB3_1884;
	atom.global.add.f32 	%f5570, [%rd10+136], %f1203;
$L__BB3_1884:
	setp.ne.s32 	%p2504, %r4, 0;
	mov.b32 	%r4161, %f13270;
	shfl.sync.bfly.b32	%r4162|%p2505, %r4161, 16, 31, -1;
	mov.b32 	%f5571, %r4162;
	add.f32 	%f5572, %f13270, %f5571;
	mov.b32 	%r4163, %f5572;
	shfl.sync.bfly.b32	%r4164|%p2506, %r4163, 8, 31, -1;
	mov.b32 	%f5573, %r4164;
	add.f32 	%f5574, %f5572, %f5573;
	mov.b32 	%r4165, %f5574;
	shfl.sync.bfly.b32	%r4166|%p2507, %r4165, 4, 31, -1;
	mov.b32 	%f5575, %r4166;
	add.f32 	%f5576, %f5574, %f5575;
	mov.b32 	%r4167, %f5576;
	shfl.sync.bfly.b32	%r4168|%p2508, %r4167, 2, 31, -1;
	mov.b32 	%f5577, %r4168;
	add.f32 	%f5578, %f5576, %f5577;
	mov.b32 	%r4169, %f5578;
	shfl.sync.bfly.b32	%r4170|%p2509, %r4169, 1, 31, -1;
	mov.b32 	%f5579, %r4170;
	add.f32 	%f1204, %f5578, %f5579;
	@%p2504 bra 	$L__BB3_1886;
	atom.global.add.f32 	%f5580, [%rd10+148], %f1204;
$L__BB3_1886:
	setp.ne.s32 	%p2510, %r4, 0;
	mov.b32 	%r4171, %f13269;
	shfl.sync.bfly.b32	%r4172|%p2511, %r4171, 16, 31, -1;
	mov.b32 	%f5581, %r4172;
	add.f32 	%f5582, %f13269, %f5581;
	mov.b32 	%r4173, %f5582;
	shfl.sync.bfly.b32	%r4174|%p2512, %r4173, 8, 31, -1;
	mov.b32 	%f5583, %r4174;
	add.f32 	%f5584, %f5582, %f5583;
	mov.b32 	%r4175, %f5584;
	shfl.sync.bfly.b32	%r4176|%p2513, %r4175, 4, 31, -1;
	mov.b32 	%f5585, %r4176;
	add.f32 	%f5586, %f5584, %f5585;
	mov.b32 	%r4177, %f5586;
	shfl.sync.bfly.b32	%r4178|%p2514, %r4177, 2, 31, -1;
	mov.b32 	%f5587, %r4178;
	add.f32 	%f5588, %f5586, %f5587;
	mov.b32 	%r4179, %f5588;
	shfl.sync.bfly.b32	%r4180|%p2515, %r4179, 1, 31, -1;
	mov.b32 	%f5589, %r4180;
	add.f32 	%f1205, %f5588, %f5589;
	@%p2510 bra 	$L__BB3_1888;
	atom.global.add.f32 	%f5590, [%rd10+160], %f1205;
$L__BB3_1888:
	setp.ne.s32 	%p2516, %r4, 0;
	mov.b32 	%r4181, %f13268;
	shfl.sync.bfly.b32	%r4182|%p2517, %r4181, 16, 31, -1;
	mov.b32 	%f5591, %r4182;
	add.f32 	%f5592, %f13268, %f5591;
	mov.b32 	%r4183, %f5592;
	shfl.sync.bfly.b32	%r4184|%p2518, %r4183, 8, 31, -1;
	mov.b32 	%f5593, %r4184;
	add.f32 	%f5594, %f5592, %f5593;
	mov.b32 	%r4185, %f5594;
	shfl.sync.bfly.b32	%r4186|%p2519, %r4185, 4, 31, -1;
	mov.b32 	%f5595, %r4186;
	add.f32 	%f5596, %f5594, %f5595;
	mov.b32 	%r4187, %f5596;
	shfl.sync.bfly.b32	%r4188|%p2520, %r4187, 2, 31, -1;
	mov.b32 	%f5597, %r4188;
	add.f32 	%f5598, %f5596, %f5597;
	mov.b32 	%r4189, %f5598;
	shfl.sync.bfly.b32	%r4190|%p2521, %r4189, 1, 31, -1;
	mov.b32 	%f5599, %r4190;
	add.f32 	%f1206, %f5598, %f5599;
	@%p2516 bra 	$L__BB3_1890;
	atom.global.add.f32 	%f5600, [%rd10+172], %f1206;
$L__BB3_1890:
	setp.ne.s32 	%p2522, %r4, 0;
	mov.b32 	%r4191, %f13267;
	shfl.sync.bfly.b32	%r4192|%p2523, %r4191, 16, 31, -1;
	mov.b32 	%f5601, %r4192;
	add.f32 	%f5602, %f13267, %f5601;
	mov.b32 	%r4193, %f5602;
	shfl.sync.bfly.b32	%r4194|%p2524, %r4193, 8, 31, -1;
	mov.b32 	%f5603, %r4194;
	add.f32 	%f5604, %f5602, %f5603;
	mov.b32 	%r4195, %f5604;
	shfl.sync.bfly.b32	%r4196|%p2525, %r4195, 4, 31, -1;
	mov.b32 	%f5605, %r4196;
	add.f32 	%f5606, %f5604, %f5605;
	mov.b32 	%r4197, %f5606;
	shfl.sync.bfly.b32	%r4198|%p2526, %r4197, 2, 31, -1;
	mov.b32 	%f5607, %r4198;
	add.f32 	%f5608, %f5606, %f5607;
	mov.b32 	%r4199, %f5608;
	shfl.sync.bfly.b32	%r4200|%p2527, %r4199, 1, 31, -1;
	mov.b32 	%f5609, %r4200;
	add.f32 	%f1207, %f5608, %f5609;
	@%p2522 bra 	$L__BB3_1892;
	atom.global.add.f32 	%f5610, [%rd10+184], %f1207;
$L__BB3_1892:
	@%p6791 bra 	$L__BB3_1911;
	setp.ne.s32 	%p2528, %r4, 0;
	mov.b32 	%r4201, %f13266;
	shfl.sync.bfly.b32	%r4202|%p2529, %r4201, 16, 31, -1;
	mov.b32 	%f5611, %r4202;
	add.f32 	%f5612, %f13266, %f5611;
	mov.b32 	%r4203, %f5612;
	shfl.sync.bfly.b32	%r4204|%p2530, %r4203, 8, 31, -1;
	mov.b32 	%f5613, %r4204;
	add.f32 	%f5614, %f5612, %f5613;
	mov.b32 	%r4205, %f5614;
	shfl.sync.bfly.b32	%r4206|%p2531, %r4205, 4, 31, -1;
	mov.b32 	%f5615, %r4206;
	add.f32 	%f5616, %f5614, %f5615;
	mov.b32 	%r4207, %f5616;
	shfl.sync.bfly.b32	%r4208|%p2532, %r4207, 2, 31, -1;
	mov.b32 	%f5617, %r4208;
	add.f32 	%f5618, %f5616, %f5617;
	mov.b32 	%r4209, %f5618;
	shfl.sync.bfly.b32	%r4210|%p2533, %r4209, 1, 31, -1;
	mov.b32 	%f5619, %r4210;
	add.f32 	%f1208, %f5618, %f5619;
	@%p2528 bra 	$L__BB3_1895;
	atom.global.add.f32 	%f5620, [%rd10+196], %f1208;
$L__BB3_1895:
	setp.ne.s32 	%p2534, %r4, 0;
	mov.b32 	%r4211, %f13265;
	shfl.sync.bfly.b32	%r4212|%p2535, %r4211, 16, 31, -1;
	mov.b32 	%f5621, %r4212;
	add.f32 	%f5622, %f13265, %f5621;
	mov.b32 	%r4213, %f5622;
	shfl.sync.bfly.b32	%r4214|%p2536, %r4213, 8, 31, -1;
	mov.b32 	%f5623, %r4214;
	add.f32 	%f5624, %f5622, %f5623;
	mov.b32 	%r4215, %f5624;
	shfl.sync.bfly.b32	%r4216|%p2537, %r4215, 4, 31, -1;
	mov.b32 	%f5625, %r4216;
	add.f32 	%f5626, %f5624, %f5625;
	mov.b32 	%r4217, %f5626;
	shfl.sync.bfly.b32	%r4218|%p2538, %r4217, 2, 31, -1;
	mov.b32 	%f5627, %r4218;
	add.f32 	%f5628, %f5626, %f5627;
	mov.b32 	%r4219, %f5628;
	shfl.sync.bfly.b32	%r4220|%p2539, %r4219, 1, 31, -1;
	mov.b32 	%f5629, %r4220;
	add.f32 	%f1209, %f5628, %f5629;
	@%p2534 bra 	$L__BB3_1897;
	atom.global.add.f32 	%f5630, [%rd10+208], %f1209;
$L__BB3_1897:
	setp.ne.s32 	%p2540, %r4, 0;
	mov.b32 	%r4221, %f13264;
	shfl.sync.bfly.b32	%r4222|%p2541, %r4221, 16, 31, -1;
	mov.b32 	%f5631, %r4222;
	add.f32 	%f5632, %f13264, %f5631;
	mov.b32 	%r4223, %f5632;
	shfl.sync.bfly.b32	%r4224|%p2542, %r4223, 8, 31, -1;
	mov.b32 	%f5633, %r4224;
	add.f32 	%f5634, %f5632, %f5633;
	mov.b32 	%r4225, %f5634;
	shfl.sync.bfly.b32	%r4226|%p2543, %r4225, 4, 31, -1;
	mov.b32 	%f5635, %r4226;
	add.f32 	%f5636, %f5634, %f5635;
	mov.b32 	%r4227, %f5636;
	shfl.sync.bfly.b32	%r4228|%p2544, %r4227, 2, 31, -1;
	mov.b32 	%f5637, %r4228;
	add.f32 	%f5638, %f5636, %f5637;
	mov.b32 	%r4229, %f5638;
	shfl.sync.bfly.b32	%r4230|%p2545, %r4229, 1, 31, -1;
	mov.b32 	%f5639, %r4230;
	add.f32 	%f1210, %f5638, %f5639;
	@%p2540 bra 	$L__BB3_1899;
	atom.global.add.f32 	%f5640, [%rd10+220], %f1210;
$L__BB3_1899:
	setp.ne.s32 	%p2546, %r4, 0;
	mov.b32 	%r4231, %f13263;
	shfl.sync.bfly.b32	%r4232|%p2547, %r4231, 16, 31, -1;
	mov.b32 	%f5641, %r4232;
	add.f32 	%f5642, %f13263, %f5641;
	mov.b32 	%r4233, %f5642;
	shfl.sync.bfly.b32	%r4234|%p2548, %r4233, 8, 31, -1;
	mov.b32 	%f5643, %r4234;
	add.f32 	%f5644, %f5642, %f5643;
	mov.b32 	%r4235, %f5644;
	shfl.sync.bfly.b32	%r4236|%p2549, %r4235, 4, 31, -1;
	mov.b32 	%f5645, %r4236;
	add.f32 	%f5646, %f5644, %f5645;
	mov.b32 	%r4237, %f5646;
	shfl.sync.bfly.b32	%r4238|%p2550, %r4237, 2, 31, -1;
	mov.b32 	%f5647, %r4238;
	add.f32 	%f5648, %f5646, %f5647;
	mov.b32 	%r4239, %f5648;
	shfl.sync.bfly.b32	%r4240|%p2551, %r4239, 1, 31, -1;
	mov.b32 	%f5649, %r4240;
	add.f32 	%f1211, %f5648, %f5649;
	@%p2546 bra 	$L__BB3_1901;
	atom.global.add.f32 	%f5650, [%rd10+232], %f1211;
$L__BB3_1901:
	setp.ne.s32 	%p2552, %r4, 0;
	mov.b32 	%r4241, %f13262;
	shfl.sync.bfly.b32	%r4242|%p2553, %r4241, 16, 31, -1;
	mov.b32 	%f5651, %r4242;
	add.f32 	%f5652, %f13262, %f5651;
	mov.b32 	%r4243, %f5652;
	shfl.sync.bfly.b32	%r4244|%p2554, %r4243, 8, 31, -1;
	mov.b32 	%f5653, %r4244;
	add.f32 	%f5654, %f5652, %f5653;
	mov.b32 	%r4245, %f5654;
	shfl.sync.bfly.b32	%r4246|%p2555, %r4245, 4, 31, -1;
	mov.b32 	%f5655, %r4246;
	add.f32 	%f5656, %f5654, %f5655;
	mov.b32 	%r4247, %f5656;
	shfl.sync.bfly.b32	%r4248|%p2556, %r4247, 2, 31, -1;
	mov.b32 	%f5657, %r4248;
	add.f32 	%f5658, %f5656, %f5657;
	mov.b32 	%r4249, %f5658;
	shfl.sync.bfly.b32	%r4250|%p2557, %r4249, 1, 31, -1;
	mov.b32 	%f5659, %r4250;
	add.f32 	%f1212, %f5658, %f5659;
	@%p2552 bra 	$L__BB3_1903;
	atom.global.add.f32 	%f5660, [%rd10+244], %f1212;
$L__BB3_1903:
	setp.ne.s32 	%p2558, %r4, 0;
	mov.b32 	%r4251, %f13261;
	shfl.sync.bfly.b32	%r4252|%p2559, %r4251, 16, 31, -1;
	mov.b32 	%f5661, %r4252;
	add.f32 	%f5662, %f13261, %f5661;
	mov.b32 	%r4253, %f5662;
	shfl.sync.bfly.b32	%r4254|%p2560, %r4253, 8, 31, -1;
	mov.b32 	%f5663, %r4254;
	add.f32 	%f5664, %f5662, %f5663;
	mov.b32 	%r4255, %f5664;
	shfl.sync.bfly.b32	%r4256|%p2561, %r4255, 4, 31, -1;
	mov.b32 	%f5665, %r4256;
	add.f32 	%f5666, %f5664, %f5665;
	mov.b32 	%r4257, %f5666;
	shfl.sync.bfly.b32	%r4258|%p2562, %r4257, 2, 31, -1;
	mov.b32 	%f5667, %r4258;
	add.f32 	%f5668, %f5666, %f5667;
	mov.b32 	%r4259, %f5668;
	shfl.sync.bfly.b32	%r4260|%p2563, %r4259, 1, 31, -1;
	mov.b32 	%f5669, %r4260;
	add.f32 	%f1213, %f5668, %f5669;
	@%p2558 bra 	$L__BB3_1905;
	atom.global.add.f32 	%f5670, [%rd10+256], %f1213;
$L__BB3_1905:
	setp.ne.s32 	%p2564, %r4, 0;
	mov.b32 	%r4261, %f13260;
	shfl.sync.bfly.b32	%r4262|%p2565, %r4261, 16, 31, -1;
	mov.b32 	%f5671, %r4262;
	add.f32 	%f5672, %f13260, %f5671;
	mov.b32 	%r4263, %f5672;
	shfl.sync.bfly.b32	%r4264|%p2566, %r4263, 8, 31, -1;
	mov.b32 	%f5673, %r4264;
	add.f32 	%f5674, %f5672, %f5673;
	mov.b32 	%r4265, %f5674;
	shfl.sync.bfly.b32	%r4266|%p2567, %r4265, 4, 31, -1;
	mov.b32 	%f5675, %r4266;
	add.f32 	%f5676, %f5674, %f5675;
	mov.b32 	%r4267, %f5676;
	shfl.sync.bfly.b32	%r4268|%p2568, %r4267, 2, 31, -1;
	mov.b32 	%f5677, %r4268;
	add.f32 	%f5678, %f5676, %f5677;
	mov.b32 	%r4269, %f5678;
	shfl.sync.bfly.b32	%r4270|%p2569, %r4269, 1, 31, -1;
	mov.b32 	%f5679, %r4270;
	add.f32 	%f1214, %f5678, %f5679;
	@%p2564 bra 	$L__BB3_1907;
	atom.global.add.f32 	%f5680, [%rd10+268], %f1214;
$L__BB3_1907:
	setp.ne.s32 	%p2570, %r4, 0;
	mov.b32 	%r4271, %f13259;
	shfl.sync.bfly.b32	%r4272|%p2571, %r4271, 16, 31, -1;
	mov.b32 	%f5681, %r4272;
	add.f32 	%f5682, %f13259, %f5681;
	mov.b32 	%r4273, %f5682;
	shfl.sync.bfly.b32	%r4274|%p2572, %r4273, 8, 31, -1;
	mov.b32 	%f5683, %r4274;
	add.f32 	%f5684, %f5682, %f5683;
	mov.b32 	%r4275, %f5684;
	shfl.sync.bfly.b32	%r4276|%p2573, %r4275, 4, 31, -1;
	mov.b32 	%f5685, %r4276;
	add.f32 	%f5686, %f5684, %f5685;
	mov.b32 	%r4277, %f5686;
	shfl.sync.bfly.b32	%r4278|%p2574, %r4277, 2, 31, -1;
	mov.b32 	%f5687, %r4278;
	add.f32 	%f5688, %f5686, %f5687;
	mov.b32 	%r4279, %f5688;
	shfl.sync.bfly.b32	%r4280|%p2575, %r4279, 1, 31, -1;
	mov.b32 	%f5689, %r4280;
	add.f32 	%f1215, %f5688, %f5689;
	@%p2570 bra 	$L__BB3_1909;
	atom.global.add.f32 	%f5690, [%rd10+280], %f1215;
$L__BB3_1909:
	setp.ne.s32 	%p2576, %r4, 0;
	mov.b32 	%r4281, %f13258;
	shfl.sync.bfly.b32	%r4282|%p2577, %r4281, 16, 31, -1;
	mov.b32 	%f5691, %r4282;
	add.f32 	%f5692, %f13258, %f5691;
	mov.b32 	%r4283, %f5692;
	shfl.sync.bfly.b32	%r4284|%p2578, %r4283, 8, 31, -1;
	mov.b32 	%f5693, %r4284;
	add.f32 	%f5694, %f5692, %f5693;
	mov.b32 	%r4285, %f5694;
	shfl.sync.bfly.b32	%r4286|%p2579, %r4285, 4, 31, -1;
	mov.b32 	%f5695, %r4286;
	add.f32 	%f5696, %f5694, %f5695;
	mov.b32 	%r4287, %f5696;
	shfl.sync.bfly.b32	%r4288|%p2580, %r4287, 2, 31, -1;
	mov.b32 	%f5697, %r4288;
	add.f32 	%f5698, %f5696, %f5697;
	mov.b32 	%r4289, %f5698;
	shfl.sync.bfly.b32	%r4290|%p2581, %r4289, 1, 31, -1;
	mov.b32 	%f5699, %r4290;
	add.f32 	%f1216, %f5698, %f5699;
	@%p2576 bra 	$L__BB3_1911;
	atom.global.add.f32 	%f5700, [%rd10+292], %f1216;
$L__BB3_1911:
	mul.f32 	%f5701, %f1166, 0f3E906EBB;
	setp.ne.s32 	%p2582, %r4, 0;
	mov.b32 	%r4291, %f5701;
	shfl.sync.bfly.b32	%r4292|%p2583, %r4291, 16, 31, -1;
	mov.b32 	%f5702, %r4292;
	add.f32 	%f5703, %f5701, %f5702;
	mov.b32 	%r4293, %f5703;
	shfl.sync.bfly.b32	%r4294|%p2584, %r4293, 8, 31, -1;
	mov.b32 	%f5704, %r4294;
	add.f32 	%f5705, %f5703, %f5704;
	mov.b32 	%r4295, %f5705;
	shfl.sync.bfly.b32	%r4296|%p2585, %r4295, 4, 31, -1;
	mov.b32 	%f5706, %r4296;
	add.f32 	%f5707, %f5705, %f5706;
	mov.b32 	%r4297, %f5707;
	shfl.sync.bfly.b32	%r4298|%p2586, %r4297, 2, 31, -1;
	mov.b32 	%f5708, %r4298;
	add.f32 	%f5709, %f5707, %f5708;
	mov.b32 	%r4299, %f5709;
	shfl.sync.bfly.b32	%r4300|%p2587, %r4299, 1, 31, -1;
	mov.b32 	%f5710, %r4300;
	add.f32 	%f1217, %f5709, %f5710;
	@%p2582 bra 	$L__BB3_1913;
	atom.global.add.f32 	%f5711, [%rd10+8], %f1217;
$L__BB3_1913:
	@%p6788 bra 	$L__BB3_2451;
	mul.f32 	%f5712, %f1, %f1166;
	setp.ne.s32 	%p2588, %r4, 0;
	mov.b32 	%r4301, %f5712;
	shfl.sync.bfly.b32	%r4302|%p2589, %r4301, 16, 31, -1;
	mov.b32 	%f5713, %r4302;
	add.f32 	%f5714, %f5712, %f5713;
	mov.b32 	%r4303, %f5714;
	shfl.sync.bfly.b32	%r4304|%p2590, %r4303, 8, 31, -1;
	mov.b32 	%f5715, %r4304;
	add.f32 	%f5716, %f5714, %f5715;
	mov.b32 	%r4305, %f5716;
	shfl.sync.bfly.b32	%r4306|%p2591, %r4305, 4, 31, -1;
	mov.b32 	%f5717, %r4306;
	add.f32 	%f5718, %f5716, %f5717;
	mov.b32 	%r4307, %f5718;
	shfl.sync.bfly.b32	%r4308|%p2592, %r4307, 2, 31, -1;
	mov.b32 	%f5719, %r4308;
	add.f32 	%f5720, %f5718, %f5719;
	mov.b32 	%r4309, %f5720;
	shfl.sync.bfly.b32	%r4310|%p2593, %r4309, 1, 31, -1;
	mov.b32 	%f5721, %r4310;
	add.f32 	%f1218, %f5720, %f5721;
	@%p2588 bra 	$L__BB3_1916;
	atom.global.add.f32 	%f5722, [%rd10+20], %f1218;
$L__BB3_1916:
	mul.f32 	%f5723, %f2, %f1166;
	setp.ne.s32 	%p2594, %r4, 0;
	mov.b32 	%r4311, %f5723;
	shfl.sync.bfly.b32	%r4312|%p2595, %r4311, 16, 31, -1;
	mov.b32 	%f5724, %r4312;
	add.f32 	%f5725, %f5723, %f5724;
	mov.b32 	%r4313, %f5725;
	shfl.sync.bfly.b32	%r4314|%p2596, %r4313, 8, 31, -1;
	mov.b32 	%f5726, %r4314;
	add.f32 	%f5727, %f5725, %f5726;
	mov.b32 	%r4315, %f5727;
	shfl.sync.bfly.b32	%r4316|%p2597, %r4315, 4, 31, -1;
	mov.b32 	%f5728, %r4316;
	add.f32 	%f5729, %f5727, %f5728;
	mov.b32 	%r4317, %f5729;
	shfl.sync.bfly.b32	%r4318|%p2598, %r4317, 2, 31, -1;
	mov.b32 	%f5730, %r4318;
	add.f32 	%f5731, %f5729, %f5730;
	mov.b32 	%r4319, %f5731;
	shfl.sync.bfly.b32	%r4320|%p2599, %r4319, 1, 31, -1;
	mov.b32 	%f5732, %r4320;
	add.f32 	%f1219, %f5731, %f5732;
	@%p2594 bra 	$L__BB3_1918;
	atom.global.add.f32 	%f5733, [%rd10+32], %f1219;
$L__BB3_1918:
	mul.f32 	%f5734, %f3, %f1166;
	setp.ne.s32 	%p2600, %r4, 0;
	mov.b32 	%r4321, %f5734;
	shfl.sync.bfly.b32	%r4322|%p2601, %r4321, 16, 31, -1;
	mov.b32 	%f5735, %r4322;
	add.f32 	%f5736, %f5734, %f5735;
	mov.b32 	%r4323, %f5736;
	shfl.sync.bfly.b32	%r4324|%p2602, %r4323, 8, 31, -1;
	mov.b32 	%f5737, %r4324;
	add.f32 	%f5738, %f5736, %f5737;
	mov.b32 	%r4325, %f5738;
	shfl.sync.bfly.b32	%r4326|%p2603, %r4325, 4, 31, -1;
	mov.b32 	%f5739, %r4326;
	add.f32 	%f5740, %f5738, %f5739;
	mov.b32 	%r4327, %f5740;
	shfl.sync.bfly.b32	%r4328|%p2604, %r4327, 2, 31, -1;
	mov.b32 	%f5741, %r4328;
	add.f32 	%f5742, %f5740, %f5741;
	mov.b32 	%r4329, %f5742;
	shfl.sync.bfly.b32	%r4330|%p2605, %r4329, 1, 31, -1;
	mov.b32 	%f5743, %r4330;
	add.f32 	%f1220, %f5742, %f5743;
	@%p2600 bra 	$L__BB3_1920;
	atom.global.add.f32 	%f5744, [%rd10+44], %f1220;
$L__BB3_1920:
	@%p6789 bra 	$L__BB3_2451;
	setp.ne.s32 	%p2606, %r4, 0;
	mov.b32 	%r4331, %f13299;
	shfl.sync.bfly.b32	%r4332|%p2607, %r4331, 16, 31, -1;
	mov.b32 	%f5745, %r4332;
	add.f32 	%f5746, %f13299, %f5745;
	mov.b32 	%r4333, %f5746;
	shfl.sync.bfly.b32	%r4334|%p2608, %r4333, 8, 31, -1;
	mov.b32 	%f5747, %r4334;
	add.f32 	%f5748, %f5746, %f5747;
	mov.b32 	%r4335, %f5748;
	shfl.sync.bfly.b32	%r4336|%p2609, %r4335, 4, 31, -1;
	mov.b32 	%f5749, %r4336;
	add.f32 	%f5750, %f5748, %f5749;
	mov.b32 	%r4337, %f5750;
	shfl.sync.bfly.b32	%r4338|%p2610, %r4337, 2, 31, -1;
	mov.b32 	%f5751, %r4338;
	add.f32 	%f5752, %f5750, %f5751;
	mov.b32 	%r4339, %f5752;
	shfl.sync.bfly.b32	%r4340|%p2611, %r4339, 1, 31, -1;
	mov.b32 	%f5753, %r4340;
	add.f32 	%f1221, %f5752, %f5753;
	@%p2606 bra 	$L__BB3_1923;
	atom.global.add.f32 	%f5754, [%rd10+56], %f1221;
$L__BB3_1923:
	setp.ne.s32 	%p2612, %r4, 0;
	mov.b32 	%r4341, %f13298;
	shfl.sync.bfly.b32	%r4342|%p2613, %r4341, 16, 31, -1;
	mov.b32 	%f5755, %r4342;
	add.f32 	%f5756, %f13298, %f5755;
	mov.b32 	%r4343, %f5756;
	shfl.sync.bfly.b32	%r4344|%p2614, %r4343, 8, 31, -1;
	mov.b32 	%f5757, %r4344;
	add.f32 	%f5758, %f5756, %f5757;
	mov.b32 	%r4345, %f5758;
	shfl.sync.bfly.b32	%r4346|%p2615, %r4345, 4, 31, -1;
	mov.b32 	%f5759, %r4346;
	add.f32 	%f5760, %f5758, %f5759;
	mov.b32 	%r4347, %f5760;
	shfl.sync.bfly.b32	%r4348|%p2616, %r4347, 2, 31, -1;
	mov.b32 	%f5761, %r4348;
	add.f32 	%f5762, %f5760, %f5761;
	mov.b32 	%r4349, %f5762;
	shfl.sync.bfly.b32	%r4350|%p2617, %r4349, 1, 31, -1;
	mov.b32 	%f5763, %r4350;
	add.f32 	%f1222, %f5762, %f5763;
	@%p2612 bra 	$L__BB3_1925;
	atom.global.add.f32 	%f5764, [%rd10+68], %f1222;
$L__BB3_1925:
	setp.ne.s32 	%p2618, %r4, 0;
	mov.b32 	%r4351, %f13297;
	shfl.sync.bfly.b32	%r4352|%p2619, %r4351, 16, 31, -1;
	mov.b32 	%f5765, %r4352;
	add.f32 	%f5766, %f13297, %f5765;
	mov.b32 	%r4353, %f5766;
	shfl.sync.bfly.b32	%r4354|%p2620, %r4353, 8, 31, -1;
	mov.b32 	%f5767, %r4354;
	add.f32 	%f5768, %f5766, %f5767;
	mov.b32 	%r4355, %f5768;
	shfl.sync.bfly.b32	%r4356|%p2621, %r4355, 4, 31, -1;
	mov.b32 	%f5769, %r4356;
	add.f32 	%f5770, %f5768, %f5769;
	mov.b32 	%r4357, %f5770;
	shfl.sync.bfly.b32	%r4358|%p2622, %r4357, 2, 31, -1;
	mov.b32 	%f5771, %r4358;
	add.f32 	%f5772, %f5770, %f5771;
	mov.b32 	%r4359, %f5772;
	shfl.sync.bfly.b32	%r4360|%p2623, %r4359, 1, 31, -1;
	mov.b32 	%f5773, %r4360;
	add.f32 	%f1223, %f5772, %f5773;
	@%p2618 bra 	$L__BB3_1927;
	atom.global.add.f32 	%f5774, [%rd10+80], %f1223;
$L__BB3_1927:
	setp.ne.s32 	%p2624, %r4, 0;
	mov.b32 	%r4361, %f13296;
	shfl.sync.bfly.b32	%r4362|%p2625, %r4361, 16, 31, -1;
	mov.b32 	%f5775, %r4362;
	add.f32 	%f5776, %f13296, %f5775;
	mov.b32 	%r4363, %f5776;
	shfl.sync.bfly.b32	%r4364|%p2626, %r4363, 8, 31, -1;
	mov.b32 	%f5777, %r4364;
	add.f32 	%f5778, %f5776, %f5777;
	mov.b32 	%r4365, %f5778;
	shfl.sync.bfly.b32	%r4366|%p2627, %r4365, 4, 31, -1;
	mov.b32 	%f5779, %r4366;
	add.f32 	%f5780, %f5778, %f5779;
	mov.b32 	%r4367, %f5780;
	shfl.sync.bfly.b32	%r4368|%p2628, %r4367, 2, 31, -1;
	mov.b32 	%f5781, %r4368;
	add.f32 	%f5782, %f5780, %f5781;
	mov.b32 	%r4369, %f5782;
	shfl.sync.bfly.b32	%r4370|%p2629, %r4369, 1, 31, -1;
	mov.b32 	%f5783, %r4370;
	add.f32 	%f1224, %f5782, %f5783;
	@%p2624 bra 	$L__BB3_1929;
	atom.global.add.f32 	%f5784, [%rd10+92], %f1224;
$L__BB3_1929:
	setp.ne.s32 	%p2630, %r4, 0;
	mov.b32 	%r4371, %f13295;
	shfl.sync.bfly.b32	%r4372|%p2631, %r4371, 16, 31, -1;
	mov.b32 	%f5785, %r4372;
	add.f32 	%f5786, %f13295, %f5785;
	mov.b32 	%r4373, %f5786;
	shfl.sync.bfly.b32	%r4374|%p2632, %r4373, 8, 31, -1;
	mov.b32 	%f5787, %r4374;
	add.f32 	%f5788, %f5786, %f5787;
	mov.b32 	%r4375, %f5788;
	shfl.sync.bfly.b32	%r4376|%p2633, %r4375, 4, 31, -1;
	mov.b32 	%f5789, %r4376;
	add.f32 	%f5790, %f5788, %f5789;
	mov.b32 	%r4377, %f5790;
	shfl.sync.bfly.b32	%r4378|%p2634, %r4377, 2, 31, -1;
	mov.b32 	%f5791, %r4378;
	add.f32 	%f5792, %f5790, %f5791;
	mov.b32 	%r4379, %f5792;
	shfl.sync.bfly.b32	%r4380|%p2635, %r4379, 1, 31, -1;
	mov.b32 	%f5793, %r4380;
	add.f32 	%f1225, %f5792, %f5793;
	@%p2630 bra 	$L__BB3_1931;
	atom.global.add.f32 	%f5794, [%rd10+104], %f1225;
$L__BB3_1931:
	@%p6790 bra 	$L__BB3_2451;
	setp.ne.s32 	%p2636, %r4, 0;
	mov.b32 	%r4381, %f13294;
	shfl.sync.bfly.b32	%r4382|%p2637, %r4381, 16, 31, -1;
	mov.b32 	%f5795, %r4382;
	add.f32 	%f5796, %f13294, %f5795;
	mov.b32 	%r4383, %f5796;
	shfl.sync.bfly.b32	%r4384|%p2638, %r4383, 8, 31, -1;
	mov.b32 	%f5797, %r4384;
	add.f32 	%f5798, %f5796, %f5797;
	mov.b32 	%r4385, %f5798;
	shfl.sync.bfly.b32	%r4386|%p2639, %r4385, 4, 31, -1;
	mov.b32 	%f5799, %r4386;
	add.f32 	%f5800, %f5798, %f5799;
	mov.b32 	%r4387, %f5800;
	shfl.sync.bfly.b32	%r4388|%p2640, %r4387, 2, 31, -1;
	mov.b32 	%f5801, %r4388;
	add.f32 	%f5802, %f5800, %f5801;
	mov.b32 	%r4389, %f5802;
	shfl.sync.bfly.b32	%r4390|%p2641, %r4389, 1, 31, -1;
	mov.b32 	%f5803, %r4390;
	add.f32 	%f1226, %f5802, %f5803;
	@%p2636 bra 	$L__BB3_1934;
	atom.global.add.f32 	%f5804, [%rd10+116], %f1226;
$L__BB3_1934:
	setp.ne.s32 	%p2642, %r4, 0;
	mov.b32 	%r4391, %f13293;
	shfl.sync.bfly.b32	%r4392|%p2643, %r4391, 16, 31, -1;
	mov.b32 	%f5805, %r4392;
	add.f32 	%f5806, %f13293, %f5805;
	mov.b32 	%r4393, %f5806;
	shfl.sync.bfly.b32	%r4394|%p2644, %r4393, 8, 31, -1;
	mov.b32 	%f5807, %r4394;
	add.f32 	%f5808, %f5806, %f5807;
	mov.b32 	%r4395, %f5808;
	shfl.sync.bfly.b32	%r4396|%p2645, %r4395, 4, 31, -1;
	mov.b32 	%f5809, %r4396;
	add.f32 	%f5810, %f5808, %f5809;
	mov.b32 	%r4397, %f5810;
	shfl.sync.bfly.b32	%r4398|%p2646, %r4397, 2, 31, -1;
	mov.b32 	%f5811, %r4398;
	add.f32 	%f5812, %f5810, %f5811;
	mov.b32 	%r4399, %f5812;
	shfl.sync.bfly.b32	%r4400|%p2647, %r4399, 1, 31, -1;
	mov.b32 	%f5813, %r4400;
	add.f32 	%f1227, %f5812, %f5813;
	@%p2642 bra 	$L__BB3_1936;
	atom.global.add.f32 	%f5814, [%rd10+128], %f1227;
$L__BB3_1936:
	setp.ne.s32 	%p2648, %r4, 0;
	mov.b32 	%r4401, %f13292;
	shfl.sync.bfly.b32	%r4402|%p2649, %r4401, 16, 31, -1;
	mov.b32 	%f5815, %r4402;
	add.f32 	%f5816, %f13292, %f5815;
	mov.b32 	%r4403, %f5816;
	shfl.sync.bfly.b32	%r4404|%p2650, %r4403, 8, 31, -1;
	mov.b32 	%f5817, %r4404;
	add.f32 	%f5818, %f5816, %f5817;
	mov.b32 	%r4405, %f5818;
	shfl.sync.bfly.b32	%r4406|%p2651, %r4405, 4, 31, -1;
	mov.b32 	%f5819, %r4406;
	add.f32 	%f5820, %f5818, %f5819;
	mov.b32 	%r4407, %f5820;
	shfl.sync.bfly.b32	%r4408|%p2652, %r4407, 2, 31, -1;
	mov.b32 	%f5821, %r4408;
	add.f32 	%f5822, %f5820, %f5821;
	mov.b32 	%r4409, %f5822;
	shfl.sync.bfly.b32	%r4410|%p2653, %r4409, 1, 31, -1;
	mov.b32 	%f5823, %r4410;
	add.f32 	%f1228, %f5822, %f5823;
	@%p2648 bra 	$L__BB3_1938;
	atom.global.add.f32 	%f5824, [%rd10+140], %f1228;
$L__BB3_1938:
	setp.ne.s32 	%p2654, %r4, 0;
	mov.b32 	%r4411, %f13291;
	shfl.sync.bfly.b32	%r4412|%p2655, %r4411, 16, 31, -1;
	mov.b32 	%f5825, %r4412;
	add.f32 	%f5826, %f13291, %f5825;
	mov.b32 	%r4413, %f5826;
	shfl.sync.bfly.b32	%r4414|%p2656, %r4413, 8, 31, -1;
	mov.b32 	%f5827, %r4414;
	add.f32 	%f5828, %f5826, %f5827;
	mov.b32 	%r4415, %f5828;
	shfl.sync.bfly.b32	%r4416|%p2657, %r4415, 4, 31, -1;
	mov.b32 	%f5829, %r4416;
	add.f32 	%f5830, %f5828, %f5829;
	mov.b32 	%r4417, %f5830;
	shfl.sync.bfly.b32	%r4418|%p2658, %r4417, 2, 31, -1;
	mov.b32 	%f5831, %r4418;
	add.f32 	%f5832, %f5830, %f5831;
	mov.b32 	%r4419, %f5832;
	shfl.sync.bfly.b32	%r4420|%p2659, %r4419, 1, 31, -1;
	mov.b32 	%f5833, %r4420;
	add.f32 	%f1229, %f5832, %f5833;
	@%p2654 bra 	$L__BB3_1940;
	atom.global.add.f32 	%f5834, [%rd10+152], %f1229;
$L__BB3_1940:
	setp.ne.s32 	%p2660, %r4, 0;
	mov.b32 	%r4421, %f13290;
	shfl.sync.bfly.b32	%r4422|%p2661, %r4421, 16, 31, -1;
	mov.b32 	%f5835, %r4422;
	add.f32 	%f5836, %f13290, %f5835;
	mov.b32 	%r4423, %f5836;
	shfl.sync.bfly.b32	%r4424|%p2662, %r4423, 8, 31, -1;
	mov.b32 	%f5837, %r4424;
	add.f32 	%f5838, %f5836, %f5837;
	mov.b32 	%r4425, %f5838;
	shfl.sync.bfly.b32	%r4426|%p2663, %r4425, 4, 31, -1;
	mov.b32 	%f5839, %r4426;
	add.f32 	%f5840, %f5838, %f5839;
	mov.b32 	%r4427, %f5840;
	shfl.sync.bfly.b32	%r4428|%p2664, %r4427, 2, 31, -1;
	mov.b32 	%f5841, %r4428;
	add.f32 	%f5842, %f5840, %f5841;
	mov.b32 	%r4429, %f5842;
	shfl.sync.bfly.b32	%r4430|%p2665, %r4429, 1, 31, -1;
	mov.b32 	%f5843, %r4430;
	add.f32 	%f1230, %f5842, %f5843;
	@%p2660 bra 	$L__BB3_1942;
	atom.global.add.f32 	%f5844, [%rd10+164], %f1230;
$L__BB3_1942:
	setp.ne.s32 	%p2666, %r4, 0;
	mov.b32 	%r4431, %f13289;
	shfl.sync.bfly.b32	%r4432|%p2667, %r4431, 16, 31, -1;
	mov.b32 	%f5845, %r4432;
	add.f32 	%f5846, %f13289, %f5845;
	mov.b32 	%r4433, %f5846;
	shfl.sync.bfly.b32	%r4434|%p2668, %r4433, 8, 31, -1;
	mov.b32 	%f5847, %r4434;
	add.f32 	%f5848, %f5846, %f5847;
	mov.b32 	%r4435, %f5848;
	shfl.sync.bfly.b32	%r4436|%p2669, %r4435, 4, 31, -1;
	mov.b32 	%f5849, %r4436;
	add.f32 	%f5850, %f5848, %f5849;
	mov.b32 	%r4437, %f5850;
	shfl.sync.bfly.b32	%r4438|%p2670, %r4437, 2, 31, -1;
	mov.b32 	%f5851, %r4438;
	add.f32 	%f5852, %f5850, %f5851;
	mov.b32 	%r4439, %f5852;
	shfl.sync.bfly.b32	%r4440|%p2671, %r4439, 1, 31, -1;
	mov.b32 	%f5853, %r4440;
	add.f32 	%f1231, %f5852, %f5853;
	@%p2666 bra 	$L__BB3_1944;
	atom.global.add.f32 	%f5854, [%rd10+176], %f1231;
$L__BB3_1944:
	setp.ne.s32 	%p2672, %r4, 0;
	mov.b32 	%r4441, %f13288;
	shfl.sync.bfly.b32	%r4442|%p2673, %r4441, 16, 31, -1;
	mov.b32 	%f5855, %r4442;
	add.f32 	%f5856, %f13288, %f5855;
	mov.b32 	%r4443, %f5856;
	shfl.sync.bfly.b32	%r4444|%p2674, %r4443, 8, 31, -1;
	mov.b32 	%f5857, %r4444;
	add.f32 	%f5858, %f5856, %f5857;
	mov.b32 	%r4445, %f5858;
	shfl.sync.bfly.b32	%r4446|%p2675, %r4445, 4, 31, -1;
	mov.b32 	%f5859, %r4446;
	add.f32 	%f5860, %f5858, %f5859;
	mov.b32 	%r4447, %f5860;
	shfl.sync.bfly.b32	%r4448|%p2676, %r4447, 2, 31, -1;
	mov.b32 	%f5861, %r4448;
	add.f32 	%f5862, %f5860, %f5861;
	mov.b32 	%r4449, %f5862;
	shfl.sync.bfly.b32	%r4450|%p2677, %r4449, 1, 31, -1;
	mov.b32 	%f5863, %r4450;
	add.f32 	%f1232, %f5862, %f5863;
	@%p2672 bra 	$L__BB3_1946;
	atom.global.add.f32 	%f5864, [%rd10+188], %f1232;
$L__BB3_1946:
	@%p6791 bra 	$L__BB3_2451;
	setp.ne.s32 	%p2678, %r4, 0;
	mov.b32 	%r4451, %f13287;
	shfl.sync.bfly.b32	%r4452|%p2679, %r4451, 16, 31, -1;
	mov.b32 	%f5865, %r4452;
	add.f32 	%f5866, %f13287, %f5865;
	mov.b32 	%r4453, %f5866;
	shfl.sync.bfly.b32	%r4454|%p2680, %r4453, 8, 31, -1;
	mov.b32 	%f5867, %r4454;
	add.f32 	%f5868, %f5866, %f5867;
	mov.b32 	%r4455, %f5868;
	shfl.sync.bfly.b32	%r4456|%p2681, %r4455, 4, 31, -1;
	mov.b32 	%f5869, %r4456;
	add.f32 	%f5870, %f5868, %f5869;
	mov.b32 	%r4457, %f5870;
	shfl.sync.bfly.b32	%r4458|%p2682, %r4457, 2, 31, -1;
	mov.b32 	%f5871, %r4458;
	add.f32 	%f5872, %f5870, %f5871;
	mov.b32 	%r4459, %f5872;
	shfl.sync.bfly.b32	%r4460|%p2683, %r4459, 1, 31, -1;
	mov.b32 	%f5873, %r4460;
	add.f32 	%f1233, %f5872, %f5873;
	@%p2678 bra 	$L__BB3_1949;
	atom.global.add.f32 	%f5874, [%rd10+200], %f1233;
$L__BB3_1949:
	setp.ne.s32 	%p2684, %r4, 0;
	mov.b32 	%r4461, %f13286;
	shfl.sync.bfly.b32	%r4462|%p2685, %r4461, 16, 31, -1;
	mov.b32 	%f5875, %r4462;
	add.f32 	%f5876, %f13286, %f5875;
	mov.b32 	%r4463, %f5876;
	shfl.sync.bfly.b32	%r4464|%p2686, %r4463, 8, 31, -1;
	mov.b32 	%f5877, %r4464;
	add.f32 	%f5878, %f5876, %f5877;
	mov.b32 	%r4465, %f5878;
	shfl.sync.bfly.b32	%r4466|%p2687, %r4465, 4, 31, -1;
	mov.b32 	%f5879, %r4466;
	add.f32 	%f5880, %f5878, %f5879;
	mov.b32 	%r4467, %f5880;
	shfl.sync.bfly.b32	%r4468|%p2688, %r4467, 2, 31, -1;
	mov.b32 	%f5881, %r4468;
	add.f32 	%f5882, %f5880, %f5881;
	mov.b32 	%r4469, %f5882;
	shfl.sync.bfly.b32	%r4470|%p2689, %r4469, 1, 31, -1;
	mov.b32 	%f5883, %r4470;
	add.f32 	%f1234, %f5882, %f5883;
	@%p2684 bra 	$L__BB3_1951;
	atom.global.add.f32 	%f5884, [%rd10+212], %f1234;
$L__BB3_1951:
	setp.ne.s32 	%p2690, %r4, 0;
	mov.b32 	%r4471, %f13285;
	shfl.sync.bfly.b32	%r4472|%p2691, %r4471, 16, 31, -1;
	mov.b32 	%f5885, %r4472;
	add.f32 	%f5886, %f13285, %f5885;
	mov.b32 	%r4473, %f5886;
	shfl.sync.bfly.b32	%r4474|%p2692, %r4473, 8, 31, -1;
	mov.b32 	%f5887, %r4474;
	add.f32 	%f5888, %f5886, %f5887;
	mov.b32 	%r4475, %f5888;
	shfl.sync.bfly.b32	%r4476|%p2693, %r4475, 4, 31, -1;
	mov.b32 	%f5889, %r4476;
	add.f32 	%f5890, %f5888, %f5889;
	mov.b32 	%r4477, %f5890;
	shfl.sync.bfly.b32	%r4478|%p2694, %r4477, 2, 31, -1;
	mov.b32 	%f5891, %r4478;
	add.f32 	%f5892, %f5890, %f5891;
	mov.b32 	%r4479, %f5892;
	shfl.sync.bfly.b32	%r4480|%p2695, %r4479, 1, 31, -1;
	mov.b32 	%f5893, %r4480;
	add.f32 	%f1235, %f5892, %f5893;
	@%p2690 bra 	$L__BB3_1953;
	atom.global.add.f32 	%f5894, [%rd10+224], %f1235;
$L__BB3_1953:
	setp.ne.s32 	%p2696, %r4, 0;
	mov.b32 	%r4481, %f13284;
	shfl.sync.bfly.b32	%r4482|%p2697, %r4481, 16, 31, -1;
	mov.b32 	%f5895, %r4482;
	add.f32 	%f5896, %f13284, %f5895;
	mov.b32 	%r4483, %f5896;
	shfl.sync.bfly.b32	%r4484|%p2698, %r4483, 8, 31, -1;
	mov.b32 	%f5897, %r4484;
	add.f32 	%f5898, %f5896, %f5897;
	mov.b32 	%r4485, %f5898;
	shfl.sync.bfly.b32	%r4486|%p2699, %r4485, 4, 31, -1;
	mov.b32 	%f5899, %r4486;
	add.f32 	%f5900, %f5898, %f5899;
	mov.b32 	%r4487, %f5900;
	shfl.sync.bfly.b32	%r4488|%p2700, %r4487, 2, 31, -1;
	mov.b32 	%f5901, %r4488;
	add.f32 	%f5902, %f5900, %f5901;
	mov.b32 	%r4489, %f5902;
	shfl.sync.bfly.b32	%r4490|%p2701, %r4489, 1, 31, -1;
	mov.b32 	%f5903, %r4490;
	add.f32 	%f1236, %f5902, %f5903;
	@%p2696 bra 	$L__BB3_1955;
	atom.global.add.f32 	%f5904, [%rd10+236], %f1236;
$L__BB3_1955:
	setp.ne.s32 	%p2702, %r4, 0;
	mov.b32 	%r4491, %f13283;
	shfl.sync.bfly.b32	%r4492|%p2703, %r4491, 16, 31, -1;
	mov.b32 	%f5905, %r4492;
	add.f32 	%f5906, %f13283, %f5905;
	mov.b32 	%r4493, %f5906;
	shfl.sync.bfly.b32	%r4494|%p2704, %r4493, 8, 31, -1;
	mov.b32 	%f5907, %r4494;
	add.f32 	%f5908, %f5906, %f5907;
	mov.b32 	%r4495, %f5908;
	shfl.sync.bfly.b32	%r4496|%p2705, %r4495, 4, 31, -1;
	mov.b32 	%f5909, %r4496;
	add.f32 	%f5910, %f5908, %f5909;
	mov.b32 	%r4497, %f5910;
	shfl.sync.bfly.b32	%r4498|%p2706, %r4497, 2, 31, -1;
	mov.b32 	%f5911, %r4498;
	add.f32 	%f5912, %f5910, %f5911;
	mov.b32 	%r4499, %f5912;
	shfl.sync.bfly.b32	%r4500|%p2707, %r4499, 1, 31, -1;
	mov.b32 	%f5913, %r4500;
	add.f32 	%f1237, %f5912, %f5913;
	@%p2702 bra 	$L__BB3_1957;
	atom.global.add.f32 	%f5914, [%rd10+248], %f1237;
$L__BB3_1957:
	setp.ne.s32 	%p2708, %r4, 0;
	mov.b32 	%r4501, %f13282;
	shfl.sync.bfly.b32	%r4502|%p2709, %r4501, 16, 31, -1;
	mov.b32 	%f5915, %r4502;
	add.f32 	%f5916, %f13282, %f5915;
	mov.b32 	%r4503, %f5916;
	shfl.sync.bfly.b32	%r4504|%p2710, %r4503, 8, 31, -1;
	mov.b32 	%f5917, %r4504;
	add.f32 	%f5918, %f5916, %f5917;
	mov.b32 	%r4505, %f5918;
	shfl.sync.bfly.b32	%r4506|%p2711, %r4505, 4, 31, -1;
	mov.b32 	%f5919, %r4506;
	add.f32 	%f5920, %f5918, %f5919;
	mov.b32 	%r4507, %f5920;
	shfl.sync.bfly.b32	%r4508|%p2712, %r4507, 2, 31, -1;
	mov.b32 	%f5921, %r4508;
	add.f32 	%f5922, %f5920, %f5921;
	mov.b32 	%r4509, %f5922;
	shfl.sync.bfly.b32	%r4510|%p2713, %r4509, 1, 31, -1;
	mov.b32 	%f5923, %r4510;
	add.f32 	%f1238, %f5922, %f5923;
	@%p2708 bra 	$L__BB3_1959;
	atom.global.add.f32 	%f5924, [%rd10+260], %f1238;
$L__BB3_1959:
	setp.ne.s32 	%p2714, %r4, 0;
	mov.b32 	%r4511, %f13281;
	shfl.sync.bfly.b32	%r4512|%p2715, %r4511, 16, 31, -1;
	mov.b32 	%f5925, %r4512;
	add.f32 	%f5926, %f13281, %f5925;
	mov.b32 	%r4513, %f5926;
	shfl.sync.bfly.b32	%r4514|%p2716, %r4513, 8, 31, -1;
	mov.b32 	%f5927, %r4514;
	add.f32 	%f5928, %f5926, %f5927;
	mov.b32 	%r4515, %f5928;
	shfl.sync.bfly.b32	%r4516|%p2717, %r4515, 4, 31, -1;
	mov.b32 	%f5929, %r4516;
	add.f32 	%f5930, %f5928, %f5929;
	mov.b32 	%r4517, %f5930;
	shfl.sync.bfly.b32	%r4518|%p2718, %r4517, 2, 31, -1;
	mov.b32 	%f5931, %r4518;
	add.f32 	%f5932, %f5930, %f5931;
	mov.b32 	%r4519, %f5932;
	shfl.sync.bfly.b32	%r4520|%p2719, %r4519, 1, 31, -1;
	mov.b32 	%f5933, %r4520;
	add.f32 	%f1239, %f5932, %f5933;
	@%p2714 bra 	$L__BB3_1961;
	atom.global.add.f32 	%f5934, [%rd10+272], %f1239;
$L__BB3_1961:
	setp.ne.s32 	%p2720, %r4, 0;
	mov.b32 	%r4521, %f13280;
	shfl.sync.bfly.b32	%r4522|%p2721, %r4521, 16, 31, -1;
	mov.b32 	%f5935, %r4522;
	add.f32 	%f5936, %f13280, %f5935;
	mov.b32 	%r4523, %f5936;
	shfl.sync.bfly.b32	%r4524|%p2722, %r4523, 8, 31, -1;
	mov.b32 	%f5937, %r4524;
	add.f32 	%f5938, %f5936, %f5937;
	mov.b32 	%r4525, %f5938;
	shfl.sync.bfly.b32	%r4526|%p2723, %r4525, 4, 31, -1;
	mov.b32 	%f5939, %r4526;
	add.f32 	%f5940, %f5938, %f5939;
	mov.b32 	%r4527, %f5940;
	shfl.sync.bfly.b32	%r4528|%p2724, %r4527, 2, 31, -1;
	mov.b32 	%f5941, %r4528;
	add.f32 	%f5942, %f5940, %f5941;
	mov.b32 	%r4529, %f5942;
	shfl.sync.bfly.b32	%r4530|%p2725, %r4529, 1, 31, -1;
	mov.b32 	%f5943, %r4530;
	add.f32 	%f1240, %f5942, %f5943;
	@%p2720 bra 	$L__BB3_1963;
	atom.global.add.f32 	%f5944, [%rd10+284], %f1240;
$L__BB3_1963:
	setp.ne.s32 	%p2726, %r4, 0;
	mov.b32 	%r4531, %f13279;
	shfl.sync.bfly.b32	%r4532|%p2727, %r4531, 16, 31, -1;
	mov.b32 	%f5945, %r4532;
	add.f32 	%f5946, %f13279, %f5945;
	mov.b32 	%r4533, %f5946;
	shfl.sync.bfly.b32	%r4534|%p2728, %r4533, 8, 31, -1;
	mov.b32 	%f5947, %r4534;
	add.f32 	%f5948, %f5946, %f5947;
	mov.b32 	%r4535, %f5948;
	shfl.sync.bfly.b32	%r4536|%p2729, %r4535, 4, 31, -1;
	mov.b32 	%f5949, %r4536;
	add.f32 	%f5950, %f5948, %f5949;
	mov.b32 	%r4537, %f5950;
	shfl.sync.bfly.b32	%r4538|%p2730, %r4537, 2, 31, -1;
	mov.b32 	%f5951, %r4538;
	add.f32 	%f5952, %f5950, %f5951;
	mov.b32 	%r4539, %f5952;
	shfl.sync.bfly.b32	%r4540|%p2731, %r4539, 1, 31, -1;
	mov.b32 	%f5953, %r4540;
	add.f32 	%f1241, %f5952, %f5953;
	@%p2726 bra 	$L__BB3_2451;
	atom.global.add.f32 	%f5954, [%rd10+296], %f1241;
	bra.uni 	$L__BB3_2451;
$L__BB3_1965:
	setp.ne.s32 	%p31, %r4, 0;
	mul.lo.s64 	%rd26, %rd3, 12;
	and.b64  	%rd27, %rd26, 17179869180;
	add.s64 	%rd28, %rd1, %rd27;
	ld.global.nc.f32 	%f1653, [%rd28];
	mul.f32 	%f1654, %f1653, 0f3E906EBB;
	ld.global.nc.f32 	%f1242, [%rd28+4];
	ld.global.nc.f32 	%f1243, [%rd28+8];
	mov.b32 	%r33, %f1654;
	shfl.sync.bfly.b32	%r34|%p32, %r33, 16, 31, -1;
	mov.b32 	%f1655, %r34;
	add.f32 	%f1656, %f1654, %f1655;
	mov.b32 	%r35, %f1656;
	shfl.sync.bfly.b32	%r36|%p33, %r35, 8, 31, -1;
	mov.b32 	%f1657, %r36;
	add.f32 	%f1658, %f1656, %f1657;
	mov.b32 	%r37, %f1658;
	shfl.sync.bfly.b32	%r38|%p34, %r37, 4, 31, -1;
	mov.b32 	%f1659, %r38;
	add.f32 	%f1660, %f1658, %f1659;
	mov.b32 	%r39, %f1660;
	shfl.sync.bfly.b32	%r40|%p35, %r39, 2, 31, -1;
	mov.b32 	%f1661, %r40;
	add.f32 	%f1662, %f1660, %f1661;
	mov.b32 	%r41, %f1662;
	shfl.sync.bfly.b32	%r42|%p36, %r41, 1, 31, -1;
	mov.b32 	%f1663, %r42;
	add.f32 	%f1244, %f1662, %f1663;
	@%p31 bra 	$L__BB3_1967;
	atom.global.add.f32 	%f1664, [%rd2], %f1244;
$L__BB3_1967:
	@%p6788 bra 	$L__BB3_2019;
	setp.ne.s32 	%p37, %r4, 0;
	shfl.sync.bfly.b32	%r43|%p38, %r44, 16, 31, -1;
	mov.b32 	%r45, 2143289344;
	shfl.sync.bfly.b32	%r46|%p39, %r45, 8, 31, -1;
	mov.b32 	%f1666, %r46;
	add.f32 	%f1667, %f1666, 0f7FC00000;
	mov.b32 	%r47, %f1667;
	shfl.sync.bfly.b32	%r48|%p40, %r47, 4, 31, -1;
	mov.b32 	%f1668, %r48;
	add.f32 	%f1669, %f1667, %f1668;
	mov.b32 	%r49, %f1669;
	shfl.sync.bfly.b32	%r50|%p41, %r49, 2, 31, -1;
	mov.b32 	%f1670, %r50;
	add.f32 	%f1671, %f1669, %f1670;
	mov.b32 	%r51, %f1671;
	shfl.sync.bfly.b32	%r52|%p42, %r51, 1, 31, -1;
	mov.b32 	%f1672, %r52;
	add.f32 	%f13395, %f1671, %f1672;
	@%p37 bra 	$L__BB3_1970;
	atom.global.add.f32 	%f1673, [%rd2+12], %f13395;
$L__BB3_1970:
	setp.ne.s32 	%p43, %r4, 0;
	shfl.sync.bfly.b32	%r53|%p44, %r54, 16, 31, -1;
	mov.b32 	%r55, 2143289344;
	shfl.sync.bfly.b32	%r56|%p45, %r55, 8, 31, -1;
	mov.b32 	%f1674, %r56;
	add.f32 	%f1675, %f1674, 0f7FC00000;
	mov.b32 	%r57, %f1675;
	shfl.sync.bfly.b32	%r58|%p46, %r57, 4, 31, -1;
	mov.b32 	%f1676, %r58;
	add.f32 	%f1677, %f1675, %f1676;
	mov.b32 	%r59, %f1677;
	shfl.sync.bfly.b32	%r60|%p47, %r59, 2, 31, -1;
	mov.b32 	%f1678, %r60;
	add.f32 	%f1679, %f1677, %f1678;
	mov.b32 	%r61, %f1679;
	shfl.sync.bfly.b32	%r62|%p48, %r61, 1, 31, -1;
	mov.b32 	%f1680, %r62;
	add.f32 	%f13394, %f1679, %f1680;
	@%p43 bra 	$L__BB3_1972;
	atom.global.add.f32 	%f1681, [%rd2+24], %f13394;
$L__BB3_1972:
	setp.ne.s32 	%p49, %r4, 0;
	shfl.sync.bfly.b32	%r63|%p50, %r64, 16, 31, -1;
	mov.b32 	%r65, 2143289344;
	shfl.sync.bfly.b32	%r66|%p51, %r65, 8, 31, -1;
	mov.b32 	%f1682, %r66;
	add.f32 	%f1683, %f1682, 0f7FC00000;
	mov.b32 	%r67, %f1683;
	shfl.sync.bfly.b32	%r68|%p52, %r67, 4, 31, -1;
	mov.b32 	%f1684, %r68;
	add.f32 	%f1685, %f1683, %f1684;
	mov.b32 	%r69, %f1685;
	shfl.sync.bfly.b32	%r70|%p53, %r69, 2, 31, -1;
	mov.b32 	%f1686, %r70;
	add.f32 	%f1687, %f1685, %f1686;
	mov.b32 	%r71, %f1687;
	shfl.sync.bfly.b32	%r72|%p54, %r71, 1, 31, -1;
	mov.b32 	%f1688, %r72;
	add.f32 	%f13393, %f1687, %f1688;
	@%p49 bra 	$L__BB3_1974;
	atom.global.add.f32 	%f1689, [%rd2+36], %f13393;
$L__BB3_1974:
	@%p6789 bra 	$L__BB3_2019;
	setp.ne.s32 	%p55, %r4, 0;
	shfl.sync.bfly.b32	%r73|%p56, %r74, 16, 31, -1;
	mov.b32 	%r75, 2143289344;
	shfl.sync.bfly.b32	%r76|%p57, %r75, 8, 31, -1;
	mov.b32 	%f1691, %r76;
	add.f32 	%f1692, %f1691, 0f7FC00000;
	mov.b32 	%r77, %f1692;
	shfl.sync.bfly.b32	%r78|%p58, %r77, 4, 31, -1;
	mov.b32 	%f1693, %r78;
	add.f32 	%f1694, %f1692, %f1693;
	mov.b32 	%r79, %f1694;
	shfl.sync.bfly.b32	%r80|%p59, %r79, 2, 31, -1;
	mov.b32 	%f1695, %r80;
	add.f32 	%f1696, %f1694, %f1695;
	mov.b32 	%r81, %f1696;
	shfl.sync.bfly.b32	%r82|%p60, %r81, 1, 31, -1;
	mov.b32 	%f1697, %r82;
	add.f32 	%f13392, %f1696, %f1697;
	@%p55 bra 	$L__BB3_1977;
	atom.global.add.f32 	%f1698, [%rd2+48], %f13392;
$L__BB3_1977:
	setp.ne.s32 	%p61, %r4, 0;
	shfl.sync.bfly.b32	%r83|%p62, %r84, 16, 31, -1;
	mov.b32 	%r85, 2143289344;
	shfl.sync.bfly.b32	%r86|%p63, %r85, 8, 31, -1;
	mov.b32 	%f1699, %r86;
	add.f32 	%f1700, %f1699, 0f7FC00000;
	mov.b32 	%r87, %f1700;
	shfl.sync.bfly.b32	%r88|%p64, %r87, 4, 31, -1;
	mov.b32 	%f1701, %r88;
	add.f32 	%f1702, %f1700, %f1701;
	mov.b32 	%r89, %f1702;
	shfl.sync.bfly.b32	%r90|%p65, %r89, 2, 31, -1;
	mov.b32 	%f1703, %r90;
	add.f32 	%f1704, %f1702, %f1703;
	mov.b32 	%r91, %f1704;
	shfl.sync.bfly.b32	%r92|%p66, %r91, 1, 31, -1;
	mov.b32 	%f1705, %r92;
	add.f32 	%f13391, %f1704, %f1705;
	@%p61 bra 	$L__BB3_1979;
	atom.global.add.f32 	%f1706, [%rd2+60], %f13391;
$L__BB3_1979:
	setp.ne.s32 	%p67, %r4, 0;
	shfl.sync.bfly.b32	%r93|%p68, %r94, 16, 31, -1;
	mov.b32 	%r95, 2143289344;
	shfl.sync.bfly.b32	%r96|%p69, %r95, 8, 31, -1;
	mov.b32 	%f1707, %r96;
	add.f32 	%f1708, %f1707, 0f7FC00000;
	mov.b32 	%r97, %f1708;
	shfl.sync.bfly.b32	%r98|%p70, %r97, 4, 31, -1;
	mov.b32 	%f1709, %r98;
	add.f32 	%f1710, %f1708, %f1709;
	mov.b32 	%r99, %f1710;
	shfl.sync.bfly.b32	%r100|%p71, %r99, 2, 31, -1;
	mov.b32 	%f1711, %r100;
	add.f32 	%f1712, %f1710, %f1711;
	mov.b32 	%r101, %f1712;
	shfl.sync.bfly.b32	%r102|%p72, %r101, 1, 31, -1;
	mov.b32 	%f1713, %r102;
	add.f32 	%f13390, %f1712, %f1713;
	@%p67 bra 	$L__BB3_1981;
	atom.global.add.f32 	%f1714, [%rd2+72], %f13390;
$L__BB3_1981:
	setp.ne.s32 	%p73, %r4, 0;
	shfl.sync.bfly.b32	%r103|%p74, %r104, 16, 31, -1;
	mov.b32 	%r105, 2143289344;
	shfl.sync.bfly.b32	%r106|%p75, %r105, 8, 31, -1;
	mov.b32 	%f1715, %r106;
	add.f32 	%f1716, %f1715, 0f7FC00000;
	mov.b32 	%r107, %f1716;
	shfl.sync.bfly.b32	%r108|%p76, %r107, 4, 31, -1;
	mov.b32 	%f1717, %r108;
	add.f32 	%f1718, %f1716, %f1717;
	mov.b32 	%r109, %f1718;
	shfl.sync.bfly.b32	%r110|%p77, %r109, 2, 31, -1;
	mov.b32 	%f1719, %r110;
	add.f32 	%f1720, %f1718, %f1719;
	mov.b32 	%r111, %f1720;
	shfl.sync.bfly.b32	%r112|%p78, %r111, 1, 31, -1;
	mov.b32 	%f1721, %r112;
	add.f32 	%f13389, %f1720, %f1721;
	@%p73 bra 	$L__BB3_1983;
	atom.global.add.f32 	%f1722, [%rd2+84], %f13389;
$L__BB3_1983:
	setp.ne.s32 	%p79, %r4, 0;
	shfl.sync.bfly.b32	%r113|%p80, %r114, 16, 31, -1;
	mov.b32 	%r115, 2143289344;
	shfl.sync.bfly.b32	%r116|%p81, %r115, 8, 31, -1;
	mov.b32 	%f1723, %r116;
	add.f32 	%f1724, %f1723, 0f7FC00000;
	mov.b32 	%r117, %f1724;
	shfl.sync.bfly.b32	%r118|%p82, %r117, 4, 31, -1;
	mov.b32 	%f1725, %r118;
	add.f32 	%f1726, %f1724, %f1725;
	mov.b32 	%r119, %f1726;
	shfl.sync.bfly.b32	%r120|%p83, %r119, 2, 31, -1;
	mov.b32 	%f1727, %r120;
	add.f32 	%f1728, %f1726, %f1727;
	mov.b32 	%r121, %f1728;
	shfl.sync.bfly.b32	%r122|%p84, %r121, 1, 31, -1;
	mov.b32 	%f1729, %r122;
	add.f32 	%f13388, %f1728, %f1729;
	@%p79 bra 	$L__BB3_1985;
	atom.global.add.f32 	%f1730, [%rd2+96], %f13388;
$L__BB3_1985:
	@%p6790 bra 	$L__BB3_2019;
	setp.ne.s32 	%p85, %r4, 0;
	shfl.sync.bfly.b32	%r123|%p86, %r124, 16, 31, -1;
	mov.b32 	%r125, 2143289344;
	shfl.sync.bfly.b32	%r126|%p87, %r125, 8, 31, -1;
	mov.b32 	%f1732, %r126;
	add.f32 	%f1733, %f1732, 0f7FC00000;
	mov.b32 	%r127, %f1733;
	shfl.sync.bfly.b32	%r128|%p88, %r127, 4, 31, -1;
	mov.b32 	%f1734, %r128;
	add.f32 	%f1735, %f1733, %f1734;
	mov.b32 	%r129, %f1735;
	shfl.sync.bfly.b32	%r130|%p89, %r129, 2, 31, -1;
	mov.b32 	%f1736, %r130;
	add.f32 	%f1737, %f1735, %f1736;
	mov.b32 	%r131, %f1737;
	shfl.sync.bfly.b32	%r132|%p90, %r131, 1, 31, -1;
	mov.b32 	%f1738, %r132;
	add.f32 	%f13387, %f1737, %f1738;
	@%p85 bra 	$L__BB3_1988;
	atom.global.add.f32 	%f1739, [%rd2+108], %f13387;
$L__BB3_1988:
	setp.ne.s32 	%p91, %r4, 0;
	shfl.sync.bfly.b32	%r133|%p92, %r134, 16, 31, -1;
	mov.b32 	%r135, 2143289344;
	shfl.sync.bfly.b32	%r136|%p93, %r135, 8, 31, -1;
	mov.b32 	%f1740, %r136;
	add.f32 	%f1741, %f1740, 0f7FC00000;
	mov.b32 	%r137, %f1741;
	shfl.sync.bfly.b32	%r138|%p94, %r137, 4, 31, -1;
	mov.b32 	%f1742, %r138;
	add.f32 	%f1743, %f1741, %f1742;
	mov.b32 	%r139, %f1743;
	shfl.sync.bfly.b32	%r140|%p95, %r139, 2, 31, -1;
	mov.b32 	%f1744, %r140;
	add.f32 	%f1745, %f1743, %f1744;
	mov.b32 	%r141, %f1745;
	shfl.sync.bfly.b32	%r142|%p96, %r141, 1, 31, -1;
	mov.b32 	%f1746, %r142;
	add.f32 	%f13386, %f1745, %f1746;
	@%p91 bra 	$L__BB3_1990;
	atom.global.add.f32 	%f1747, [%rd2+120], %f13386;
$L__BB3_1990:
	setp.ne.s32 	%p97, %r4, 0;
	shfl.sync.bfly.b32	%r143|%p98, %r144, 16, 31, -1;
	mov.b32 	%r145, 2143289344;
	shfl.sync.bfly.b32	%r146|%p99, %r145, 8, 31, -1;
	mov.b32 	%f1748, %r146;
	add.f32 	%f1749, %f1748, 0f7FC00000;
	mov.b32 	%r147, %f1749;
	shfl.sync.bfly.b32	%r148|%p100, %r147, 4, 31, -1;
	mov.b32 	%f1750, %r148;
	add.f32 	%f1751, %f1749, %f1750;
	mov.b32 	%r149, %f1751;
	shfl.sync.bfly.b32	%r150|%p101, %r149, 2, 31, -1;
	mov.b32 	%f1752, %r150;
	add.f32 	%f1753, %f1751, %f1752;
	mov.b32 	%r151, %f1753;
	shfl.sync.bfly.b32	%r152|%p102, %r151, 1, 31, -1;
	mov.b32 	%f1754, %r152;
	add.f32 	%f13385, %f1753, %f1754;
	@%p97 bra 	$L__BB3_1992;
	atom.global.add.f32 	%f1755, [%rd2+132], %f13385;
$L__BB3_1992:
	setp.ne.s32 	%p103, %r4, 0;
	shfl.sync.bfly.b32	%r153|%p104, %r154, 16, 31, -1;
	mov.b32 	%r155, 2143289344;
	shfl.sync.bfly.b32	%r156|%p105, %r155, 8, 31, -1;
	mov.b32 	%f1756, %r156;
	add.f32 	%f1757, %f1756, 0f7FC00000;
	mov.b32 	%r157, %f1757;
	shfl.sync.bfly.b32	%r158|%p106, %r157, 4, 31, -1;
	mov.b32 	%f1758, %r158;
	add.f32 	%f1759, %f1757, %f1758;
	mov.b32 	%r159, %f1759;
	shfl.sync.bfly.b32	%r160|%p107, %r159, 2, 31, -1;
	mov.b32 	%f1760, %r160;
	add.f32 	%f1761, %f1759, %f1760;
	mov.b32 	%r161, %f1761;
	shfl.sync.bfly.b32	%r162|%p108, %r161, 1, 31, -1;
	mov.b32 	%f1762, %r162;
	add.f32 	%f13384, %f1761, %f1762;
	@%p103 bra 	$L__BB3_1994;
	atom.global.add.f32 	%f1763, [%rd2+144], %f13384;
$L__BB3_1994:
	setp.ne.s32 	%p109, %r4, 0;
	shfl.sync.bfly.b32	%r163|%p110, %r164, 16, 31, -1;
	mov.b32 	%r165, 2143289344;
	shfl.sync.bfly.b32	%r166|%p111, %r165, 8, 31, -1;
	mov.b32 	%f1764, %r166;
	add.f32 	%f1765, %f1764, 0f7FC00000;
	mov.b32 	%r167, %f1765;
	shfl.sync.bfly.b32	%r168|%p112, %r167, 4, 31, -1;
	mov.b32 	%f1766, %r168;
	add.f32 	%f1767, %f1765, %f1766;
	mov.b32 	%r169, %f1767;
	shfl.sync.bfly.b32	%r170|%p113, %r169, 2, 31, -1;
	mov.b32 	%f1768, %r170;
	add.f32 	%f1769, %f1767, %f1768;
	mov.b32 	%r171, %f1769;
	shfl.sync.bfly.b32	%r172|%p114, %r171, 1, 31, -1;
	mov.b32 	%f1770, %r172;
	add.f32 	%f13383, %f1769, %f1770;
	@%p109 bra 	$L__BB3_1996;
	atom.global.add.f32 	%f1771, [%rd2+156], %f13383;
$L__BB3_1996:
	setp.ne.s32 	%p115, %r4, 0;
	shfl.sync.bfly.b32	%r173|%p116, %r174, 16, 31, -1;
	mov.b32 	%r175, 2143289344;
	shfl.sync.bfly.b32	%r176|%p117, %r175, 8, 31, -1;
	mov.b32 	%f1772, %r176;
	add.f32 	%f1773, %f1772, 0f7FC00000;
	mov.b32 	%r177, %f1773;
	shfl.sync.bfly.b32	%r178|%p118, %r177, 4, 31, -1;
	mov.b32 	%f1774, %r178;
	add.f32 	%f1775, %f1773, %f1774;
	mov.b32 	%r179, %f1775;
	shfl.sync.bfly.b32	%r180|%p119, %r179, 2, 31, -1;
	mov.b32 	%f1776, %r180;
	add.f32 	%f1777, %f1775, %f1776;
	mov.b32 	%r181, %f1777;
	shfl.sync.bfly.b32	%r182|%p120, %r181, 1, 31, -1;
	mov.b32 	%f1778, %r182;
	add.f32 	%f13382, %f1777, %f1778;
	@%p115 bra 	$L__BB3_1998;
	atom.global.add.f32 	%f1779, [%rd2+168], %f13382;
$L__BB3_1998:
	setp.ne.s32 	%p121, %r4, 0;
	shfl.sync.bfly.b32	%r183|%p122, %r184, 16, 31, -1;
	mov.b32 	%r185, 2143289344;
	shfl.sync.bfly.b32	%r186|%p123, %r185, 8, 31, -1;
	mov.b32 	%f1780, %r186;
	add.f32 	%f1781, %f1780, 0f7FC00000;
	mov.b32 	%r187, %f1781;
	shfl.sync.bfly.b32	%r188|%p124, %r187, 4, 31, -1;
	mov.b32 	%f1782, %r188;
	add.f32 	%f1783, %f1781, %f1782;
	mov.b32 	%r189, %f1783;
	shfl.sync.bfly.b32	%r190|%p125, %r189, 2, 31, -1;
	mov.b32 	%f1784, %r190;
	add.f32 	%f1785, %f1783, %f1784;
	mov.b32 	%r191, %f1785;
	shfl.sync.bfly.b32	%r192|%p126, %r191, 1, 31, -1;
	mov.b32 	%f1786, %r192;
	add.f32 	%f13381, %f1785, %f1786;
	@%p121 bra 	$L__BB3_2000;
	atom.global.add.f32 	%f1787, [%rd2+180], %f13381;
$L__BB3_2000:
	@%p6791 bra 	$L__BB3_2019;
	setp.ne.s32 	%p127, %r4, 0;
	shfl.sync.bfly.b32	%r193|%p128, %r194, 16, 31, -1;
	mov.b32 	%r195, 2143289344;
	shfl.sync.bfly.b32	%r196|%p129, %r195, 8, 31, -1;
	mov.b32 	%f1789, %r196;
	add.f32 	%f1790, %f1789, 0f7FC00000;
	mov.b32 	%r197, %f1790;
	shfl.sync.bfly.b32	%r198|%p130, %r197, 4, 31, -1;
	mov.b32 	%f1791, %r198;
	add.f32 	%f1792, %f1790, %f1791;
	mov.b32 	%r199, %f1792;
	shfl.sync.bfly.b32	%r200|%p131, %r199, 2, 31, -1;
	mov.b32 	%f1793, %r200;
	add.f32 	%f1794, %f1792, %f1793;
	mov.b32 	%r201, %f1794;
	shfl.sync.bfly.b32	%r202|%p132, %r201, 1, 31, -1;
	mov.b32 	%f1795, %r202;
	add.f32 	%f13380, %f1794, %f1795;
	@%p127 bra 	$L__BB3_2003;
	atom.global.add.f32 	%f1796, [%rd2+192], %f13380;
$L__BB3_2003:
	setp.ne.s32 	%p133, %r4, 0;
	shfl.sync.bfly.b32	%r203|%p134, %r204, 16, 31, -1;
	mov.b32 	%r205, 2143289344;
	shfl.sync.bfly.b32	%r206|%p135, %r205, 8, 31, -1;
	mov.b32 	%f1797, %r206;
	add.f32 	%f1798, %f1797, 0f7FC00000;
	mov.b32 	%r207, %f1798;
	shfl.sync.bfly.b32	%r208|%p136, %r207, 4, 31, -1;
	mov.b32 	%f1799, %r208;
	add.f32 	%f1800, %f1798, %f1799;
	mov.b32 	%r209, %f1800;
	shfl.sync.bfly.b32	%r210|%p137, %r209, 2, 31, -1;
	mov.b32 	%f1801, %r210;
	add.f32 	%f1802, %f1800, %f1801;
	mov.b32 	%r211, %f1802;
	shfl.sync.bfly.b32	%r212|%p138, %r211, 1, 31, -1;
	mov.b32 	%f1803, %r212;
	add.f32 	%f13379, %f1802, %f1803;
	@%p133 bra 	$L__BB3_2005;
	atom.global.add.f32 	%f1804, [%rd2+204], %f13379;
$L__BB3_2005:
	setp.ne.s32 	%p139, %r4, 0;
	shfl.sync.bfly.b32	%r213|%p140, %r214, 16, 31, -1;
	mov.b32 	%r215, 2143289344;
	shfl.sync.bfly.b32	%r216|%p141, %r215, 8, 31, -1;
	mov.b32 	%f1805, %r216;
	add.f32 	%f1806, %f1805, 0f7FC00000;
	mov.b32 	%r217, %f1806;
	shfl.sync.bfly.b32	%r218|%p142, %r217, 4, 31, -1;
	mov.b32 	%f1807, %r218;
	add.f32 	%f1808, %f1806, %f1807;
	mov.b32 	%r219, %f1808;
	shfl.sync.bfly.b32	%r220|%p143, %r219, 2, 31, -1;
	mov.b32 	%f1809, %r220;
	add.f32 	%f1810, %f1808, %f1809;
	mov.b32 	%r221, %f1810;
	shfl.sync.bfly.b32	%r222|%p144, %r221, 1, 31, -1;
	mov.b32 	%f1811, %r222;
	add.f32 	%f13378, %f1810, %f1811;
	@%p139 bra 	$L__BB3_2007;
	atom.global.add.f32 	%f1812, [%rd2+216], %f13378;
$L__BB3_2007:
	setp.ne.s32 	%p145, %r4, 0;
	shfl.sync.bfly.b32	%r223|%p146, %r224, 16, 31, -1;
	mov.b32 	%r225, 2143289344;
	shfl.sync.bfly.b32	%r226|%p147, %r225, 8, 31, -1;
	mov.b32 	%f1813, %r226;
	add.f32 	%f1814, %f1813, 0f7FC00000;
	mov.b32 	%r227, %f1814;
	shfl.sync.bfly.b32	%r228|%p148, %r227, 4, 31, -1;
	mov.b32 	%f1815, %r228;
	add.f32 	%f1816, %f1814, %f1815;
	mov.b32 	%r229, %f1816;
	shfl.sync.bfly.b32	%r230|%p149, %r229, 2, 31, -1;
	mov.b32 	%f1817, %r230;
	add.f32 	%f1818, %f1816, %f1817;
	mov.b32 	%r231, %f1818;
	shfl.sync.bfly.b32	%r232|%p150, %r231, 1, 31, -1;
	mov.b32 	%f1819, %r232;
	add.f32 	%f13377, %f1818, %f1819;
	@%p145 bra 	$L__BB3_2009;
	atom.global.add.f32 	%f1820, [%rd2+228], %f13377;
$L__BB3_2009:
	setp.ne.s32 	%p151, %r4, 0;
	shfl.sync.bfly.b32	%r233|%p152, %r234, 16, 31, -1;
	mov.b32 	%r235, 2143289344;
	shfl.sync.bfly.b32	%r236|%p153, %r235, 8, 31, -1;
	mov.b32 	%f1821, %r236;
	add.f32 	%f1822, %f1821, 0f7FC00000;
	mov.b32 	%r237, %f1822;
	shfl.sync.bfly.b32	%r238|%p154, %r237, 4, 31, -1;
	mov.b32 	%f1823, %r238;
	add.f32 	%f1824, %f1822, %f1823;
	mov.b32 	%r239, %f1824;
	shfl.sync.bfly.b32	%r240|%p155, %r239, 2, 31, -1;
	mov.b32 	%f1825, %r240;
	add.f32 	%f1826, %f1824, %f1825;
	mov.b32 	%r241, %f1826;
	shfl.sync.bfly.b32	%r242|%p156, %r241, 1, 31, -1;
	mov.b32 	%f1827, %r242;
	add.f32 	%f13376, %f1826, %f1827;
	@%p151 bra 	$L__BB3_2011;
	atom.global.add.f32 	%f1828, [%rd2+240], %f13376;
$L__BB3_2011:
	setp.ne.s32 	%p157, %r4, 0;
	shfl.sync.bfly.b32	%r243|%p158, %r244, 16, 31, -1;
	mov.b32 	%r245, 2143289344;
	shfl.sync.bfly.b32	%r246|%p159, %r245, 8, 31, -1;
	mov.b32 	%f1829, %r246;
	add.f32 	%f1830, %f1829, 0f7FC00000;
	mov.b32 	%r247, %f1830;
	shfl.sync.bfly.b32	%r248|%p160, %r247, 4, 31, -1;
	mov.b32 	%f1831, %r248;
	add.f32 	%f1832, %f1830, %f1831;
	mov.b32 	%r249, %f1832;
	shfl.sync.bfly.b32	%r250|%p161, %r249, 2, 31, -1;
	mov.b32 	%f1833, %r250;
	add.f32 	%f1834, %f1832, %f1833;
	mov.b32 	%r251, %f1834;
	shfl.sync.bfly.b32	%r252|%p162, %r251, 1, 31, -1;
	mov.b32 	%f1835, %r252;
	add.f32 	%f13375, %f1834, %f1835;
	@%p157 bra 	$L__BB3_2013;
	atom.global.add.f32 	%f1836, [%rd2+252], %f13375;
$L__BB3_2013:
	setp.ne.s32 	%p163, %r4, 0;
	shfl.sync.bfly.b32	%r253|%p164, %r254, 16, 31, -1;
	mov.b32 	%r255, 2143289344;
	shfl.sync.bfly.b32	%r256|%p165, %r255, 8, 31, -1;
	mov.b32 	%f1837, %r256;
	add.f32 	%f1838, %f1837, 0f7FC00000;
	mov.b32 	%r257, %f1838;
	shfl.sync.bfly.b32	%r258|%p166, %r257, 4, 31, -1;
	mov.b32 	%f1839, %r258;
	add.f32 	%f1840, %f1838, %f1839;
	mov.b32 	%r259, %f1840;
	shfl.sync.bfly.b32	%r260|%p167, %r259, 2, 31, -1;
	mov.b32 	%f1841, %r260;
	add.f32 	%f1842, %f1840, %f1841;
	mov.b32 	%r261, %f1842;
	shfl.sync.bfly.b32	%r262|%p168, %r261, 1, 31, -1;
	mov.b32 	%f1843, %r262;
	add.f32 	%f13374, %f1842, %f1843;
	@%p163 bra 	$L__BB3_2015;
	atom.global.add.f32 	%f1844, [%rd2+264], %f13374;
$L__BB3_2015:
	setp.ne.s32 	%p169, %r4, 0;
	shfl.sync.bfly.b32	%r263|%p170, %r264, 16, 31, -1;
	mov.b32 	%r265, 2143289344;
	shfl.sync.bfly.b32	%r266|%p171, %r265, 8, 31, -1;
	mov.b32 	%f1845, %r266;
	add.f32 	%f1846, %f1845, 0f7FC00000;
	mov.b32 	%r267, %f1846;
	shfl.sync.bfly.b32	%r268|%p172, %r267, 4, 31, -1;
	mov.b32 	%f1847, %r268;
	add.f32 	%f1848, %f1846, %f1847;
	mov.b32 	%r269, %f1848;
	shfl.sync.bfly.b32	%r270|%p173, %r269, 2, 31, -1;
	mov.b32 	%f1849, %r270;
	add.f32 	%f1850, %f1848, %f1849;
	mov.b32 	%r271, %f1850;
	shfl.sync.bfly.b32	%r272|%p174, %r271, 1, 31, -1;
	mov.b32 	%f1851, %r272;
	add.f32 	%f13373, %f1850, %f1851;
	@%p169 bra 	$L__BB3_2017;
	atom.global.add.f32 	%f1852, [%rd2+276], %f13373;
$L__BB3_2017:
	setp.ne.s32 	%p175, %r4, 0;
	shfl.sync.bfly.b32	%r273|%p176, %r274, 16, 31, -1;
	mov.b32 	%r275, 2143289344;
	shfl.sync.bfly.b32	%r276|%p177, %r275, 8, 31, -1;
	mov.b32 	%f1853, %r276;
	add.f32 	%f1854, %f1853, 0f7FC00000;
	mov.b32 	%r277, %f1854;
	shfl.sync.bfly.b32	%r278|%p178, %r277, 4, 31, -1;
	mov.b32 	%f1855, %r278;
	add.f32 	%f1856, %f1854, %f1855;
	mov.b32 	%r279, %f1856;
	shfl.sync.bfly.b32	%r280|%p179, %r279, 2, 31, -1;
	mov.b32 	%f1857, %r280;
	add.f32 	%f1858, %f1856, %f1857;
	mov.b32 	%r281, %f1858;
	shfl.sync.bfly.b32	%r282|%p180, %r281, 1, 31, -1;
	mov.b32 	%f1859, %r282;
	add.f32 	%f13372, %f1858, %f1859;
	@%p175 bra 	$L__BB3_2019;
	atom.global.add.f32 	%f1860, [%rd2+288], %f13372;
$L__BB3_2019:
	mul.f32 	%f1861, %f1242, 0f3E906EBB;
	setp.ne.s32 	%p181, %r4, 0;
	mov.b32 	%r283, %f1861;
	shfl.sync.bfly.b32	%r284|%p182, %r283, 16, 31, -1;
	mov.b32 	%f1862, %r284;
	add.f32 	%f1863, %f1861, %f1862;
	mov.b32 	%r285, %f1863;
	shfl.sync.bfly.b32	%r286|%p183, %r285, 8, 31, -1;
	mov.b32 	%f1864, %r286;
	add.f32 	%f1865, %f1863, %f1864;
	mov.b32 	%r287, %f1865;
	shfl.sync.bfly.b32	%r288|%p184, %r287, 4, 31, -1;
	mov.b32 	%f1866, %r288;
	add.f32 	%f1867, %f1865, %f1866;
	mov.b32 	%r289, %f1867;
	shfl.sync.bfly.b32	%r290|%p185, %r289, 2, 31, -1;
	mov.b32 	%f1868, %r290;
	add.f32 	%f1869, %f1867, %f1868;
	mov.b32 	%r291, %f1869;
	shfl.sync.bfly.b32	%r292|%p186, %r291, 1, 31, -1;
	mov.b32 	%f1870, %r292;
	add.f32 	%f1293, %f1869, %f1870;
	@%p181 bra 	$L__BB3_2021;
	atom.global.add.f32 	%f1871, [%rd2+4], %f1293;
$L__BB3_2021:
	@%p6788 bra 	$L__BB3_2073;
	setp.ne.s32 	%p187, %r4, 0;
	shfl.sync.bfly.b32	%r293|%p188, %r294, 16, 31, -1;
	mov.b32 	%r295, 2143289344;
	shfl.sync.bfly.b32	%r296|%p189, %r295, 8, 31, -1;
	mov.b32 	%f1873, %r296;
	add.f32 	%f1874, %f1873, 0f7FC00000;
	mov.b32 	%r297, %f1874;
	shfl.sync.bfly.b32	%r298|%p190, %r297, 4, 31, -1;
	mov.b32 	%f1875, %r298;
	add.f32 	%f1876, %f1874, %f1875;
	mov.b32 	%r299, %f1876;
	shfl.sync.bfly.b32	%r300|%p191, %r299, 2, 31, -1;
	mov.b32 	%f1877, %r300;
	add.f32 	%f1878, %f1876, %f1877;
	mov.b32 	%r301, %f1878;
	shfl.sync.bfly.b32	%r302|%p192, %r301, 1, 31, -1;
	mov.b32 	%f1879, %r302;
	add.f32 	%f13419, %f1878, %f1879;
	@%p187 bra 	$L__BB3_2024;
	atom.global.add.f32 	%f1880, [%rd2+16], %f13419;
$L__BB3_2024:
	setp.ne.s32 	%p193, %r4, 0;
	shfl.sync.bfly.b32	%r303|%p194, %r304, 16, 31, -1;
	mov.b32 	%r305, 2143289344;
	shfl.sync.bfly.b32	%r306|%p195, %r305, 8, 31, -1;
	mov.b32 	%f1881, %r306;
	add.f32 	%f1882, %f1881, 0f7FC00000;
	mov.b32 	%r307, %f1882;
	shfl.sync.bfly.b32	%r308|%p196, %r307, 4, 31, -1;
	mov.b32 	%f1883, %r308;
	add.f32 	%f1884, %f1882, %f1883;
	mov.b32 	%r309, %f1884;
	shfl.sync.bfly.b32	%r310|%p197, %r309, 2, 31, -1;
	mov.b32 	%f1885, %r310;
	add.f32 	%f1886, %f1884, %f1885;
	mov.b32 	%r311, %f1886;
	shfl.sync.bfly.b32	%r312|%p198, %r311, 1, 31, -1;
	mov.b32 	%f1887, %r312;
	add.f32 	%f13418, %f1886, %f1887;
	@%p193 bra 	$L__BB3_2026;
	atom.global.add.f32 	%f1888, [%rd2+28], %f13418;
$L__BB3_2026:
	setp.ne.s32 	%p199, %r4, 0;
	shfl.sync.bfly.b32	%r313|%p200, %r314, 16, 31, -1;
	mov.b32 	%r315, 2143289344;
	shfl.sync.bfly.b32	%r316|%p201, %r315, 8, 31, -1;
	mov.b32 	%f1889, %r316;
	add.f32 	%f1890, %f1889, 0f7FC00000;
	mov.b32 	%r317, %f1890;
	shfl.sync.bfly.b32	%r318|%p202, %r317, 4, 31, -1;
	mov.b32 	%f1891, %r318;
	add.f32 	%f1892, %f1890, %f1891;
	mov.b32 	%r319, %f1892;
	shfl.sync.bfly.b32	%r320|%p203, %r319, 2, 31, -1;
	mov.b32 	%f1893, %r320;
	add.f32 	%f1894, %f1892, %f1893;
	mov.b32 	%r321, %f1894;
	shfl.sync.bfly.b32	%r322|%p204, %r321, 1, 31, -1;
	mov.b32 	%f1895, %r322;
	add.f32 	%f13417, %f1894, %f1895;
	@%p199 bra 	$L__BB3_2028;
	atom.global.add.f32 	%f1896, [%rd2+40], %f13417;
$L__BB3_2028:
	@%p6789 bra 	$L__BB3_2073;
	setp.ne.s32 	%p205, %r4, 0;
	shfl.sync.bfly.b32	%r323|%p206, %r324, 16, 31, -1;
	mov.b32 	%r325, 2143289344;
	shfl.sync.bfly.b32	%r326|%p207, %r325, 8, 31, -1;
	mov.b32 	%f1898, %r326;
	add.f32 	%f1899, %f1898, 0f7FC00000;
	mov.b32 	%r327, %f1899;
	shfl.sync.bfly.b32	%r328|%p208, %r327, 4, 31, -1;
	mov.b32 	%f1900, %r328;
	add.f32 	%f1901, %f1899, %f1900;
	mov.b32 	%r329, %f1901;
	shfl.sync.bfly.b32	%r330|%p209, %r329, 2, 31, -1;
	mov.b32 	%f1902, %r330;
	add.f32 	%f1903, %f1901, %f1902;
	mov.b32 	%r331, %f1903;
	shfl.sync.bfly.b32	%r332|%p210, %r331, 1, 31, -1;
	mov.b32 	%f1904, %r332;
	add.f32 	%f13416, %f1903, %f1904;
	@%p205 bra 	$L__BB3_2031;
	atom.global.add.f32 	%f1905, [%rd2+52], %f13416;
$L__BB3_2031:
	setp.ne.s32 	%p211, %r4, 0;
	shfl.sync.bfly.b32	%r333|%p212, %r334, 16, 31, -1;
	mov.b32 	%r335, 2143289344;
	shfl.sync.bfly.b32	%r336|%p213, %r335, 8, 31, -1;
	mov.b32 	%f1906, %r336;
	add.f32 	%f1907, %f1906, 0f7FC00000;
	mov.b32 	%r337, %f1907;
	shfl.sync.bfly.b32	%r338|%p214, %r337, 4, 31, -1;
	mov.b32 	%f1908, %r338;
	add.f32 	%f1909, %f1907, %f1908;
	mov.b32 	%r339, %f1909;
	shfl.sync.bfly.b32	%r340|%p215, %r339, 2, 31, -1;
	mov.b32 	%f1910, %r340;
	add.f32 	%f1911, %f1909, %f1910;
	mov.b32 	%r341, %f1911;
	shfl.sync.bfly.b32	%r342|%p216, %r341, 1, 31, -1;
	mov.b32 	%f1912, %r342;
	add.f32 	%f13415, %f1911, %f1912;
	@%p211 bra 	$L__BB3_2033;
	atom.global.add.f32 	%f1913, [%rd2+64], %f13415;
$L__BB3_2033:
	setp.ne.s32 	%p217, %r4, 0;
	shfl.sync.bfly.b32	%r343|%p218, %r344, 16, 31, -1;
	mov.b32 	%r345, 2143289344;
	shfl.sync.bfly.b32	%r346|%p219, %r345, 8, 31, -1;
	mov.b32 	%f1914, %r346;
	add.f32 	%f1915, %f1914, 0f7FC00000;
	mov.b32 	%r347, %f1915;
	shfl.sync.bfly.b32	%r348|%p220, %r347, 4, 31, -1;
	mov.b32 	%f1916, %r348;
	add.f32 	%f1917, %f1915, %f1916;
	mov.b32 	%r349, %f1917;
	shfl.sync.bfly.b32	%r350|%p221, %r349, 2, 31, -1;
	mov.b32 	%f1918, %r350;
	add.f32 	%f1919, %f1917, %f1918;
	mov.b32 	%r351, %f1919;
	shfl.sync.bfly.b32	%r352|%p222, %r351, 1, 31, -1;
	mov.b32 	%f1920, %r352;
	add.f32 	%f13414, %f1919, %f1920;
	@%p217 bra 	$L__BB3_2035;
	atom.global.add.f32 	%f1921, [%rd2+76], %f13414;
$L__BB3_2035:
	setp.ne.s32 	%p223, %r4, 0;
	shfl.sync.bfly.b32	%r353|%p224, %r354, 16, 31, -1;
	mov.b32 	%r355, 2143289344;
	shfl.sync.bfly.b32	%r356|%p225, %r355, 8, 31, -1;
	mov.b32 	%f1922, %r356;
	add.f32 	%f1923, %f1922, 0f7FC00000;
	mov.b32 	%r357, %f1923;
	shfl.sync.bfly.b32	%r358|%p226, %r357, 4, 31, -1;
	mov.b32 	%f1924, %r358;
	add.f32 	%f1925, %f1923, %f1924;
	mov.b32 	%r359, %f1925;
	shfl.sync.bfly.b32	%r360|%p227, %r359, 2, 31, -1;
	mov.b32 	%f1926, %r360;
	add.f32 	%f1927, %f1925, %f1926;
	mov.b32 	%r361, %f1927;
	shfl.sync.bfly.b32	%r362|%p228, %r361, 1, 31, -1;
	mov.b32 	%f1928, %r362;
	add.f32 	%f13413, %f1927, %f1928;
	@%p223 bra 	$L__BB3_2037;
	atom.global.add.f32 	%f1929, [%rd2+88], %f13413;
$L__BB3_2037:
	setp.ne.s32 	%p229, %r4, 0;
	shfl.sync.bfly.b32	%r363|%p230, %r364, 16, 31, -1;
	mov.b32 	%r365, 2143289344;
	shfl.sync.bfly.b32	%r366|%p231, %r365, 8, 31, -1;
	mov.b32 	%f1930, %r366;
	add.f32 	%f1931, %f1930, 0f7FC00000;
	mov.b32 	%r367, %f1931;
	shfl.sync.bfly.b32	%r368|%p232, %r367, 4, 31, -1;
	mov.b32 	%f1932, %r368;
	add.f32 	%f1933, %f1931, %f1932;
	mov.b32 	%r369, %f1933;
	shfl.sync.bfly.b32	%r370|%p233, %r369, 2, 31, -1;
	mov.b32 	%f1934, %r370;
	add.f32 	%f1935, %f1933, %f1934;
	mov.b32 	%r371, %f1935;
	shfl.sync.bfly.b32	%r372|%p234, %r371, 1, 31, -1;
	mov.b32 	%f1936, %r372;
	add.f32 	%f13412, %f1935, %f1936;
	@%p229 bra 	$L__BB3_2039;
	atom.global.add.f32 	%f1937, [%rd2+100], %f13412;
$L__BB3_2039:
	@%p6790 bra 	$L__BB3_2073;
	setp.ne.s32 	%p235, %r4, 0;
	shfl.sync.bfly.b32	%r373|%p236, %r374, 16, 31, -1;
	mov.b32 	%r375, 2143289344;
	shfl.sync.bfly.b32	%r376|%p237, %r375, 8, 31, -1;
	mov.b32 	%f1939, %r376;
	add.f32 	%f1940, %f1939, 0f7FC00000;
	mov.b32 	%r377, %f1940;
	shfl.sync.bfly.b32	%r378|%p238, %r377, 4, 31, -1;
	mov.b32 	%f1941, %r378;
	add.f32 	%f1942, %f1940, %f1941;
	mov.b32 	%r379, %f1942;
	shfl.sync.bfly.b32	%r380|%p239, %r379, 2, 31, -1;
	mov.b32 	%f1943, %r380;
	add.f32 	%f1944, %f1942, %f1943;
	mov.b32 	%r381, %f1944;
	shfl.sync.bfly.b32	%r382|%p240, %r381, 1, 31, -1;
	mov.b32 	%f1945, %r382;
	add.f32 	%f13411, %f1944, %f1945;
	@%p235 bra 	$L__BB3_2042;
	atom.global.add.f32 	%f1946, [%rd2+112], %f13411;
$L__BB3_2042:
	setp.ne.s32 	%p241, %r4, 0;
	shfl.sync.bfly.b32	%r383|%p242, %r384, 16, 31, -1;
	mov.b32 	%r385, 2143289344;
	shfl.sync.bfly.b32	%r386|%p243, %r385, 8, 31, -1;
	mov.b32 	%f1947, %r386;
	add.f32 	%f1948, %f1947, 0f7FC00000;
	mov.b32 	%r387, %f1948;
	shfl.sync.bfly.b32	%r388|%p244, %r387, 4, 31, -1;
	mov.b32 	%f1949, %r388;
	add.f32 	%f1950, %f1948, %f1949;
	mov.b32 	%r389, %f1950;
	shfl.sync.bfly.b32	%r390|%p245, %r389, 2, 31, -1;
	mov.b32 	%f1951, %r390;
	add.f32 	%f1952, %f1950, %f1951;
	mov.b32 	%r391, %f1952;
	shfl.sync.bfly.b32	%r392|%p246, %r391, 1, 31, -1;
	mov.b32 	%f1953, %r392;
	add.f32 	%f13410, %f1952, %f1953;
	@%p241 bra 	$L__BB3_2044;
	atom.global.add.f32 	%f1954, [%rd2+124], %f13410;
$L__BB3_2044:
	setp.ne.s32 	%p247, %r4, 0;
	shfl.sync.bfly.b32	%r393|%p248, %r394, 16, 31, -1;
	mov.b32 	%r395, 2143289344;
	shfl.sync.bfly.b32	%r396|%p249, %r395, 8, 31, -1;
	mov.b32 	%f1955, %r396;
	add.f32 	%f1956, %f1955, 0f7FC00000;
	mov.b32 	%r397, %f1956;
	shfl.sync.bfly.b32	%r398|%p250, %r397, 4, 31, -1;
	mov.b32 	%f1957, %r398;
	add.f32 	%f1958, %f1956, %f1957;
	mov.b32 	%r399, %f1958;
	shfl.sync.bfly.b32	%r400|%p251, %r399, 2, 31, -1;
	mov.b32 	%f1959, %r400;
	add.f32 	%f1960, %f1958, %f1959;
	mov.b32 	%r401, %f1960;
	shfl.sync.bfly.b32	%r402|%p252, %r401, 1, 31, -1;
	mov.b32 	%f1961, %r402;
	add.f32 	%f13409, %f1960, %f1961;
	@%p247 bra 	$L__BB3_2046;
	atom.global.add.f32 	%f1962, [%rd2+136], %f13409;
$L__BB3_2046:
	setp.ne.s32 	%p253, %r4, 0;
	shfl.sync.bfly.b32	%r403|%p254, %r404, 16, 31, -1;
	mov.b32 	%r405, 2143289344;
	shfl.sync.bfly.b32	%r406|%p255, %r405, 8, 31, -1;
	mov.b32 	%f1963, %r406;
	add.f32 	%f1964, %f1963, 0f7FC00000;
	mov.b32 	%r407, %f1964;
	shfl.sync.bfly.b32	%r408|%p256, %r407, 4, 31, -1;
	mov.b32 	%f1965, %r408;
	add.f32 	%f1966, %f1964, %f1965;
	mov.b32 	%r409, %f1966;
	shfl.sync.bfly.b32	%r410|%p257, %r409, 2, 31, -1;
	mov.b32 	%f1967, %r410;
	add.f32 	%f1968, %f1966, %f1967;
	mov.b32 	%r411, %f1968;
	shfl.sync.bfly.b32	%r412|%p258, %r411, 1, 31, -1;
	mov.b32 	%f1969, %r412;
	add.f32 	%f13408, %f1968, %f1969;
	@%p253 bra 	$L__BB3_2048;
	atom.global.add.f32 	%f1970, [%rd2+148], %f13408;
$L__BB3_2048:
	setp.ne.s32 	%p259, %r4, 0;
	shfl.sync.bfly.b32	%r413|%p260, %r414, 16, 31, -1;
	mov.b32 	%r415, 2143289344;
	shfl.sync.bfly.b32	%r416|%p261, %r415, 8, 31, -1;
	mov.b32 	%f1971, %r416;
	add.f32 	%f1972, %f1971, 0f7FC00000;
	mov.b32 	%r417, %f1972;
	shfl.sync.bfly.b32	%r418|%p262, %r417, 4, 31, -1;
	mov.b32 	%f1973, %r418;
	add.f32 	%f1974, %f1972, %f1973;
	mov.b32 	%r419, %f1974;
	shfl.sync.bfly.b32	%r420|%p263, %r419, 2, 31, -1;
	mov.b32 	%f1975, %r420;
	add.f32 	%f1976, %f1974, %f1975;
	mov.b32 	%r421, %f1976;
	shfl.sync.bfly.b32	%r422|%p264, %r421, 1, 31, -1;
	mov.b32 	%f1977, %r422;
	add.f32 	%f13407, %f1976, %f1977;
	@%p259 bra 	$L__BB3_2050;
	atom.global.add.f32 	%f1978, [%rd2+160], %f13407;
$L__BB3_2050:
	setp.ne.s32 	%p265, %r4, 0;
	shfl.sync.bfly.b32	%r423|%p266, %r424, 16, 31, -1;
	mov.b32 	%r425, 2143289344;
	shfl.sync.bfly.b32	%r426|%p267, %r425, 8, 31, -1;
	mov.b32 	%f1979, %r426;
	add.f32 	%f1980, %f1979, 0f7FC00000;
	mov.b32 	%r427, %f1980;
	shfl.sync.bfly.b32	%r428|%p268, %r427, 4, 31, -1;
	mov.b32 	%f1981, %r428;
	add.f32 	%f1982, %f1980, %f1981;
	mov.b32 	%r429, %f1982;
	shfl.sync.bfly.b32	%r430|%p269, %r429, 2, 31, -1;
	mov.b32 	%f1983, %r430;
	add.f32 	%f1984, %f1982, %f1983;
	mov.b32 	%r431, %f1984;
	shfl.sync.bfly.b32	%r432|%p270, %r431, 1, 31, -1;
	mov.b32 	%f1985, %r432;
	add.f32 	%f13406, %f1984, %f1985;
	@%p265 bra 	$L__BB3_2052;
	atom.global.add.f32 	%f1986, [%rd2+172], %f13406;
$L__BB3_2052:
	setp.ne.s32 	%p271, %r4, 0;
	shfl.sync.bfly.b32	%r433|%p272, %r434, 16, 31, -1;
	mov.b32 	%r435, 2143289344;
	shfl.sync.bfly.b32	%r436|%p273, %r435, 8, 31, -1;
	mov.b32 	%f1987, %r436;
	add.f32 	%f1988, %f1987, 0f7FC00000;
	mov.b32 	%r437, %f1988;
	shfl.sync.bfly.b32	%r438|%p274, %r437, 4, 31, -1;
	mov.b32 	%f1989, %r438;
	add.f32 	%f1990, %f1988, %f1989;
	mov.b32 	%r439, %f1990;
	shfl.sync.bfly.b32	%r440|%p275, %r439, 2, 31, -1;
	mov.b32 	%f1991, %r440;
	add.f32 	%f1992, %f1990, %f1991;
	mov.b32 	%r441, %f1992;
	shfl.sync.bfly.b32	%r442|%p276, %r441, 1, 31, -1;
	mov.b32 	%f1993, %r442;
	add.f32 	%f13405, %f1992, %f1993;
	@%p271 bra 	$L__BB3_2054;
	atom.global.add.f32 	%f1994, [%rd2+184], %f13405;
$L__BB3_2054:
	@%p6791 bra 	$L__BB3_2073;
	setp.ne.s32 	%p277, %r4, 0;
	shfl.sync.bfly.b32	%r443|%p278, %r444, 16, 31, -1;
	mov.b32 	%r445, 2143289344;
	shfl.sync.bfly.b32	%r446|%p279, %r445, 8, 31, -1;
	mov.b32 	%f1996, %r446;
	add.f32 	%f1997, %f1996, 0f7FC00000;
	mov.b32 	%r447, %f1997;
	shfl.sync.bfly.b32	%r448|%p280, %r447, 4, 31, -1;
	mov.b32 	%f1998, %r448;
	add.f32 	%f1999, %f1997, %f1998;
	mov.b32 	%r449, %f1999;
	shfl.sync.bfly.b32	%r450|%p281, %r449, 2, 31, -1;
	mov.b32 	%f2000, %r450;
	add.f32 	%f2001, %f1999, %f2000;
	mov.b32 	%r451, %f2001;
	shfl.sync.bfly.b32	%r452|%p282, %r451, 1, 31, -1;
	mov.b32 	%f2002, %r452;
	add.f32 	%f13404, %f2001, %f2002;
	@%p277 bra 	$L__BB3_2057;
	atom.global.add.f32 	%f2003, [%rd2+196], %f13404;
$L__BB3_2057:
	setp.ne.s32 	%p283, %r4, 0;
	shfl.sync.bfly.b32	%r453|%p284, %r454, 16, 31, -1;
	mov.b32 	%r455, 2143289344;
	shfl.sync.bfly.b32	%r456|%p285, %r455, 8, 31, -1;
	mov.b32 	%f2004, %r456;
	add.f32 	%f2005, %f2004, 0f7FC00000;
	mov.b32 	%r457, %f2005;
	shfl.sync.bfly.b32	%r458|%p286, %r457, 4, 31, -1;
	mov.b32 	%f2006, %r458;
	add.f32 	%f2007, %f2005, %f2006;
	mov.b32 	%r459, %f2007;
	shfl.sync.bfly.b32	%r460|%p287, %r459, 2, 31, -1;
	mov.b32 	%f2008, %r460;
	add.f32 	%f2009, %f2007, %f2008;
	mov.b32 	%r461, %f2009;
	shfl.sync.bfly.b32	%r462|%p288, %r461, 1, 31, -1;
	mov.b32 	%f2010, %r462;
	add.f32 	%f13403, %f2009, %f2010;
	@%p283 bra 	$L__BB3_2059;
	atom.global.add.f32 	%f2011, [%rd2+208], %f13403;
$L__BB3_2059:
	setp.ne.s32 	%p289, %r4, 0;
	shfl.sync.bfly.b32	%r463|%p290, %r464, 16, 31, -1;
	mov.b32 	%r465, 2143289344;
	shfl.sync.bfly.b32	%r466|%p291, %r465, 8, 31, -1;
	mov.b32 	%f2012, %r466;
	add.f32 	%f2013, %f2012, 0f7FC00000;
	mov.b32 	%r467, %f2013;
	shfl.sync.bfly.b32	%r468|%p292, %r467, 4, 31, -1;
	mov.b32 	%f2014, %r468;
	add.f32 	%f2015, %f2013, %f2014;
	mov.b32 	%r469, %f2015;
	shfl.sync.bfly.b32	%r470|%p293, %r469, 2, 31, -1;
	mov.b32 	%f2016, %r470;
	add.f32 	%f2017, %f2015, %f2016;
	mov.b32 	%r471, %f2017;
	shfl.sync.bfly.b32	%r472|%p294, %r471, 1, 31, -1;
	mov.b32 	%f2018, %r472;
	add.f32 	%f13402, %f2017, %f2018;
	@%p289 bra 	$L__BB3_2061;
	atom.global.add.f32 	%f2019, [%rd2+220], %f13402;
$L__BB3_2061:
	setp.ne.s32 	%p295, %r4, 0;
	shfl.sync.bfly.b32	%r473|%p296, %r474, 16, 31, -1;
	mov.b32 	%r475, 2143289344;
	shfl.sync.bfly.b32	%r476|%p297, %r475, 8, 31, -1;
	mov.b32 	%f2020, %r476;
	add.f32 	%f2021, %f2020, 0f7FC00000;
	mov.b32 	%r477, %f2021;
	shfl.sync.bfly.b32	%r478|%p298, %r477, 4, 31, -1;
	mov.b32 	%f2022, %r478;
	add.f32 	%f2023, %f2021, %f2022;
	mov.b32 	%r479, %f2023;
	shfl.sync.bfly.b32	%r480|%p299, %r479, 2, 31, -1;
	mov.b32 	%f2024, %r480;
	add.f32 	%f2025, %f2023, %f2024;
	mov.b32 	%r481, %f2025;
	shfl.sync.bfly.b32	%r482|%p300, %r481, 1, 31, -1;
	mov.b32 	%f2026, %r482;
	add.f32 	%f13401, %f2025, %f2026;
	@%p295 bra 	$L__BB3_2063;
	atom.global.add.f32 	%f2027, [%rd2+232], %f13401;
$L__BB3_2063:
	setp.ne.s32 	%p301, %r4, 0;
	shfl.sync.bfly.b32	%r483|%p302, %r484, 16, 31, -1;
	mov.b32 	%r485, 2143289344;
	shfl.sync.bfly.b32	%r486|%p303, %r485, 8, 31, -1;
	mov.b32 	%f2028, %r486;
	add.f32 	%f2029, %f2028, 0f7FC00000;
	mov.b32 	%r487, %f2029;
	shfl.sync.bfly.b32	%r488|%p304, %r487, 4, 31, -1;
	mov.b32 	%f2030, %r488;
	add.f32 	%f2031, %f2029, %f2030;
	mov.b32 	%r489, %f2031;
	shfl.sync.bfly.b32	%r490|%p305, %r489, 2, 31, -1;
	mov.b32 	%f2032, %r490;
	add.f32 	%f2033, %f2031, %f2032;
	mov.b32 	%r491, %f2033;
	shfl.sync.bfly.b32	%r492|%p306, %r491, 1, 31, -1;
	mov.b32 	%f2034, %r492;
	add.f32 	%f13400, %f2033, %f2034;
	@%p301 bra 	$L__BB3_2065;
	atom.global.add.f32 	%f2035, [%rd2+244], %f13400;
$L__BB3_2065:
	setp.ne.s32 	%p307, %r4, 0;
	shfl.sync.bfly.b32	%r493|%p308, %r494, 16, 31, -1;
	mov.b32 	%r495, 2143289344;
	shfl.sync.bfly.b32	%r496|%p309, %r495, 8, 31, -1;
	mov.b32 	%f2036, %r496;
	add.f32 	%f2037, %f2036, 0f7FC00000;
	mov.b32 	%r497, %f2037;
	shfl.sync.bfly.b32	%r498|%p310, %r497, 4, 31, -1;
	mov.b32 	%f2038, %r498;
	add.f32 	%f2039, %f2037, %f2038;
	mov.b32 	%r499, %f2039;
	shfl.sync.bfly.b32	%r500|%p311, %r499, 2, 31, -1;
	mov.b32 	%f2040, %r500;
	add.f32 	%f2041, %f2039, %f2040;
	mov.b32 	%r501, %f2041;
	shfl.sync.bfly.b32	%r502|%p312, %r501, 1, 31, -1;
	mov.b32 	%f2042, %r502;
	add.f32 	%f13399, %f2041, %f2042;
	@%p307 bra 	$L__BB3_2067;
	atom.global.add.f32 	%f2043, [%rd2+256], %f13399;
$L__BB3_2067:
	setp.ne.s32 	%p313, %r4, 0;
	shfl.sync.bfly.b32	%r503|%p314, %r504, 16, 31, -1;
	mov.b32 	%r505, 2143289344;
	shfl.sync.bfly.b32	%r506|%p315, %r505, 8, 31, -1;
	mov.b32 	%f2044, %r506;
	add.f32 	%f2045, %f2044, 0f7FC00000;
	mov.b32 	%r507, %f2045;
	shfl.sync.bfly.b32	%r508|%p316, %r507, 4, 31, -1;
	mov.b32 	%f2046, %r508;
	add.f32 	%f2047, %f2045, %f2046;
	mov.b32 	%r509, %f2047;
	shfl.sync.bfly.b32	%r510|%p317, %r509, 2, 31, -1;
	mov.b32 	%f2048, %r510;
	add.f32 	%f2049, %f2047, %f2048;
	mov.b32 	%r511, %f2049;
	shfl.sync.bfly.b32	%r512|%p318, %r511, 1, 31, -1;
	mov.b32 	%f2050, %r512;
	add.f32 	%f13398, %f2049, %f2050;
	@%p313 bra 	$L__BB3_2069;
	atom.global.add.f32 	%f2051, [%rd2+268], %f13398;
$L__BB3_2069:
	setp.ne.s32 	%p319, %r4, 0;
	shfl.sync.bfly.b32	%r513|%p320, %r514, 16, 31, -1;
	mov.b32 	%r515, 2143289344;
	shfl.sync.bfly.b32	%r516|%p321, %r515, 8, 31, -1;
	mov.b32 	%f2052, %r516;
	add.f32 	%f2053, %f2052, 0f7FC00000;
	mov.b32 	%r517, %f2053;
	shfl.sync.bfly.b32	%r518|%p322, %r517, 4, 31, -1;
	mov.b32 	%f2054, %r518;
	add.f32 	%f2055, %f2053, %f2054;
	mov.b32 	%r519, %f2055;
	shfl.sync.bfly.b32	%r520|%p323, %r519, 2, 31, -1;
	mov.b32 	%f2056, %r520;
	add.f32 	%f2057, %f2055, %f2056;
	mov.b32 	%r521, %f2057;
	shfl.sync.bfly.b32	%r522|%p324, %r521, 1, 31, -1;
	mov.b32 	%f2058, %r522;
	add.f32 	%f13397, %f2057, %f2058;
	@%p319 bra 	$L__BB3_2071;
	atom.global.add.f32 	%f2059, [%rd2+280], %f13397;
$L__BB3_2071:
	setp.ne.s32 	%p325, %r4, 0;
	shfl.sync.bfly.b32	%r523|%p326, %r524, 16, 31, -1;
	mov.b32 	%r525, 2143289344;
	shfl.sync.bfly.b32	%r526|%p327, %r525, 8, 31, -1;
	mov.b32 	%f2060, %r526;
	add.f32 	%f2061, %f2060, 0f7FC00000;
	mov.b32 	%r527, %f2061;
	shfl.sync.bfly.b32	%r528|%p328, %r527, 4, 31, -1;
	mov.b32 	%f2062, %r528;
	add.f32 	%f2063, %f2061, %f2062;
	mov.b32 	%r529, %f2063;
	shfl.sync.bfly.b32	%r530|%p329, %r529, 2, 31, -1;
	mov.b32 	%f2064, %r530;
	add.f32 	%f2065, %f2063, %f2064;
	mov.b32 	%r531, %f2065;
	shfl.sync.bfly.b32	%r532|%p330, %r531, 1, 31, -1;
	mov.b32 	%f2066, %r532;
	add.f32 	%f13396, %f2065, %f2066;
	@%p325 bra 	$L__BB3_2073;
	atom.global.add.f32 	%f2067, [%rd2+292], %f13396;
$L__BB3_2073:
	mul.f32 	%f2068, %f1243, 0f3E906EBB;
	setp.ne.s32 	%p331, %r4, 0;
	mov.b32 	%r533, %f2068;
	shfl.sync.bfly.b32	%r534|%p332, %r533, 16, 31, -1;
	mov.b32 	%f2069, %r534;
	add.f32 	%f2070, %f2068, %f2069;
	mov.b32 	%r535, %f2070;
	shfl.sync.bfly.b32	%r536|%p333, %r535, 8, 31, -1;
	mov.b32 	%f2071, %r536;
	add.f32 	%f2072, %f2070, %f2071;
	mov.b32 	%r537, %f2072;
	shfl.sync.bfly.b32	%r538|%p334, %r537, 4, 31, -1;
	mov.b32 	%f2073, %r538;
	add.f32 	%f2074, %f2072, %f2073;
	mov.b32 	%r539, %f2074;
	shfl.sync.bfly.b32	%r540|%p335, %r539, 2, 31, -1;
	mov.b32 	%f2075, %r540;
	add.f32 	%f2076, %f2074, %f2075;
	mov.b32 	%r541, %f2076;
	shfl.sync.bfly.b32	%r542|%p336, %r541, 1, 31, -1;
	mov.b32 	%f2077, %r542;
	add.f32 	%f1342, %f2076, %f2077;
	@%p331 bra 	$L__BB3_2075;
	atom.global.add.f32 	%f2078, [%rd2+8], %f1342;
$L__BB3_2075:
	@%p6788 bra 	$L__BB3_2127;
	setp.ne.s32 	%p337, %r4, 0;
	shfl.sync.bfly.b32	%r543|%p338, %r544, 16, 31, -1;
	mov.b32 	%r545, 2143289344;
	shfl.sync.bfly.b32	%r546|%p339, %r545, 8, 31, -1;
	mov.b32 	%f2080, %r546;
	add.f32 	%f2081, %f2080, 0f7FC00000;
	mov.b32 	%r547, %f2081;
	shfl.sync.bfly.b32	%r548|%p340, %r547, 4, 31, -1;
	mov.b32 	%f2082, %r548;
	add.f32 	%f2083, %f2081, %f2082;
	mov.b32 	%r549, %f2083;
	shfl.sync.bfly.b32	%r550|%p341, %r549, 2, 31, -1;
	mov.b32 	%f2084, %r550;
	add.f32 	%f2085, %f2083, %f2084;
	mov.b32 	%r551, %f2085;
	shfl.sync.bfly.b32	%r552|%p342, %r551, 1, 31, -1;
	mov.b32 	%f2086, %r552;
	add.f32 	%f13443, %f2085, %f2086;
	@%p337 bra 	$L__BB3_2078;
	atom.global.add.f32 	%f2087, [%rd2+20], %f13443;
$L__BB3_2078:
	setp.ne.s32 	%p343, %r4, 0;
	shfl.sync.bfly.b32	%r553|%p344, %r554, 16, 31, -1;
	mov.b32 	%r555, 2143289344;
	shfl.sync.bfly.b32	%r556|%p345, %r555, 8, 31, -1;
	mov.b32 	%f2088, %r556;
	add.f32 	%f2089, %f2088, 0f7FC00000;
	mov.b32 	%r557, %f2089;
	shfl.sync.bfly.b32	%r558|%p346, %r557, 4, 31, -1;
	mov.b32 	%f2090, %r558;
	add.f32 	%f2091, %f2089, %f2090;
	mov.b32 	%r559, %f2091;
	shfl.sync.bfly.b32	%r560|%p347, %r559, 2, 31, -1;
	mov.b32 	%f2092, %r560;
	add.f32 	%f2093, %f2091, %f2092;
	mov.b32 	%r561, %f2093;
	shfl.sync.bfly.b32	%r562|%p348, %r561, 1, 31, -1;
	mov.b32 	%f2094, %r562;
	add.f32 	%f13442, %f2093, %f2094;
	@%p343 bra 	$L__BB3_2080;
	atom.global.add.f32 	%f2095, [%rd2+32], %f13442;
$L__BB3_2080:
	setp.ne.s32 	%p349, %r4, 0;
	shfl.sync.bfly.b32	%r563|%p350, %r564, 16, 31, -1;
	mov.b32 	%r565, 2143289344;
	shfl.sync.bfly.b32	%r566|%p351, %r565, 8, 31, -1;
	mov.b32 	%f2096, %r566;
	add.f32 	%f2097, %f2096, 0f7FC00000;
	mov.b32 	%r567, %f2097;
	shfl.sync.bfly.b32	%r568|%p352, %r567, 4, 31, -1;
	mov.b32 	%f2098, %r568;
	add.f32 	%f2099, %f2097, %f2098;
	mov.b32 	%r569, %f2099;
	shfl.sync.bfly.b32	%r570|%p353, %r569, 2, 31, -1;
	mov.b32 	%f2100, %r570;
	add.f32 	%f2101, %f2099, %f2100;
	mov.b32 	%r571, %f2101;
	shfl.sync.bfly.b32	%r572|%p354, %r571, 1, 31, -1;
	mov.b32 	%f2102, %r572;
	add.f32 	%f13441, %f2101, %f2102;
	@%p349 bra 	$L__BB3_2082;
	atom.global.add.f32 	%f2103, [%rd2+44], %f13441;
$L__BB3_2082:
	@%p6789 bra 	$L__BB3_2127;
	setp.ne.s32 	%p355, %r4, 0;
	shfl.sync.bfly.b32	%r573|%p356, %r574, 16, 31, -1;
	mov.b32 	%r575, 2143289344;
	shfl.sync.bfly.b32	%r576|%p357, %r575, 8, 31, -1;
	mov.b32 	%f2105, %r576;
	add.f32 	%f2106, %f2105, 0f7FC00000;
	mov.b32 	%r577, %f2106;
	shfl.sync.bfly.b32	%r578|%p358, %r577, 4, 31, -1;
	mov.b32 	%f2107, %r578;
	add.f32 	%f2108, %f2106, %f2107;
	mov.b32 	%r579, %f2108;
	shfl.sync.bfly.b32	%r580|%p359, %r579, 2, 31, -1;
	mov.b32 	%f2109, %r580;
	add.f32 	%f2110, %f2108, %f2109;
	mov.b32 	%r581, %f2110;
	shfl.sync.bfly.b32	%r582|%p360, %r581, 1, 31, -1;
	mov.b32 	%f2111, %r582;
	add.f32 	%f13440, %f2110, %f2111;
	@%p355 bra 	$L__BB3_2085;
	atom.global.add.f32 	%f2112, [%rd2+56], %f13440;
$L__BB3_2085:
	setp.ne.s32 	%p361, %r4, 0;
	shfl.sync.bfly.b32	%r583|%p362, %r584, 16, 31, -1;
	mov.b32 	%r585, 2143289344;
	shfl.sync.bfly.b32	%r586|%p363, %r585, 8, 31, -1;
	mov.b32 	%f2113, %r586;
	add.f32 	%f2114, %f2113, 0f7FC00000;
	mov.b32 	%r587, %f2114;
	shfl.sync.bfly.b32	%r588|%p364, %r587, 4, 31, -1;
	mov.b32 	%f2115, %r588;
	add.f32 	%f2116, %f2114, %f2115;
	mov.b32 	%r589, %f2116;
	shfl.sync.bfly.b32	%r590|%p365, %r589, 2, 31, -1;
	mov.b32 	%f2117, %r590;
	add.f32 	%f2118, %f2116, %f2117;
	mov.b32 	%r591, %f2118;
	shfl.sync.bfly.b32	%r592|%p366, %r591, 1, 31, -1;
	mov.b32 	%f2119, %r592;
	add.f32 	%f13439, %f2118, %f2119;
	@%p361 bra 	$L__BB3_2087;
	atom.global.add.f32 	%f2120, [%rd2+68], %f13439;
$L__BB3_2087:
	setp.ne.s32 	%p367, %r4, 0;
	shfl.sync.bfly.b32	%r593|%p368, %r594, 16, 31, -1;
	mov.b32 	%r595, 2143289344;
	shfl.sync.bfly.b32	%r596|%p369, %r595, 8, 31, -1;
	mov.b32 	%f2121, %r596;
	add.f32 	%f2122, %f2121, 0f7FC00000;
	mov.b32 	%r597, %f2122;
	shfl.sync.bfly.b32	%r598|%p370, %r597, 4, 31, -1;
	mov.b32 	%f2123, %r598;
	add.f32 	%f2124, %f2122, %f2123;
	mov.b32 	%r599, %f2124;
	shfl.sync.bfly.b32	%r600|%p371, %r599, 2, 31, -1;
	mov.b32 	%f2125, %r600;
	add.f32 	%f2126, %f2124, %f2125;
	mov.b32 	%r601, %f2126;
	shfl.sync.bfly.b32	%r602|%p372, %r601, 1, 31, -1;
	mov.b32 	%f2127, %r602;
	add.f32 	%f13438, %f2126, %f2127;
	@%p367 bra 	$L__BB3_2089;
	atom.global.add.f32 	%f2128, [%rd2+80], %f13438;
$L__BB3_2089:
	setp.ne.s32 	%p373, %r4, 0;
	shfl.sync.bfly.b32	%r603|%p374, %r604, 16, 31, -1;
	mov.b32 	%r605, 2143289344;
	shfl.sync.bfly.b32	%r606|%p375, %r605, 8, 31, -1;
	mov.b32 	%f2129, %r606;
	add.f32 	%f2130, %f2129, 0f7FC00000;
	mov.b32 	%r607, %f2130;
	shfl.sync.bfly.b32	%r608|%p376, %r607, 4, 31, -1;
	mov.b32 	%f2131, %r608;
	add.f32 	%f2132, %f2130, %f2131;
	mov.b32 	%r609, %f2132;
	shfl.sync.bfly.b32	%r610|%p377, %r609, 2, 31, -1;
	mov.b32 	%f2133, %r610;
	add.f32 	%f2134, %f2132, %f2133;
	mov.b32 	%r611, %f2134;
	shfl.sync.bfly.b32	%r612|%p378, %r611, 1, 31, -1;
	mov.b32 	%f2135, %r612;
	add.f32 	%f13437, %f2134, %f2135;
	@%p373 bra 	$L__BB3_2091;
	atom.global.add.f32 	%f2136, [%rd2+92], %f13437;
$L__BB3_2091:
	setp.ne.s32 	%p379, %r4, 0;
	shfl.sync.bfly.b32	%r613|%p380, %r614, 16, 31, -1;
	mov.b32 	%r615, 2143289344;
	shfl.sync.bfly.b32	%r616|%p381, %r615, 8, 31, -1;
	mov.b32 	%f2137, %r616;
	add.f32 	%f2138, %f2137, 0f7FC00000;
	mov.b32 	%r617, %f2138;
	shfl.sync.bfly.b32	%r618|%p382, %r617, 4, 31, -1;
	mov.b32 	%f2139, %r618;
	add.f32 	%f2140, %f2138, %f2139;
	mov.b32 	%r619, %f2140;
	shfl.sync.bfly.b32	%r620|%p383, %r619, 2, 31, -1;
	mov.b32 	%f2141, %r620;
	add.f32 	%f2142, %f2140, %f2141;
	mov.b32 	%r621, %f2142;
	shfl.sync.bfly.b32	%r622|%p384, %r621, 1, 31, -1;
	mov.b32 	%f2143, %r622;
	add.f32 	%f13436, %f2142, %f2143;
	@%p379 bra 	$L__BB3_2093;
	atom.global.add.f32 	%f2144, [%rd2+104], %f13436;
$L__BB3_2093:
	@%p6790 bra 	$L__BB3_2127;
	setp.ne.s32 	%p385, %r4, 0;
	shfl.sync.bfly.b32	%r623|%p386, %r624, 16, 31, -1;
	mov.b32 	%r625, 2143289344;
	shfl.sync.bfly.b32	%r626|%p387, %r625, 8, 31, -1;
	mov.b32 	%f2146, %r626;
	add.f32 	%f2147, %f2146, 0f7FC00000;
	mov.b32 	%r627, %f2147;
	shfl.sync.bfly.b32	%r628|%p388, %r627, 4, 31, -1;
	mov.b32 	%f2148, %r628;
	add.f32 	%f2149, %f2147, %f2148;
	mov.b32 	%r629, %f2149;
	shfl.sync.bfly.b32	%r630|%p389, %r629, 2, 31, -1;
	mov.b32 	%f2150, %r630;
	add.f32 	%f2151, %f2149, %f2150;
	mov.b32 	%r631, %f2151;
	shfl.sync.bfly.b32	%r632|%p390, %r631, 1, 31, -1;
	mov.b32 	%f2152, %r632;
	add.f32 	%f13435, %f2151, %f2152;
	@%p385 bra 	$L__BB3_2096;
	atom.global.add.f32 	%f2153, [%rd2+116], %f13435;
$L__BB3_2096:
	setp.ne.s32 	%p391, %r4, 0;
	shfl.sync.bfly.b32	%r633|%p392, %r634, 16, 31, -1;
	mov.b32 	%r635, 2143289344;
	shfl.sync.bfly.b32	%r636|%p393, %r635, 8, 31, -1;
	mov.b32 	%f2154, %r636;
	add.f32 	%f2155, %f2154, 0f7FC00000;
	mov.b32 	%r637, %f2155;
	shfl.sync.bfly.b32	%r638|%p394, %r637, 4, 31, -1;
	mov.b32 	%f2156, %r638;
	add.f32 	%f2157, %f2155, %f2156;
	mov.b32 	%r639, %f2157;
	shfl.sync.bfly.b32	%r640|%p395, %r639, 2, 31, -1;
	mov.b32 	%f2158, %r640;
	add.f32 	%f2159, %f2157, %f2158;
	mov.b32 	%r641, %f2159;
	shfl.sync.bfly.b32	%r642|%p396, %r641, 1, 31, -1;
	mov.b32 	%f2160, %r642;
	add.f32 	%f13434, %f2159, %f2160;
	@%p391 bra 	$L__BB3_2098;
	atom.global.add.f32 	%f2161, [%rd2+128], %f13434;
$L__BB3_2098:
	setp.ne.s32 	%p397, %r4, 0;
	shfl.sync.bfly.b32	%r643|%p398, %r644, 16, 31, -1;
	mov.b32 	%r645, 2143289344;
	shfl.sync.bfly.b32	%r646|%p399, %r645, 8, 31, -1;
	mov.b32 	%f2162, %r646;
	add.f32 	%f2163, %f2162, 0f7FC00000;
	mov.b32 	%r647, %f2163;
	shfl.sync.bfly.b32	%r648|%p400, %r647, 4, 31, -1;
	mov.b32 	%f2164, %r648;
	add.f32 	%f2165, %f2163, %f2164;
	mov.b32 	%r649, %f2165;
	shfl.sync.bfly.b32	%r650|%p401, %r649, 2, 31, -1;
	mov.b32 	%f2166, %r650;
	add.f32 	%f2167, %f2165, %f2166;
	mov.b32 	%r651, %f2167;
	shfl.sync.bfly.b32	%r652|%p402, %r651, 1, 31, -1;
	mov.b32 	%f2168, %r652;
	add.f32 	%f13433, %f2167, %f2168;
	@%p397 bra 	$L__BB3_2100;
	atom.global.add.f32 	%f2169, [%rd2+140], %f13433;
$L__BB3_2100:
	setp.ne.s32 	%p403, %r4, 0;
	shfl.sync.bfly.b32	%r653|%p404, %r654, 16, 31, -1;
	mov.b32 	%r655, 2143289344;
	shfl.sync.bfly.b32	%r656|%p405, %r655, 8, 31, -1;
	mov.b32 	%f2170, %r656;
	add.f32 	%f2171, %f2170, 0f7FC00000;
	mov.b32 	%r657, %f2171;
	shfl.sync.bfly.b32	%r658|%p406, %r657, 4, 31, -1;
	mov.b32 	%f2172, %r658;
	add.f32 	%f2173, %f2171, %f2172;
	mov.b32 	%r659, %f2173;
	shfl.sync.bfly.b32	%r660|%p407, %r659, 2, 31, -1;
	mov.b32 	%f2174, %r660;
	add.f32 	%f2175, %f2173, %f2174;
	mov.b32 	%r661, %f2175;
	shfl.sync.bfly.b32	%r662|%p408, %r661, 1, 31, -1;
	mov.b32 	%f2176, %r662;
	add.f32 	%f13432, %f2175, %f2176;
	@%p403 bra 	$L__BB3_2102;
	atom.global.add.f32 	%f2177, [%rd2+152], %f13432;
$L__BB3_2102:
	setp.ne.s32 	%p409, %r4, 0;
	shfl.sync.bfly.b32	%r663|%p410, %r664, 16, 31, -1;
	mov.b32 	%r665, 2143289344;
	shfl.sync.bfly.b32	%r666|%p411, %r665, 8, 31, -1;
	mov.b32 	%f2178, %r666;
	add.f32 	%f2179, %f2178, 0f7FC00000;
	mov.b32 	%r667, %f2179;
	shfl.sync.bfly.b32	%r668|%p412, %r667, 4, 31, -1;
	mov.b32 	%f2180, %r668;
	add.f32 	%f2181, %f2179, %f2180;
	mov.b32 	%r669, %f2181;
	shfl.sync.bfly.b32	%r670|%p413, %r669, 2, 31, -1;
	mov.b32 	%f2182, %r670;
	add.f32 	%f2183, %f2181, %f2182;
	mov.b32 	%r671, %f2183;
	shfl.sync.bfly.b32	%r672|%p414, %r671, 1, 31, -1;
	mov.b32 	%f2184, %r672;
	add.f32 	%f13431, %f2183, %f2184;
	@%p409 bra 	$L__BB3_2104;
	atom.global.add.f32 	%f2185, [%rd2+164], %f13431;
$L__BB3_2104:
	setp.ne.s32 	%p415, %r4, 0;
	shfl.sync.bfly.b32	%r673|%p416, %r674, 16, 31, -1;
	mov.b32 	%r675, 2143289344;
	shfl.sync.bfly.b32	%r676|%p417, %r675, 8, 31, -1;
	mov.b32 	%f2186, %r676;
	add.f32 	%f2187, %f2186, 0f7FC00000;
	mov.b32 	%r677, %f2187;
	shfl.sync.bfly.b32	%r678|%p418, %r677, 4, 31, -1;
	mov.b32 	%f2188, %r678;
	add.f32 	%f2189, %f2187, %f2188;
	mov.b32 	%r679, %f2189;
	shfl.sync.bfly.b32	%r680|%p419, %r679, 2, 31, -1;
	mov.b32 	%f2190, %r680;
	add.f32 	%f2191, %f2189, %f2190;
	mov.b32 	%r681, %f2191;
	shfl.sync.bfly.b32	%r682|%p420, %r681, 1, 31, -1;
	mov.b32 	%f2192, %r682;
	add.f32 	%f13430, %f2191, %f2192;
	@%p415 bra 	$L__BB3_2106;
	atom.global.add.f32 	%f2193, [%rd2+176], %f13430;
$L__BB3_2106:
	setp.ne.s32 	%p421, %r4, 0;
	shfl.sync.bfly.b32	%r683|%p422, %r684, 16, 31, -1;
	mov.b32 	%r685, 2143289344;
	shfl.sync.bfly.b32	%r686|%p423, %r685, 8, 31, -1;
	mov.b32 	%f2194, %r686;
	add.f32 	%f2195, %f2194, 0f7FC00000;
	mov.b32 	%r687, %f2195;
	shfl.sync.bfly.b32	%r688|%p424, %r687, 4, 31, -1;
	mov.b32 	%f2196, %r688;
	add.f32 	%f2197, %f2195, %f2196;
	mov.b32 	%r689, %f2197;
	shfl.sync.bfly.b32	%r690|%p425, %r689, 2, 31, -1;
	mov.b32 	%f2198, %r690;
	add.f32 	%f2199, %f2197, %f2198;
	mov.b32 	%r691, %f2199;
	shfl.sync.bfly.b32	%r692|%p426, %r691, 1, 31, -1;
	mov.b32 	%f2200, %r692;
	add.f32 	%f13429, %f2199, %f2200;
	@%p421 bra 	$L__BB3_2108;
	atom.global.add.f32 	%f2201, [%rd2+188], %f13429;
$L__BB3_2108:
	@%p6791 bra 	$L__BB3_2127;
	setp.ne.s32 	%p427, %r4, 0;
	shfl.sync.bfly.b32	%r693|%p428, %r694, 16, 31, -1;
	mov.b32 	%r695, 2143289344;
	shfl.sync.bfly.b32	%r696|%p429, %r695, 8, 31, -1;
	mov.b32 	%f2203, %r696;
	add.f32 	%f2204, %f2203, 0f7FC00000;
	mov.b32 	%r697, %f2204;
	shfl.sync.bfly.b32	%r698|%p430, %r697, 4, 31, -1;
	mov.b32 	%f2205, %r698;
	add.f32 	%f2206, %f2204, %f2205;
	mov.b32 	%r699, %f2206;
	shfl.sync.bfly.b32	%r700|%p431, %r699, 2, 31, -1;
	mov.b32 	%f2207, %r700;
	add.f32 	%f2208, %f2206, %f2207;
	mov.b32 	%r701, %f2208;
	shfl.sync.bfly.b32	%r702|%p432, %r701, 1, 31, -1;
	mov.b32 	%f2209, %r702;
	add.f32 	%f13428, %f2208, %f2209;
	@%p427 bra 	$L__BB3_2111;
	atom.global.add.f32 	%f2210, [%rd2+200], %f13428;
$L__BB3_2111:
	setp.ne.s32 	%p433, %r4, 0;
	shfl.sync.bfly.b32	%r703|%p434, %r704, 16, 31, -1;
	mov.b32 	%r705, 2143289344;
	shfl.sync.bfly.b32	%r706|%p435, %r705, 8, 31, -1;
	mov.b32 	%f2211, %r706;
	add.f32 	%f2212, %f2211, 0f7FC00000;
	mov.b32 	%r707, %f2212;
	shfl.sync.bfly.b32	%r708|%p436, %r707, 4, 31, -1;
	mov.b32 	%f2213, %r708;
	add.f32 	%f2214, %f2212, %f2213;
	mov.b32 	%r709, %f2214;
	shfl.sync.bfly.b32	%r710|%p437, %r709, 2, 31, -1;
	mov.b32 	%f2215, %r710;
	add.f32 	%f2216, %f2214, %f2215;
	mov.b32 	%r711, %f2216;
	shfl.sync.bfly.b32	%r712|%p438, %r711, 1, 31, -1;
	mov.b32 	%f2217, %r712;
	add.f32 	%f13427, %f2216, %f2217;
	@%p433 bra 	$L__BB3_2113;
	ld.param.u64 	%rd539, [_Z33sparse_compute_sh_backward_kerneljjjPK6float3PKfPf_param_5];
	cvta.to.global.u64 	%rd29, %rd539;
	atom.global.add.f32 	%f2218, [%rd29+212], %f13427;
$L__BB3_2113:
	setp.ne.s32 	%p439, %r4, 0;
	shfl.sync.bfly.b32	%r713|%p440, %r714, 16, 31, -1;
	mov.b32 	%r715, 2143289344;
	shfl.sync.bfly.b32	%r716|%p441, %r715, 8, 31, -1;
	mov.b32 	%f2219, %r716;
	add.f32 	%f2220, %f2219, 0f7FC00000;
	mov.b32 	%r717, %f2220;
	shfl.sync.bfly.b32	%r718|%p442, %r717, 4, 31, -1;
	mov.b32 	%f2221, %r718;
	add.f32 	%f2222, %f2220, %f2221;
	mov.b32 	%r719, %f2222;
	shfl.sync.bfly.b32	%r720|%p443, %r719, 2, 31, -1;
	mov.b32 	%f2223, %r720;
	add.f32 	%f2224, %f2222, %f2223;
	mov.b32 	%r721, %f2224;
	shfl.sync.bfly.b32	%r722|%p444, %r721, 1, 31, -1;
	mov.b32 	%f2225, %r722;
	add.f32 	%f13426, %f2224, %f2225;
	@%p439 bra 	$L__BB3_2115;
	ld.param.u64 	%rd540, [_Z33sparse_compute_sh_backward_kerneljjjPK6float3PKfPf_param_5];
	cvta.to.global.u64 	%rd30, %rd540;
	atom.global.add.f32 	%f2226, [%rd30+224], %f13426;
$L__BB3_2115:
	setp.ne.s32 	%p445, %r4, 0;
	shfl.sync.bfly.b32	%r723|%p446, %r724, 16, 31, -1;
	mov.b32 	%r725, 2143289344;
	shfl.sync.bfly.b32	%r726|%p447, %r725, 8, 31, -1;
	mov.b32 	%f2227, %r726;
	add.f32 	%f2228, %f2227, 0f7FC00000;
	mov.b32 	%r727, %f2228;
	shfl.sync.bfly.b32	%r728|%p448, %r727, 4, 31, -1;
	mov.b32 	%f2229, %r728;
	add.f32 	%f2230, %f2228, %f2229;
	mov.b32 	%r729, %f2230;
	shfl.sync.bfly.b32	%r730|%p449, %r729, 2, 31, -1;
	mov.b32 	%f2231, %r730;
	add.f32 	%f2232, %f2230, %f2231;
	mov.b32 	%r731, %f2232;
	shfl.sync.bfly.b32	%r732|%p450, %r731, 1, 31, -1;
	mov.b32 	%f2233, %r732;
	add.f32 	%f13425, %f2232, %f2233;
	@%p445 bra 	$L__BB3_2117;
	ld.param.u64 	%rd541, [_Z33sparse_compute_sh_backward_kerneljjjPK6float3PKfPf_param_5];
	cvta.to.global.u64 	%rd31, %rd541;
	atom.global.add.f32 	%f2234, [%rd31+236], %f13425;
$L__BB3_2117:
	setp.ne.s32 	%p451, %r4, 0;
	shfl.sync.bfly.b32	%r733|%p452, %r734, 16, 31, -1;
	mov.b32 	%r735, 2143289344;
	shfl.sync.bfly.b32	%r736|%p453, %r735, 8, 31, -1;
	mov.b32 	%f2235, %r736;
	add.f32 	%f2236, %f2235, 0f7FC00000;
	mov.b32 	%r737, %f2236;
	shfl.sync.bfly.b32	%r738|%p454, %r737, 4, 31, -1;
	mov.b32 	%f2237, %r738;
	add.f32 	%f2238, %f2236, %f2237;
	mov.b32 	%r739, %f2238;
	shfl.sync.bfly.b32	%r740|%p455, %r739, 2, 31, -1;
	mov.b32 	%f2239, %r740;
	add.f32 	%f2240, %f2238, %f2239;
	mov.b32 	%r741, %f2240;
	shfl.sync.bfly.b32	%r742|%p456, %r741, 1, 31, -1;
	mov.b32 	%f2241, %r742;
	add.f32 	%f13424, %f2240, %f2241;
	@%p451 bra 	$L__BB3_2119;
	ld.param.u64 	%rd542, [_Z33sparse_compute_sh_backward_kerneljjjPK6float3PKfPf_param_5];
	cvta.to.global.u64 	%rd32, %rd542;
	atom.global.add.f32 	%f2242, [%rd32+248], %f13424;
$L__BB3_2119:
	setp.ne.s32 	%p457, %r4, 0;
	shfl.sync.bfly.b32	%r743|%p458, %r744, 16, 31, -1;
	mov.b32 	%r745, 2143289344;
	shfl.sync.bfly.b32	%r746|%p459, %r745, 8, 31, -1;
	mov.b32 	%f2243, %r746;
	add.f32 	%f2244, %f2243, 0f7FC00000;
	mov.b32 	%r747, %f2244;
	shfl.sync.bfly.b32	%r748|%p460, %r747, 4, 31, -1;
	mov.b32 	%f2245, %r748;
	add.f32 	%f2246, %f2244, %f2245;
	mov.b32 	%r749, %f2246;
	shfl.sync.bfly.b32	%r750|%p461, %r749, 2, 31, -1;
	mov.b32 	%f2247, %r750;
	add.f32 	%f2248, %f2246, %f2247;
	mov.b32 	%r751, %f2248;
	shfl.sync.bfly.b32	%r752|%p462, %r751, 1, 31, -1;
	mov.b32 	%f2249, %r752;
	add.f32 	%f13423, %f2248, %f2249;
	@%p457 bra 	$L__BB3_2121;
	ld.param.u64 	%rd543, [_Z33sparse_compute_sh_backward_kerneljjjPK6float3PKfPf_param_5];
	cvta.to.global.u64 	%rd33, %rd543;
	atom.global.add.f32 	%f2250, [%rd33+260], %f13423;
$L__BB3_2121:
	setp.ne.s32 	%p463, %r4, 0;
	shfl.sync.bfly.b32	%r753|%p464, %r754, 16, 31, -1;
	mov.b32 	%r755, 2143289344;
	shfl.sync.bfly.b32	%r756|%p465, %r755, 8, 31, -1;
	mov.b32 	%f2251, %r756;
	add.f32 	%f2252, %f2251, 0f7FC00000;
	mov.b32 	%r757, %f2252;
	shfl.sync.bfly.b32	%r758|%p466, %r757, 4, 31, -1;
	mov.b32 	%f2253, %r758;
	add.f32 	%f2254, %f2252, %f2253;
	mov.b32 	%r759, %f2254;
	shfl.sync.bfly.b32	%r760|%p467, %r759, 2, 31, -1;
	mov.b32 	%f2255, %r760;
	add.f32 	%f2256, %f2254, %f2255;
	mov.b32 	%r761, %f2256;
	shfl.sync.bfly.b32	%r762|%p468, %r761, 1, 31, -1;
	mov.b32 	%f2257, %r762;
	add.f32 	%f13422, %f2256, %f2257;
	@%p463 bra 	$L__BB3_2123;
	ld.param.u64 	%rd544, [_Z33sparse_compute_sh_backward_kerneljjjPK6float3PKfPf_param_5];
	cvta.to.global.u64 	%rd34, %rd544;
	atom.global.add.f32 	%f2258, [%rd34+272], %f13422;
$L__BB3_2123:
	setp.ne.s32 	%p469, %r4, 0;
	shfl.sync.bfly.b32	%r763|%p470, %r764, 16, 31, -1;
	mov.b32 	%r765, 2143289344;
	shfl.sync.bfly.b32	%r766|%p471, %r765, 8, 31, -1;
	mov.b32 	%f2259, %r766;
	add.f32 	%f2260, %f2259, 0f7FC00000;
	mov.b32 	%r767, %f2260;
	shfl.sync.bfly.b32	%r768|%p472, %r767, 4, 31, -1;
	mov.b32 	%f2261, %r768;
	add.f32 	%f2262, %f2260, %f2261;
	mov.b32 	%r769, %f2262;
	shfl.sync.bfly.b32	%r770|%p473, %r769, 2, 31, -1;
	mov.b32 	%f2263, %r770;
	add.f32 	%f2264, %f2262, %f2263;
	mov.b32 	%r771, %f2264;
	shfl.sync.bfly.b32	%r772|%p474, %r771, 1, 31, -1;
	mov.b32 	%f2265, %r772;
	add.f32 	%f13421, %f2264, %f2265;
	@%p469 bra 	$L__BB3_2125;
	ld.param.u64 	%rd545, [_Z33sparse_compute_sh_backward_kerneljjjPK6float3PKfPf_param_5];
	cvta.to.global.u64 	%rd35, %rd545;
	atom.global.add.f32 	%f2266, [%rd35+284], %f13421;
$L__BB3_2125:
	setp.ne.s32 	%p475, %r4, 0;
	shfl.sync.bfly.b32	%r773|%p476, %r774, 16, 31, -1;
	mov.b32 	%r775, 2143289344;
	shfl.sync.bfly.b32	%r776|%p477, %r775, 8, 31, -1;
	mov.b32 	%f2267, %r776;
	add.f32 	%f2268, %f2267, 0f7FC00000;
	mov.b32 	%r777, %f2268;
	shfl.sync.bfly.b32	%r778|%p478, %r777, 4, 31, -1;
	mov.b32 	%f2269, %r778;
	add.f32 	%f2270, %f2268, %f2269;
	mov.b32 	%r779, %f2270;
	shfl.sync.bfly.b32	%r780|%p479, %r779, 2, 31, -1;
	mov.b32 	%f2271, %r780;
	add.f32 	%f2272, %f2270, %f2271;
	mov.b32 	%r781, %f2272;
	shfl.sync.bfly.b32	%r782|%p480, %r781, 1, 31, -1;
	mov.b32 	%f2273, %r782;
	add.f32 	%f13420, %f2272, %f2273;
	@%p475 bra 	$L__BB3_2127;
	ld.param.u64 	%rd546, [_Z33sparse_compute_sh_backward_kerneljjjPK6float3PKfPf_param_5];
	cvta.to.global.u64 	%rd36, %rd546;
	atom.global.add.f32 	%f2274, [%rd36+296], %f13420;
$L__BB3_2127:
	ld.param.u64 	%rd535, [_Z33sparse_compute_sh_backward_kerneljjjPK6float3PKfPf_param_4];
	ld.param.u32 	%r11303, [_Z33sparse_compute_sh_backward_kerneljjjPK6float3PKfPf_param_0];
	setp.ne.s32 	%p481, %r4, 0;
	add.s32 	%r9, %r11303, %r2;
	mul.lo.s32 	%r783, %r9, 3;
	cvta.to.global.u64 	%rd37, %rd535;
	mul.wide.u32 	%rd38, %r783, 4;
	add.s64 	%rd39, %rd37, %rd38;
	ld.global.nc.f32 	%f2275, [%rd39];
	mul.f32 	%f2276, %f2275, 0f3E906EBB;
	ld.global.nc.f32 	%f1391, [%rd39+4];
	ld.global.nc.f32 	%f1392, [%rd39+8];
	mov.b32 	%r784, %f2276;
	shfl.sync.bfly.b32	%r785|%p482, %r784, 16, 31, -1;
	mov.b32 	%f2277, %r785;
	add.f32 	%f2278, %f2276, %f2277;
	mov.b32 	%r786, %f2278;
	shfl.sync.bfly.b32	%r787|%p483, %r786, 8, 31, -1;
	mov.b32 	%f2279, %r787;
	add.f32 	%f2280, %f2278, %f2279;
	mov.b32 	%r788, %f2280;
	shfl.sync.bfly.b32	%r789|%p484, %r788, 4, 31, -1;
	mov.b32 	%f2281, %r789;
	add.f32 	%f2282, %f2280, %f2281;
	mov.b32 	%r790, %f2282;
	shfl.sync.bfly.b32	%r791|%p485, %r790, 2, 31, -1;
	mov.b32 	%f2283, %r791;
	add.f32 	%f2284, %f2282, %f2283;
	mov.b32 	%r792, %f2284;
	shfl.sync.bfly.b32	%r793|%p486, %r792, 1, 31, -1;
	mov.b32 	%f2285, %r793;
	add.f32 	%f1393, %f2284, %f2285;
	@%p481 bra 	$L__BB3_2129;
	ld.param.u64 	%rd547, [_Z33sparse_compute_sh_backward_kerneljjjPK6float3PKfPf_param_5];
	cvta.to.global.u64 	%rd40, %rd547;
	mul.wide.u32 	%rd41, %r11313, 4;
	add.s64 	%rd42, %rd40, %rd41;
	atom.global.add.f32 	%f2286, [%rd42], %f1393;
$L__BB3_2129:
	@%p6788 bra 	$L__BB3_2181;
	setp.ne.s32 	%p487, %r4, 0;
	mov.b32 	%r794, %f13395;
	shfl.sync.bfly.b32	%r795|%p488, %r794, 16, 31, -1;
	mov.b32 	%f2287, %r795;
	add.f32 	%f2288, %f13395, %f2287;
	mov.b32 	%r796, %f2288;
	shfl.sync.bfly.b32	%r797|%p489, %r796, 8, 31, -1;
	mov.b32 	%f2289, %r797;
	add.f32 	%f2290, %f2288, %f2289;
	mov.b32 	%r798, %f2290;
	shfl.sync.bfly.b32	%r799|%p490, %r798, 4, 31, -1;
	mov.b32 	%f2291, %r799;
	add.f32 	%f2292, %f2290, %f2291;
	mov.b32 	%r800, %f2292;
	shfl.sync.bfly.b32	%r801|%p491, %r800, 2, 31, -1;
	mov.b32 	%f2293, %r801;
	add.f32 	%f2294, %f2292, %f2293;
	mov.b32 	%r802, %f2294;
	shfl.sync.bfly.b32	%r803|%p492, %r802, 1, 31, -1;
	mov.b32 	%f2295, %r803;
	add.f32 	%f13395, %f2294, %f2295;
	@%p487 bra 	$L__BB3_2132;
	ld.param.u64 	%rd548, [_Z33sparse_compute_sh_backward_kerneljjjPK6float3PKfPf_param_5];
	cvta.to.global.u64 	%rd43, %rd548;
	mul.wide.u32 	%rd44, %r11313, 4;
	add.s64 	%rd45, %rd43, %rd44;
	atom.global.add.f32 	%f2296, [%rd45+12], %f13395;
$L__BB3_2132:
	setp.ne.s32 	%p493, %r4, 0;
	mov.b32 	%r804, %f13394;
	shfl.sync.bfly.b32	%r805|%p494, %r804, 16, 31, -1;
	mov.b32 	%f2297, %r805;
	add.f32 	%f2298, %f13394, %f2297;
	mov.b32 	%r806, %f2298;
	shfl.sync.bfly.b32	%r807|%p495, %r806, 8, 31, -1;
	mov.b32 	%f2299, %r807;
	add.f32 	%f2300, %f2298, %f2299;
	mov.b32 	%r808, %f2300;
	shfl.sync.bfly.b32	%r809|%p496, %r808, 4, 31, -1;
	mov.b32 	%f2301, %r809;
	add.f32 	%f2302, %f2300, %f2301;
	mov.b32 	%r810, %f2302;
	shfl.sync.bfly.b32	%r811|%p497, %r810, 2, 31, -1;
	mov.b32 	%f2303, %r811;
	add.f32 	%f2304, %f2302, %f2303;
	mov.b32 	%r812, %f2304;
	shfl.sync.bfly.b32	%r813|%p498, %r812, 1, 31, -1;
	mov.b32 	%f2305, %r813;
	add.f32 	%f13394, %f2304, %f2305;
	@%p493 bra 	$L__BB3_2134;
	ld.param.u64 	%rd549, [_Z33sparse_compute_sh_backward_kerneljjjPK6float3PKfPf_param_5];
	cvta.to.global.u64 	%rd46, %rd549;
	mul.wide.u32 	%rd47, %r11313, 4;
	add.s64 	%rd48, %rd46, %rd47;
	atom.global.add.f32 	%f2306, [%rd48+24], %f13394;
$L__BB3_2134:
	setp.ne.s32 	%p499, %r4, 0;
	mov.b32 	%r814, %f13393;
	shfl.sync.bfly.b32	%r815|%p500, %r814, 16, 31, -1;
	mov.b32 	%f2307, %r815;
	add.f32 	%f2308, %f13393, %f2307;
	mov.b32 	%r816, %f2308;
	shfl.sync.bfly.b32	%r817|%p501, %r816, 8, 31, -1;
	mov.b32 	%f2309, %r817;
	add.f32 	%f2310, %f2308, %f2309;
	mov.b32 	%r818, %f2310;
	shfl.sync.bfly.b32	%r819|%p502, %r818, 4, 31, -1;
	mov.b32 	%f2311, %r819;
	add.f32 	%f2312, %f2310, %f2311;
	mov.b32 	%r820, %f2312;
	shfl.sync.bfly.b32	%r821|%p503, %r820, 2, 31, -1;
	mov.b32 	%f2313, %r821;
	add.f32 	%f2314, %f2312, %f2313;
	mov.b32 	%r822, %f2314;
	shfl.sync.bfly.b32	%r823|%p504, %r822, 1, 31, -1;
	mov.b32 	%f2315, %r823;
	add.f32 	%f13393, %f2314, %f2315;
	@%p499 bra 	$L__BB3_2136;
	ld.param.u64 	%rd550, [_Z33sparse_compute_sh_backward_kerneljjjPK6float3PKfPf_param_5];
	cvta.to.global.u64 	%rd49, %rd550;
	mul.wide.u32 	%rd50, %r11313, 4;
	add.s64 	%rd51, %rd49, %rd50;
	atom.global.add.f32 	%f2316, [%rd51+36], %f13393;
$L__BB3_2136:
	@%p6789 bra 	$L__BB3_2181;
	setp.ne.s32 	%p505, %r4, 0;
	mov.b32 	%r824, %f13392;
	shfl.sync.bfly.b32	%r825|%p506, %r824, 16, 31, -1;
	mov.b32 	%f2317, %r825;
	add.f32 	%f2318, %f13392, %f2317;
	mov.b32 	%r826, %f2318;
	shfl.sync.bfly.b32	%r827|%p507, %r826, 8, 31, -1;
	mov.b32 	%f2319, %r827;
	add.f32 	%f2320, %f2318, %f2319;
	mov.b32 	%r828, %f2320;
	shfl.sync.bfly.b32	%r829|%p508, %r828, 4, 31, -1;
	mov.b32 	%f2321, %r829;
	add.f32 	%f2322, %f2320, %f2321;
	mov.b32 	%r830, %f2322;
	shfl.sync.bfly.b32	%r831|%p509, %r830, 2, 31, -1;
	mov.b32 	%f2323, %r831;
	add.f32 	%f2324, %f2322, %f2323;
	mov.b32 	%r832, %f2324;
	shfl.sync.bfly.b32	%r833|%p510, %r832, 1, 31, -1;
	mov.b32 	%f2325, %r833;
	add.f32 	%f13392, %f2324, %f2325;
	@%p505 bra 	$L__BB3_2139;
	ld.param.u64 	%rd551, [_Z33sparse_compute_sh_backward_kerneljjjPK6float3PKfPf_param_5];
	cvta.to.global.u64 	%rd52, %rd551;
	mul.wide.u32 	%rd53, %r11313, 4;
	add.s64 	%rd54, %rd52, %rd53;
	atom.global.add.f32 	%f2326, [%rd54+48], %f13392;
$L__BB3_2139:
	setp.ne.s32 	%p511, %r4, 0;
	mov.b32 	%r834, %f13391;
	shfl.sync.bfly.b32	%r835|%p512, %r834, 16, 31, -1;
	mov.b32 	%f2327, %r835;
	add.f32 	%f2328, %f13391, %f2327;
	mov.b32 	%r836, %f2328;
	shfl.sync.bfly.b32	%r837|%p513, %r836, 8, 31, -1;
	mov.b32 	%f2329, %r837;
	add.f32 	%f2330, %f2328, %f2329;
	mov.b32 	%r838, %f2330;
	shfl.sync.bfly.b32	%r839|%p514, %r838, 4, 31, -1;
	mov.b32 	%f2331, %r839;
	add.f32 	%f2332, %f2330, %f2331;
	mov.b32 	%r840, %f2332;
	shfl.sync.bfly.b32	%r841|%p515, %r840, 2, 31, -1;
	mov.b32 	%f2333, %r841;
	add.f32 	%f2334, %f2332, %f2333;
	mov.b32 	%r842, %f2334;
	shfl.sync.bfly.b32	%r843|%p516, %r842, 1, 31, -1;
	mov.b32 	%f2335, %r843;
	add.f32 	%f13391, %f2334, %f2335;
	@%p511 bra 	$L__BB3_2141;
	ld.param.u64 	%rd552, [_Z33sparse_compute_sh_backward_kerneljjjPK6float3PKfPf_param_5];
	cvta.to.global.u64 	%rd55, %rd552;
	mul.wide.u32 	%rd56, %r11313, 4;
	add.s64 	%rd57, %rd55, %rd56;
	atom.global.add.f32 	%f2336, [%rd57+60], %f13391;
$L__BB3_2141:
	setp.ne.s32 	%p517, %r4, 0;
	mov.b32 	%r844, %f13390;
	shfl.sync.bfly.b32	%r845|%p518, %r844, 16, 31, -1;
	mov.b32 	%f2337, %r845;
	add.f32 	%f2338, %f13390, %f2337;
	mov.b32 	%r846, %f2338;
	shfl.sync.bfly.b32	%r847|%p519, %r846, 8, 31, -1;
	mov.b32 	%f2339, %r847;
	add.f32 	%f2340, %f2338, %f2339;
	mov.b32 	%r848, %f2340;
	shfl.sync.bfly.b32	%r849|%p520, %r848, 4, 31, -1;
	mov.b32 	%f2341, %r849;
	add.f32 	%f2342, %f2340, %f2341;
	mov.b32 	%r850, %f2342;
	shfl.sync.bfly.b32	%r851|%p521, %r850, 2, 31, -1;
	mov.b32 	%f2343, %r851;
	add.f32 	%f2344, %f2342, %f2343;
	mov.b32 	%r852, %f2344;
	shfl.sync.bfly.b32	%r853|%p522, %r852, 1, 31, -1;
	mov.b32 	%f2345, %r853;
	add.f32 	%f13390, %f2344, %f2345;
	@%p517 bra 	$L__BB3_2143;
	ld.param.u64 	%rd553, [_Z33sparse_compute_sh_backward_kerneljjjPK6float3PKfPf_param_5];
	cvta.to.global.u64 	%rd58, %rd553;
	mul.wide.u32 	%rd59, %r11313, 4;
	add.s64 	%rd60, %rd58, %rd59;
	atom.global.add.f32 	%f2346, [%rd60+72], %f13390;
$L__BB3_2143:
	setp.ne.s32 	%p523, %r4, 0;
	mov.b32 	%r854, %f13389;
	shfl.sync.bfly.b32	%r855|%p524, %r854, 16, 31, -1;
	mov.b32 	%f2347, %r855;
	add.f32 	%f2348, %f13389, %f2347;
	mov.b32 	%r856, %f2348;
	shfl.sync.bfly.b32	%r857|%p525, %r856, 8, 31, -1;
	mov.b32 	%f2349, %r857;
	add.f32 	%f2350, %f2348, %f2349;
	mov.b32 	%r858, %f2350;
	shfl.sync.bfly.b32	%r859|%p526, %r858, 4, 31, -1;
	mov.b32 	%f2351, %r859;
	add.f32 	%f2352, %f2350, %f2351;
	mov.b32 	%r860, %f2352;
	shfl.sync.bfly.b32	%r861|%p527, %r860, 2, 31, -1;
	mov.b32 	%f2353, %r861;
	add.f32 	%f2354, %f2352, %f2353;
	mov.b32 	%r862, %f2354;
	shfl.sync.bfly.b32	%r863|%p528, %r862, 1, 31, -1;
	mov.b32 	%f2355, %r863;
	add.f32 	%f13389, %f2354, %f2355;
	@%p523 bra 	$L__BB3_2145;
	ld.param.u64 	%rd554, [_Z33sparse_compute_sh_backward_kerneljjjPK6float3PKfPf_param_5];
	cvta.to.global.u64 	%rd61, %rd554;
	mul.wide.u32 	%rd62, %r11313, 4;
	add.s64 	%rd63, %rd61, %rd62;
	atom.global.add.f32 	%f2356, [%rd63+84], %f13389;
$L__BB3_2145:
	setp.ne.s32 	%p529, %r4, 0;
	mov.b32 	%r864, %f13388;
	shfl.sync.bfly.b32	%r865|%p530, %r864, 16, 31, -1;
	mov.b32 	%f2357, %r865;
	add.f32 	%f2358, %f13388, %f2357;
	mov.b32 	%r866, %f2358;
	shfl.sync.bfly.b32	%r867|%p531, %r866, 8, 31, -1;
	mov.b32 	%f2359, %r867;
	add.f32 	%f2360, %f2358, %f2359;
	mov.b32 	%r868, %f2360;
	shfl.sync.bfly.b32	%r869|%p532, %r868, 4, 31, -1;
	mov.b32 	%f2361, %r869;
	add.f32 	%f2362, %f2360, %f2361;
	mov.b32 	%r870, %f2362;
	shfl.sync.bfly.b32	%r871|%p533, %r870, 2, 31, -1;
	mov.b32 	%f2363, %r871;
	add.f32 	%f2364, %f2362, %f2363;
	mov.b32 	%r872, %f2364;
	shfl.sync.bfly.b32	%r873|%p534, %r872, 1, 31, -1;
	mov.b32 	%f2365, %r873;
	add.f32 	%f13388, %f2364, %f2365;
	@%p529 bra 	$L__BB3_2147;
	ld.param.u64 	%rd555, [_Z33sparse_compute_sh_backward_kerneljjjPK6float3PKfPf_param_5];
	cvta.to.global.u64 	%rd64, %rd555;
	mul.wide.u32 	%rd65, %r11313, 4;
	add.s64 	%rd66, %rd64, %rd65;
	atom.global.add.f32 	%f2366, [%rd66+96], %f13388;
$L__BB3_2147:
	@%p6790 bra 	$L__BB3_2181;
	setp.ne.s32 	%p535, %r4, 0;
	mov.b32 	%r874, %f13387;
	shfl.sync.bfly.b32	%r875|%p536, %r874, 16, 31, -1;
	mov.b32 	%f2367, %r875;
	add.f32 	%f2368, %f13387, %f2367;
	mov.b32 	%r876, %f2368;
	shfl.sync.bfly.b32	%r877|%p537, %r876, 8, 31, -1;
	mov.b32 	%f2369, %r877;
	add.f32 	%f2370, %f2368, %f2369;
	mov.b32 	%r878, %f2370;
	shfl.sync.bfly.b32	%r879|%p538, %r878, 4, 31, -1;
	mov.b32 	%f2371, %r879;
	add.f32 	%f2372, %f2370, %f2371;
	mov.b32 	%r880, %f2372;
	shfl.sync.bfly.b32	%r881|%p539, %r880, 2, 31, -1;
	mov.b32 	%f2373, %r881;
	add.f32 	%f2374, %f2372, %f2373;
	mov.b32 	%r882, %f2374;
	shfl.sync.bfly.b32	%r883|%p540, %r882, 1, 31, -1;
	mov.b32 	%f2375, %r883;
	add.f32 	%f13387, %f2374, %f2375;
	@%p535 bra 	$L__BB3_2150;
	ld.param.u64 	%rd556, [_Z33sparse_compute_sh_backward_kerneljjjPK6float3PKfPf_param_5];
	cvta.to.global.u64 	%rd67, %rd556;
	mul.wide.u32 	%rd68, %r11313, 4;
	add.s64 	%rd69, %rd67, %rd68;
	atom.global.add.f32 	%f2376, [%rd69+108], %f13387;
$L__BB3_2150:
	setp.ne.s32 	%p541, %r4, 0;
	mov.b32 	%r884, %f13386;
	shfl.sync.bfly.b32	%r885|%p542, %r884, 16, 31, -1;
	mov.b32 	%f2377, %r885;
	add.f32 	%f2378, %f13386, %f2377;
	mov.b32 	%r886, %f2378;
	shfl.sync.bfly.b32	%r887|%p543, %r886, 8, 31, -1;
	mov.b32 	%f2379, %r887;
	add.f32 	%f2380, %f2378, %f2379;
	mov.b32 	%r888, %f2380;
	shfl.sync.bfly.b32	%r889|%p544, %r888, 4, 31, -1;
	mov.b32 	%f2381, %r889;
	add.f32 	%f2382, %f2380, %f2381;
	mov.b32 	%r890, %f2382;
	shfl.sync.bfly.b32	%r891|%p545, %r890, 2, 31, -1;
	mov.b32 	%f2383, %r891;
	add.f32 	%f2384, %f2382, %f2383;
	mov.b32 	%r892, %f2384;
	shfl.sync.bfly.b32	%r893|%p546, %r892, 1, 31, -1;
	mov.b32 	%f2385, %r893;
	add.f32 	%f13386, %f2384, %f2385;
	@%p541 bra 	$L__BB3_2152;
	ld.param.u64 	%rd557, [_Z33sparse_compute_sh_backward_kerneljjjPK6float3PKfPf_param_5];
	cvta.to.global.u64 	%rd70, %rd557;
	mul.wide.u32 	%rd71, %r11313, 4;
	add.s64 	%rd72, %rd70, %rd71;
	atom.global.add.f32 	%f2386, [%rd72+120], %f13386;
$L__BB3_2152:
	setp.ne.s32 	%p547, %r4, 0;
	mov.b32 	%r894, %f13385;
	shfl.sync.bfly.b32	%r895|%p548, %r894, 16, 31, -1;
	mov.b32 	%f2387, %r895;
	add.f32 	%f2388, %f13385, %f2387;
	mov.b32 	%r896, %f2388;
	shfl.sync.bfly.b32	%r897|%p549, %r896, 8, 31, -1;
	mov.b32 	%f2389, %r897;
	add.f32 	%f2390, %f2388, %f2389;
	mov.b32 	%r898, %f2390;
	shfl.sync.bfly.b32	%r899|%p550, %r898, 4, 31, -1;
	mov.b32 	%f2391, %r899;
	add.f32 	%f2392, %f2390, %f2391;
	mov.b32 	%r900, %f2392;
	shfl.sync.bfly.b32	%r901|%p551, %r900, 2, 31, -1;
	mov.b32 	%f2393, %r901;
	add.f32 	%f2394, %f2392, %f2393;
	mov.b32 	%r902, %f2394;
	shfl.sync.bfly.b32	%r903|%p552, %r902, 1, 31, -1;
	mov.b32 	%f2395, %r903;
	add.f32 	%f13385, %f2394, %f2395;
	@%p547 bra 	$L__BB3_2154;
	ld.param.u64 	%rd558, [_Z33sparse_compute_sh_backward_kerneljjjPK6float3PKfPf_param_5];
	cvta.to.global.u64 	%rd73, %rd558;
	mul.wide.u32 	%rd74, %r11313, 4;
	add.s64 	%rd75, %rd73, %rd74;
	atom.global.add.f32 	%f2396, [%rd75+132], %f13385;
$L__BB3_2154:
	setp.ne.s32 	%p553, %r4, 0;
	mov.b32 	%r904, %f13384;
	shfl.sync.bfly.b32	%r905|%p554, %r904, 16, 31, -1;
	mov.b32 	%f2397, %r905;
	add.f32 	%f2398, %f13384, %f2397;
	mov.b32 	%r906, %f2398;
	shfl.sync.bfly.b32	%r907|%p555, %r906, 8, 31, -1;
	mov.b32 	%f2399, %r907;
	add.f32 	%f2400, %f2398, %f2399;
	mov.b32 	%r908, %f2400;
	shfl.sync.bfly.b32	%r909|%p556, %r908, 4, 31, -1;
	mov.b32 	%f2401, %r909;
	add.f32 	%f2402, %f2400, %f2401;
	mov.b32 	%r910, %f2402;
	shfl.sync.bfly.b32	%r911|%p557, %r910, 2, 31, -1;
	mov.b32 	%f2403, %r911;
	add.f32 	%f2404, %f2402, %f2403;
	mov.b32 	%r912, %f2404;
	shfl.sync.bfly.b32	%r913|%p558, %r912, 1, 31, -1;
	mov.b32 	%f2405, %r913;
	add.f32 	%f13384, %f2404, %f2405;
	@%p553 bra 	$L__BB3_2156;
	ld.param.u64 	%rd559, [_Z33sparse_compute_sh_backward_kerneljjjPK6float3PKfPf_param_5];
	cvta.to.global.u64 	%rd76, %rd559;
	mul.wide.u32 	%rd77, %r11313, 4;
	add.s64 	%rd78, %rd76, %rd77;
	atom.global.add.f32 	%f2406, [%rd78+144], %f13384;
$L__BB3_2156:
	setp.ne.s32 	%p559, %r4, 0;
	mov.b32 	%r914, %f13383;
	shfl.sync.bfly.b32	%r915|%p560, %r914, 16, 31, -1;
	mov.b32 	%f2407, %r915;
	add.f32 	%f2408, %f13383, %f2407;
	mov.b32 	%r916, %f2408;
	shfl.sync.bfly.b32	%r917|%p561, %r916, 8, 31, -1;
	mov.b32 	%f2409, %r917;
	add.f32 	%f2410, %f2408, %f2409;
	mov.b32 	%r918, %f2410;
	shfl.sync.bfly.b32	%r919|%p562, %r918, 4, 31, -1;
	mov.b32 	%f2411, %r919;
	add.f32 	%f2412, %f2410, %f2411;
	mov.b32 	%r920, %f2412;
	shfl.sync.bfly.b32	%r921|%p563, %r920, 2, 31, -1;
	mov.b32 	%f2413, %r921;
	add.f32 	%f2414, %f2412, %f2413;
	mov.b32 	%r922, %f2414;
	shfl.sync.bfly.b32	%r923|%p564, %r922, 1, 31, -1;
	mov.b32 	%f2415, %r923;
	add.f32 	%f13383, %f2414, %f2415;
	@%p559 bra 	$L__BB3_2158;
	ld.param.u64 	%rd560, [_Z33sparse_compute_sh_backward_kerneljjjPK6float3PKfPf_param_5];
	cvta.to.global.u64 	%rd79, %rd560;
	mul.wide.u32 	%rd80, %r11313, 4;
	add.s64 	%rd81, %rd79, %rd80;
	atom.global.add.f32 	%f2416, [%rd81+156], %f13383;
$L__BB3_2158:
	setp.ne.s32 	%p565, %r4, 0;
	mov.b32 	%r924, %f13382;
	shfl.sync.bfly.b32	%r925|%p566, %r924, 16, 31, -1;
	mov.b32 	%f2417, %r925;
	add.f32 	%f2418, %f13382, %f2417;
	mov.b32 	%r926, %f2418;
	shfl.sync.bfly.b32	%r927|%p567, %r926, 8, 31, -1;
	mov.b32 	%f2419, %r927;
	add.f32 	%f2420, %f2418, %f2419;
	mov.b32 	%r928, %f2420;
	shfl.sync.bfly.b32	%r929|%p568, %r928, 4, 31, -1;
	mov.b32 	%f2421, %r929;
	add.f32 	%f2422, %f2420, %f2421;
	mov.b32 	%r930, %f2422;
	shfl.sync.bfly.b32	%r931|%p569, %r930, 2, 31, -1;
	mov.b32 	%f2423, %r931;
	add.f32 	%f2424, %f2422, %f2423;
	mov.b32 	%r932, %f2424;
	shfl.sync.bfly.b32	%r933|%p570, %r932, 1, 31, -1;
	mov.b32 	%f2425, %r933;
	add.f32 	%f13382, %f2424, %f2425;
	@%p565 bra 	$L__BB3_2160;
	ld.param.u64 	%rd561, [_Z33sparse_compute_sh_backward_kerneljjjPK6float3PKfPf_param_5];
	cvta.to.global.u64 	%rd82, %rd561;
	mul.wide.u32 	%rd83, %r11313, 4;
	add.s64 	%rd84, %rd82, %rd83;
	atom.global.add.f32 	%f2426, [%rd84+168], %f13382;
$L__BB3_2160:
	setp.ne.s32 	%p571, %r4, 0;
	mov.b32 	%r934, %f13381;
	shfl.sync.bfly.b32	%r935|%p572, %r934, 16, 31, -1;
	mov.b32 	%f2427, %r935;
	add.f32 	%f2428, %f13381, %f2427;
	mov.b32 	%r936, %f2428;
	shfl.sync.bfly.b32	%r937|%p573, %r936, 8, 31, -1;
	mov.b32 	%f2429, %r937;
	add.f32 	%f2430, %f2428, %f2429;
	mov.b32 	%r938, %f2430;
	shfl.sync.bfly.b32	%r939|%p574, %r938, 4, 31, -1;
	mov.b32 	%f2431, %r939;
	add.f32 	%f2432, %f2430, %f2431;
	mov.b32 	%r940, %f2432;
	shfl.sync.bfly.b32	%r941|%p575, %r940, 2, 31, -1;
	mov.b32 	%f2433, %r941;
	add.f32 	%f2434, %f2432, %f2433;
	mov.b32 	%r942, %f2434;
	shfl.sync.bfly.b32	%r943|%p576, %r942, 1, 31, -1;
	mov.b32 	%f2435, %r943;
	add.f32 	%f13381, %f2434, %f2435;
	@%p571 bra 	$L__BB3_2162;
	ld.param.u64 	%rd562, [_Z33sparse_compute_sh_backward_kerneljjjPK6float3PKfPf_param_5];
	cvta.to.global.u64 	%rd85, %rd562;
	mul.wide.u32 	%rd86, %r11313, 4;
	add.s64 	%rd87, %rd85, %rd86;
	atom.global.add.f32 	%f2436, [%rd87+180], %f13381;
$L__BB3_2162:
	@%p6791 bra 	$L__BB3_2181;
	setp.ne.s32 	%p577, %r4, 0;
	mov.b32 	%r944, %f13380;
	shfl.sync.bfly.b32	%r945|%p578, %r944, 16, 31, -1;
	mov.b32 	%f2437, %r945;
	add.f32 	%f2438, %f13380, %f2437;
	mov.b32 	%r946, %f2438;
	shfl.sync.bfly.b32	%r947|%p579, %r946, 8, 31, -1;
	mov.b32 	%f2439, %r947;
	add.f32 	%f2440, %f2438, %f2439;
	mov.b32 	%r948, %f2440;
	shfl.sync.bfly.b32	%r949|%p580, %r948, 4, 31, -1;
	mov.b32 	%f2441, %r949;
	add.f32 	%f2442, %f2440, %f2441;
	mov.b32 	%r950, %f2442;
	shfl.sync.bfly.b32	%r951|%p581, %r950, 2, 31, -1;
	mov.b32 	%f2443, %r951;
	add.f32 	%f2444, %f2442, %f2443;
	mov.b32 	%r952, %f2444;
	shfl.sync.bfly.b32	%r953|%p582, %r952, 1, 31, -1;
	mov.b32 	%f2445, %r953;
	add.f32 	%f13380, %f2444, %f2445;
	@%p577 bra 	$L__BB3_2165;
	ld.param.u64 	%rd563, [_Z33sparse_compute_sh_backward_kerneljjjPK6float3PKfPf_param_5];
	cvta.to.global.u64 	%rd88, %rd563;
	mul.wide.u32 	%rd89, %r11313, 4;
	add.s64 	%rd90, %rd88, %rd89;
	atom.global.add.f32 	%f2446, [%rd90+192], %f13380;
$L__BB3_2165:
	setp.ne.s32 	%p583, %r4, 0;
	mov.b32 	%r954, %f13379;
	shfl.sync.bfly.b32	%r955|%p584, %r954, 16, 31, -1;
	mov.b32 	%f2447, %r955;
	add.f32 	%f2448, %f13379, %f2447;
	mov.b32 	%r956, %f2448;
	shfl.sync.bfly.b32	%r957|%p585, %r956, 8, 31, -1;
	mov.b32 	%f2449, %r957;
	add.f32 	%f2450, %f2448, %f2449;
	mov.b32 	%r958, %f2450;
	shfl.sync.bfly.b32	%r959|%p586, %r958, 4, 31, -1;
	mov.b32 	%f2451, %r959;
	add.f32 	%f2452, %f2450, %f2451;
	mov.b32 	%r960, %f2452;
	shfl.sync.bfly.b32	%r961|%p587, %r960, 2, 31, -1;
	mov.b32 	%f2453, %r961;
	add.f32 	%f2454, %f2452, %f2453;
	mov.b32 	%r962, %f2454;
	shfl.sync.bfly.b32	%r963|%p588, %r962, 1, 31, -1;
	mov.b32 	%f2455, %r963;
	add.f32 	%f13379, %f2454, %f2455;
	@%p583 bra 	$L__BB3_2167;
	ld.param.u64 	%rd564, [_Z33sparse_compute_sh_backward_kerneljjjPK6float3PKfPf_param_5];
	cvta.to.global.u64 	%rd91, %rd564;
	mul.wide.u32 	%rd92, %r11313, 4;
	add.s64 	%rd93, %rd91, %rd92;
	atom.global.add.f32 	%f2456, [%rd93+204], %f13379;
$L__BB3_2167:
	setp.ne.s32 	%p589, %r4, 0;
	mov.b32 	%r964, %f13378;
	shfl.sync.bfly.b32	%r965|%p590, %r964, 16, 31, -1;
	mov.b32 	%f2457, %r965;
	add.f32 	%f2458, %f13378, %f2457;
	mov.b32 	%r966, %f2458;
	shfl.sync.bfly.b32	%r967|%p591, %r966, 8, 31, -1;
	mov.b32 	%f2459, %r967;
	add.f32 	%f2460, %f2458, %f2459;
	mov.b32 	%r968, %f2460;
	shfl.sync.bfly.b32	%r969|%p592, %r968, 4, 31, -1;
	mov.b32 	%f2461, %r969;
	add.f32 	%f2462, %f2460, %f2461;
	mov.b32 	%r970, %f2462;
	shfl.sync.bfly.b32	%r971|%p593, %r970, 2, 31, -1;
	mov.b32 	%f2463, %r971;
	add.f32 	%f2464, %f2462, %f2463;
	mov.b32 	%r972, %f2464;
	shfl.sync.bfly.b32	%r973|%p594, %r972, 1, 31, -1;
	mov.b32 	%f2465, %r973;
	add.f32 	%f13378, %f2464, %f2465;
	@%p589 bra 	$L__BB3_2169;
	ld.param.u64 	%rd565, [_Z33sparse_compute_sh_backward_kerneljjjPK6float3PKfPf_param_5];
	cvta.to.global.u64 	%rd94, %rd565;
	mul.wide.u32 	%rd95, %r11313, 4;
	add.s64 	%rd96, %rd94, %rd95;
	atom.global.add.f32 	%f2466, [%rd96+216], %f13378;
$L__BB3_2169:
	setp.ne.s32 	%p595, %r4, 0;
	mov.b32 	%r974, %f13377;
	shfl.sync.bfly.b32	%r975|%p596, %r974, 16, 31, -1;
	mov.b32 	%f2467, %r975;
	add.f32 	%f2468, %f13377, %f2467;
	mov.b32 	%r976, %f2468;
	shfl.sync.bfly.b32	%r977|%p597, %r976, 8, 31, -1;
	mov.b32 	%f2469, %r977;
	add.f32 	%f2470, %f2468, %f2469;
	mov.b32 	%r978, %f2470;
	shfl.sync.bfly.b32	%r979|%p598, %r978, 4, 31, -1;
	mov.b32 	%f2471, %r979;
	add.f32 	%f2472, %f2470, %f2471;
	mov.b32 	%r980, %f2472;
	shfl.sync.bfly.b32	%r981|%p599, %r980, 2, 31, -1;
	mov.b32 	%f2473, %r981;
	add.f32 	%f2474, %f2472, %f2473;
	mov.b32 	%r982, %f2474;
	shfl.sync.bfly.b32	%r983|%p600, %r982, 1, 31, -1;
	mov.b32 	%f2475, %r983;
	add.f32 	%f13377, %f2474, %f2475;
	@%p595 bra 	$L__BB3_2171;
	ld.param.u64 	%rd566, [_Z33sparse_compute_sh_backward_kerneljjjPK6float3PKfPf_param_5];
	cvta.to.global.u64 	%rd97, %rd566;
	mul.wide.u32 	%rd98, %r11313, 4;
	add.s64 	%rd99, %rd97, %rd98;
	atom.global.add.f32 	%f2476, [%rd99+228], %f13377;
$L__BB3_2171:
	setp.ne.s32 	%p601, %r4, 0;
	mov.b32 	%r984, %f13376;
	shfl.sync.bfly.b32	%r985|%p602, %r984, 16, 31, -1;
	mov.b32 	%f2477, %r985;
	add.f32 	%f2478, %f13376, %f2477;
	mov.b32 	%r986, %f2478;
	shfl.sync.bfly.b32	%r987|%p603, %r986, 8, 31, -1;
	mov.b32 	%f2479, %r987;
	add.f32 	%f2480, %f2478, %f2479;
	mov.b32 	%r988, %f2480;
	shfl.sync.bfly.b32	%r989|%p604, %r988, 4, 31, -1;
	mov.b32 	%f2481, %r989;
	add.f32 	%f2482, %f2480, %f2481;
	mov.b32 	%r990, %f2482;
	shfl.sync.bfly.b32	%r991|%p605, %r990, 2, 31, -1;
	mov.b32 	%f2483, %r991;
	add.f32 	%f2484, %f2482, %f2483;
	mov.b32 	%r992, %f2484;
	shfl.sync.bfly.b32	%r993|%p606, %r992, 1, 31, -1;
	mov.b32 	%f2485, %r993;
	add.f32 	%f13376, %f2484, %f2485;
	@%p601 bra 	$L__BB3_2173;
	ld.param.u64 	%rd567, [_Z33sparse_compute_sh_backward_kerneljjjPK6float3PKfPf_param_5];
	cvta.to.global.u64 	%rd100, %rd567;
	mul.wide.u32 	%rd101, %r11313, 4;
	add.s64 	%rd102, %rd100, %rd101;
	atom.global.add.f32 	%f2486, [%rd102+240], %f13376;
$L__BB3_2173:
	setp.ne.s32 	%p607, %r4, 0;
	mov.b32 	%r994, %f13375;
	shfl.sync.bfly.b32	%r995|%p608, %r994, 16, 31, -1;
	mov.b32 	%f2487, %r995;
	add.f32 	%f2488, %f13375, %f2487;
	mov.b32 	%r996, %f2488;
	shfl.sync.bfly.b32	%r997|%p609, %r996, 8, 31, -1;
	mov.b32 	%f2489, %r997;
	add.f32 	%f2490, %f2488, %f2489;
	mov.b32 	%r998, %f2490;
	shfl.sync.bfly.b32	%r999|%p610, %r998, 4, 31, -1;
	mov.b32 	%f2491, %r999;
	add.f32 	%f2492, %f2490, %f2491;
	mov.b32 	%r1000, %f2492;
	shfl.sync.bfly.b32	%r1001|%p611, %r1000, 2, 31, -1;
	mov.b32 	%f2493, %r1001;
	add.f32 	%f2494, %f2492, %f2493;
	mov.b32 	%r1002, %f2494;
	shfl.sync.bfly.b32	%r1003|%p612, %r1002, 1, 31, -1;
	mov.b32 	%f2495, %r1003;
	add.f32 	%f13375, %f2494, %f2495;
	@%p607 bra 	$L__BB3_2175;
	ld.param.u64 	%rd568, [_Z33sparse_compute_sh_backward_kerneljjjPK6float3PKfPf_param_5];
	cvta.to.global.u64 	%rd103, %rd568;
	mul.wide.u32 	%rd104, %r11313, 4;
	add.s64 	%rd105, %rd103, %rd104;
	atom.global.add.f32 	%f2496, [%rd105+252], %f13375;
$L__BB3_2175:
	setp.ne.s32 	%p613, %r4, 0;
	mov.b32 	%r1004, %f13374;
	shfl.sync.bfly.b32	%r1005|%p614, %r1004, 16, 31, -1;
	mov.b32 	%f2497, %r1005;
	add.f32 	%f2498, %f13374, %f2497;
	mov.b32 	%r1006, %f2498;
	shfl.sync.bfly.b32	%r1007|%p615, %r1006, 8, 31, -1;
	mov.b32 	%f2499, %r1007;
	add.f32 	%f2500, %f2498, %f2499;
	mov.b32 	%r1008, %f2500;
	shfl.sync.bfly.b32	%r1009|%p616, %r1008, 4, 31, -1;
	mov.b32 	%f2501, %r1009;
	add.f32 	%f2502, %f2500, %f2501;
	mov.b32 	%r1010, %f2502;
	shfl.sync.bfly.b32	%r1011|%p617, %r1010, 2, 31, -1;
	mov.b32 	%f2503, %r1011;
	add.f32 	%f2504, %f2502, %f2503;
	mov.b32 	%r1012, %f2504;
	shfl.sync.bfly.b32	%r1013|%p618, %r1012, 1, 31, -1;
	mov.b32 	%f2505, %r1013;
	add.f32 	%f13374, %f2504, %f2505;
	@%p613 bra 	$L__BB3_2177;
	ld.param.u64 	%rd569, [_Z33sparse_compute_sh_backward_kerneljjjPK6float3PKfPf_param_5];
	cvta.to.global.u64 	%rd106, %rd569;
	mul.wide.u32 	%rd107, %r11313, 4;
	add.s64 	%rd108, %rd106, %rd107;
	atom.global.add.f32 	%f2506, [%rd108+264], %f13374;
$L__BB3_2177:
	setp.ne.s32 	%p619, %r4, 0;
	mov.b32 	%r1014, %f13373;
	shfl.sync.bfly.b32	%r1015|%p620, %r1014, 16, 31, -1;
	mov.b32 	%f2507, %r1015;
	add.f32 	%f2508, %f13373, %f2507;
	mov.b32 	%r1016, %f2508;
	shfl.sync.bfly.b32	%r1017|%p621, %r1016, 8, 31, -1;
	mov.b32 	%f2509, %r1017;
	add.f32 	%f2510, %f2508, %f2509;
	mov.b32 	%r1018, %f2510;
	shfl.sync.bfly.b32	%r1019|%p622, %r1018, 4, 31, -1;
	mov.b32 	%f2511, %r1019;
	add.f32 	%f2512, %f2510, %f2511;
	mov.b32 	%r1020, %f2512;
	shfl.sync.bfly.b32	%r1021|%p623, %r1020, 2, 31, -1;
	mov.b32 	%f2513, %r1021;
	add.f32 	%f2514, %f2512, %f2513;
	mov.b32 	%r1022, %f2514;
	shfl.sync.bfly.b32	%r1023|%p624, %r1022, 1, 31, -1;
	mov.b32 	%f2515, %r1023;
	add.f32 	%f13373, %f2514, %f2515;
	@%p619 bra 	$L__BB3_2179;
	ld.param.u64 	%rd570, [_Z33sparse_compute_sh_backward_kerneljjjPK6float3PKfPf_param_5];
	cvta.to.global.u64 	%rd109, %rd570;
	mul.wide.u32 	%rd110, %r11313, 4;
	add.s64 	%rd111, %rd109, %rd110;
	atom.global.add.f32 	%f2516, [%rd111+276], %f13373;
$L__BB3_2179:
	setp.ne.s32 	%p625, %r4, 0;
	mov.b32 	%r1024, %f13372;
	shfl.sync.bfly.b32	%r1025|%p626, %r1024, 16, 31, -1;
	mov.b32 	%f2517, %r1025;
	add.f32 	%f2518, %f13372, %f2517;
	mov.b32 	%r1026, %f2518;
	shfl.sync.bfly.b32	%r1027|%p627, %r1026, 8, 31, -1;
	mov.b32 	%f2519, %r1027;
	add.f32 	%f2520, %f2518, %f2519;
	mov.b32 	%r1028, %f2520;
	shfl.sync.bfly.b32	%r1029|%p628, %r1028, 4, 31, -1;
	mov.b32 	%f2521, %r1029;
	add.f32 	%f2522, %f2520, %f2521;
	mov.b32 	%r1030, %f2522;
	shfl.sync.bfly.b32	%r1031|%p629, %r1030, 2, 31, -1;
	mov.b32 	%f2523, %r1031;
	add.f32 	%f2524, %f2522, %f2523;
	mov.b32 	%r1032, %f2524;
	shfl.sync.bfly.b32	%r1033|%p630, %r1032, 1, 31, -1;
	mov.b32 	%f2525, %r1033;
	add.f32 	%f13372, %f2524, %f2525;
	@%p625 bra 	$L__BB3_2181;
	ld.param.u64 	%rd571, [_Z33sparse_compute_sh_backward_kerneljjjPK6float3PKfPf_param_5];
	cvta.to.global.u64 	%rd112, %rd571;
	mul.wide.u32 	%rd113, %r11313, 4;
	add.s64 	%rd114, %rd112, %rd113;
	atom.global.add.f32 	%f2526, [%rd114+288], %f13372;
$L__BB3_2181:
	mul.f32 	%f2527, %f1391, 0f3E906EBB;
	setp.ne.s32 	%p631, %r4, 0;
	mov.b32 	%r1034, %f2527;
	shfl.sync.bfly.b32	%r1035|%p632, %r1034, 16, 31, -1;
	mov.b32 	%f2528, %r1035;
	add.f32 	%f2529, %f2527, %f2528;
	mov.b32 	%r1036, %f2529;
	shfl.sync.bfly.b32	%r1037|%p633, %r1036, 8, 31, -1;
	mov.b32 	%f2530, %r1037;
	add.f32 	%f2531, %f2529, %f2530;
	mov.b32 	%r1038, %f2531;
	shfl.sync.bfly.b32	%r1039|%p634, %r1038, 4, 31, -1;
	mov.b32 	%f2532, %r1039;
	add.f32 	%f2533, %f2531, %f2532;
	mov.b32 	%r1040, %f2533;
	shfl.sync.bfly.b32	%r1041|%p635, %r1040, 2, 31, -1;
	mov.b32 	%f2534, %r1041;
	add.f32 	%f2535, %f2533, %f2534;
	mov.b32 	%r1042, %f2535;
	shfl.sync.bfly.b32	%r1043|%p636, %r1042, 1, 31, -1;
	mov.b32 	%f2536, %r1043;
	add.f32 	%f1442, %f2535, %f2536;
	@%p631 bra 	$L__BB3_2183;
	ld.param.u64 	%rd572, [_Z33sparse_compute_sh_backward_kerneljjjPK6float3PKfPf_param_5];
	cvta.to.global.u64 	%rd115, %rd572;
	mul.wide.u32 	%rd116, %r11313, 4;
	add.s64 	%rd117, %rd115, %rd116;
	atom.global.add.f32 	%f2537, [%rd117+4], %f1442;
$L__BB3_2183:
	@%p6788 bra 	$L__BB3_2235;
	setp.ne.s32 	%p637, %r4, 0;
	mov.b32 	%r1044, %f13419;
	shfl.sync.bfly.b32	%r1045|%p638, %r1044, 16, 31, -1;
	mov.b32 	%f2538, %r1045;
	add.f32 	%f2539, %f13419, %f2538;
	mov.b32 	%r1046, %f2539;
	shfl.sync.bfly.b32	%r1047|%p639, %r1046, 8, 31, -1;
	mov.b32 	%f2540, %r1047;
	add.f32 	%f2541, %f2539, %f2540;
	mov.b32 	%r1048, %f2541;
	shfl.sync.bfly.b32	%r1049|%p640, %r1048, 4, 31, -1;
	mov.b32 	%f2542, %r1049;
	add.f32 	%f2543, %f2541, %f2542;
	mov.b32 	%r1050, %f2543;
	shfl.sync.bfly.b32	%r1051|%p641, %r1050, 2, 31, -1;
	mov.b32 	%f2544, %r1051;
	add.f32 	%f2545, %f2543, %f2544;
	mov.b32 	%r1052, %f2545;
	shfl.sync.bfly.b32	%r1053|%p642, %r1052, 1, 31, -1;
	mov.b32 	%f2546, %r1053;
	add.f32 	%f13419, %f2545, %f2546;
	@%p637 bra 	$L__BB3_2186;
	ld.param.u64 	%rd573, [_Z33sparse_compute_sh_backward_kerneljjjPK6float3PKfPf_param_5];
	cvta.to.global.u64 	%rd118, %rd573;
	mul.wide.u32 	%rd119, %r11313, 4;
	add.s64 	%rd120, %rd118, %rd119;
	atom.global.add.f32 	%f2547, [%rd120+16], %f13419;
$L__BB3_2186:
	setp.ne.s32 	%p643, %r4, 0;
	mov.b32 	%r1054, %f13418;
	shfl.sync.bfly.b32	%r1055|%p644, %r1054, 16, 31, -1;
	mov.b32 	%f2548, %r1055;
	add.f32 	%f2549, %f13418, %f2548;
	mov.b32 	%r1056, %f2549;
	shfl.sync.bfly.b32	%r1057|%p645, %r1056, 8, 31, -1;
	mov.b32 	%f2550, %r1057;
	add.f32 	%f2551, %f2549, %f2550;
	mov.b32 	%r1058, %f2551;
	shfl.sync.bfly.b32	%r1059|%p646, %r1058, 4, 31, -1;
	mov.b32 	%f2552, %r1059;
	add.f32 	%f2553, %f2551, %f2552;
	mov.b32 	%r1060, %f2553;
	shfl.sync.bfly.b32	%r1061|%p647, %r1060, 2, 31, -1;
	mov.b32 	%f2554, %r1061;
	add.f32 	%f2555, %f2553, %f2554;
	mov.b32 	%r1062, %f2555;
	shfl.sync.bfly.b32	%r1063|%p648, %r1062, 1, 31, -1;
	mov.b32 	%f2556, %r1063;
	add.f32 	%f13418, %f2555, %f2556;
	@%p643 bra 	$L__BB3_2188;
	ld.param.u64 	%rd574, [_Z33sparse_compute_sh_backward_kerneljjjPK6float3PKfPf_param_5];
	cvta.to.global.u64 	%rd121, %rd574;
	mul.wide.u32 	%rd122, %r11313, 4;
	add.s64 	%rd123, %rd121, %rd122;
	atom.global.add.f32 	%f2557, [%rd123+28], %f13418;
$L__BB3_2188:
	setp.ne.s32 	%p649, %r4, 0;
	mov.b32 	%r1064, %f13417;
	shfl.sync.bfly.b32	%r1065|%p650, %r1064, 16, 31, -1;
	mov.b32 	%f2558, %r1065;
	add.f32 	%f2559, %f13417, %f2558;
	mov.b32 	%r1066, %f2559;
	shfl.sync.bfly.b32	%r1067|%p651, %r1066, 8, 31, -1;
	mov.b32 	%f2560, %r1067;
	add.f32 	%f2561, %f2559, %f2560;
	mov.b32 	%r1068, %f2561;
	shfl.sync.bfly.b32	%r1069|%p652, %r1068, 4, 31, -1;
	mov.b32 	%f2562, %r1069;
	add.f32 	%f2563, %f2561, %f2562;
	mov.b32 	%r1070, %f2563;
	shfl.sync.bfly.b32	%r1071|%p653, %r1070, 2, 31, -1;
	mov.b32 	%f2564, %r1071;
	add.f32 	%f2565, %f2563, %f2564;
	mov.b32 	%r1072, %f2565;
	shfl.sync.bfly.b32	%r1073|%p654, %r1072, 1, 31, -1;
	mov.b32 	%f2566, %r1073;
	add.f32 	%f13417, %f2565, %f2566;
	@%p649 bra 	$L__BB3_2190;
	ld.param.u64 	%rd575, [_Z33sparse_compute_sh_backward_kerneljjjPK6float3PKfPf_param_5];
	cvta.to.global.u64 	%rd124, %rd575;
	mul.wide.u32 	%rd125, %r11313, 4;
	add.s64 	%rd126, %rd124, %rd125;
	atom.global.add.f32 	%f2567, [%rd126+40], %f13417;
$L__BB3_2190:
	@%p6789 bra 	$L__BB3_2235;
	setp.ne.s32 	%p655, %r4, 0;
	mov.b32 	%r1074, %f13416;
	shfl.sync.bfly.b32	%r1075|%p656, %r1074, 16, 31, -1;
	mov.b32 	%f2568, %r1075;
	add.f32 	%f2569, %f13416, %f2568;
	mov.b32 	%r1076, %f2569;
	shfl.sync.bfly.b32	%r1077|%p657, %r1076, 8, 31, -1;
	mov.b32 	%f2570, %r1077;
	add.f32 	%f2571, %f2569, %f2570;
	mov.b32 	%r1078, %f2571;
	shfl.sync.bfly.b32	%r1079|%p658, %r1078, 4, 31, -1;
	mov.b32 	%f2572, %r1079;
	add.f32 	%f2573, %f2571, %f2572;
	mov.b32 	%r1080, %f2573;
	shfl.sync.bfly.b32	%r1081|%p659, %r1080, 2, 31, -1;
	mov.b32 	%f2574, %r1081;
	add.f32 	%f2575, %f2573, %f2574;
	mov.b32 	%r1082, %f2575;
	shfl.sync.bfly.b32	%r1083|%p660, %r1082, 1, 31, -1;
	mov.b32 	%f2576, %r1083;
	add.f32 	%f13416, %f2575, %f2576;
	@%p655 bra 	$L__BB3_2193;
	ld.param.u64 	%rd576, [_Z33sparse_compute_sh_backward_kerneljjjPK6float3PKfPf_param_5];
	cvta.to.global.u64 	%rd127, %rd576;
	mul.wide.u32 	%rd128, %r11313, 4;
	add.s64 	%rd129, %rd127, %rd128;
	atom.global.add.f32 	%f2577, [%rd129+52], %f13416;
$L__BB3_2193:
	setp.ne.s32 	%p661, %r4, 0;
	mov.b32 	%r1084, %f13415;
	shfl.sync.bfly.b32	%r1085|%p662, %r1084, 16, 31, -1;
	mov.b32 	%f2578, %r1085;
	add.f32 	%f2579, %f13415, %f2578;
	mov.b32 	%r1086, %f2579;
	shfl.sync.bfly.b32	%r1087|%p663, %r1086, 8, 31, -1;
	mov.b32 	%f2580, %r1087;
	add.f32 	%f2581, %f2579, %f2580;
	mov.b32 	%r1088, %f2581;
	shfl.sync.bfly.b32	%r1089|%p664, %r1088, 4, 31, -1;
	mov.b32 	%f2582, %r1089;
	add.f32 	%f2583, %f2581, %f2582;
	mov.b32 	%r1090, %f2583;
	shfl.sync.bfly.b32	%r1091|%p665, %r1090, 2, 31, -1;
	mov.b32 	%f2584, %r1091;
	add.f32 	%f2585, %f2583, %f2584;
	mov.b32 	%r1092, %f2585;
	shfl.sync.bfly.b32	%r1093|%p666, %r1092, 1, 31, -1;
	mov.b32 	%f2586, %r1093;
	add.f32 	%f13415, %f2585, %f2586;
	@%p661 bra 	$L__BB3_2195;
	ld.param.u64 	%rd577, [_Z33sparse_compute_sh_backward_kerneljjjPK6float3PKfPf_param_5];
	cvta.to.global.u64 	%rd130, %rd577;
	mul.wide.u32 	%rd131, %r11313, 4;
	add.s64 	%rd132, %rd130, %rd131;
	atom.global.add.f32 	%f2587, [%rd132+64], %f13415;
$L__BB3_2195:
	setp.ne.s32 	%p667, %r4, 0;
	mov.b32 	%r1094, %f13414;
	shfl.sync.bfly.b32	%r1095|%p668, %r1094, 16, 31, -1;
	mov.b32 	%f2588, %r1095;
	add.f32 	%f2589, %f13414, %f2588;
	mov.b32 	%r1096, %f2589;
	shfl.sync.bfly.b32	%r1097|%p669, %r1096, 8, 31, -1;
	mov.b32 	%f2590, %r1097;
	add.f32 	%f2591, %f2589, %f2590;
	mov.b32 	%r1098, %f2591;
	shfl.sync.bfly.b32	%r1099|%p670, %r1098, 4, 31, -1;
	mov.b32 	%f2592, %r1099;
	add.f32 	%f2593, %f2591, %f2592;
	mov.b32 	%r1100, %f2593;
	shfl.sync.bfly.b32	%r1101|%p671, %r1100, 2, 31, -1;
	mov.b32 	%f2594, %r1101;
	add.f32 	%f2595, %f2593, %f2594;
	mov.b32 	%r1102, %f2595;
	shfl.sync.bfly.b32	%r1103|%p672, %r1102, 1, 31, -1;
	mov.b32 	%f2596, %r1103;
	add.f32 	%f13414, %f2595, %f2596;
	@%p667 bra 	$L__BB3_2197;
	ld.param.u64 	%rd578, [_Z33sparse_compute_sh_backward_kerneljjjPK6float3PKfPf_param_5];
	cvta.to.global.u64 	%rd133, %rd578;
	mul.wide.u32 	%rd134, %r11313, 4;
	add.s64 	%rd135, %rd133, %rd134;
	atom.global.add.f32 	%f2597, [%rd135+76], %f13414;
$L__BB3_2197:
	setp.ne.s32 	%p673, %r4, 0;
	mov.b32 	%r1104, %f13413;
	shfl.sync.bfly.b32	%r1105|%p674, %r1104, 16, 31, -1;
	mov.b32 	%f2598, %r1105;
	add.f32 	%f2599, %f13413, %f2598;
	mov.b32 	%r1106, %f2599;
	shfl.sync.bfly.b32	%r1107|%p675, %r1106, 8, 31, -1;
	mov.b32 	%f2600, %r1107;
	add.f32 	%f2601, %f2599, %f2600;
	mov.b32 	%r1108, %f2601;
	shfl.sync.bfly.b32	%r1109|%p676, %r1108, 4, 31, -1;
	mov.b32 	%f2602, %r1109;
	add.f32 	%f2603, %f2601, %f2602;
	mov.b32 	%r1110, %f2603;
	shfl.sync.bfly.b32	%r1111|%p677, %r1110, 2, 31, -1;
	mov.b32 	%f2604, %r1111;
	add.f32 	%f2605, %f2603, %f2604;
	mov.b32 	%r1112, %f2605;
	shfl.sync.bfly.b32	%r1113|%p678, %r1112, 1, 31, -1;
	mov.b32 	%f2606, %r1113;
	add.f32 	%f13413, %f2605, %f2606;
	@%p673 bra 	$L__BB3_2199;
	ld.param.u64 	%rd579, [_Z33sparse_compute_sh_backward_kerneljjjPK6float3PKfPf_param_5];
	cvta.to.global.u64 	%rd136, %rd579;
	mul.wide.u32 	%rd137, %r11313, 4;
	add.s64 	%rd138, %rd136, %rd137;
	atom.global.add.f32 	%f2607, [%rd138+88], %f13413;
$L__BB3_2199:
	setp.ne.s32 	%p679, %r4, 0;
	mov.b32 	%r1114, %f13412;
	shfl.sync.bfly.b32	%r1115|%p680, %r1114, 16, 31, -1;
	mov.b32 	%f2608, %r1115;
	add.f32 	%f2609, %f13412, %f2608;
	mov.b32 	%r1116, %f2609;
	shfl.sync.bfly.b32	%r1117|%p681, %r1116, 8, 31, -1;
	mov.b32 	%f2610, %r1117;
	add.f32 	%f2611, %f2609, %f2610;
	mov.b32 	%r1118, %f2611;
	shfl.sync.bfly.b32	%r1119|%p682, %r1118, 4, 31, -1;
	mov.b32 	%f2612, %r1119;
	add.f32 	%f2613, %f2611, %f2612;
	mov.b32 	%r1120, %f2613;
	shfl.sync.bfly.b32	%r1121|%p683, %r1120, 2, 31, -1;
	mov.b32 	%f2614, %r1121;
	add.f32 	%f2615, %f2613, %f2614;
	mov.b32 	%r1122, %f2615;
	shfl.sync.bfly.b32	%r1123|%p684, %r1122, 1, 31, -1;
	mov.b32 	%f2616, %r1123;
	add.f32 	%f13412, %f2615, %f2616;
	@%p679 bra 	$L__BB3_2201;
	ld.param.u64 	%rd580, [_Z33sparse_compute_sh_backward_kerneljjjPK6float3PKfPf_param_5];
	cvta.to.global.u64 	%rd139, %rd580;
	mul.wide.u32 	%rd140, %r11313, 4;
	add.s64 	%rd141, %rd139, %rd140;
	atom.global.add.f32 	%f2617, [%rd141+100], %f13412;
$L__BB3_2201:
	@%p6790 bra 	$L__BB3_2235;
	setp.ne.s32 	%p685, %r4, 0;
	mov.b32 	%r1124, %f13411;
	shfl.sync.bfly.b32	%r1125|%p686, %r1124, 16, 31, -1;
	mov.b32 	%f2618, %r1125;
	add.f32 	%f2619, %f13411, %f2618;
	mov.b32 	%r1126, %f2619;
	shfl.sync.bfly.b32	%r1127|%p687, %r1126, 8, 31, -1;
	mov.b32 	%f2620, %r1127;
	add.f32 	%f2621, %f2619, %f2620;
	mov.b32 	%r1128, %f2621;
	shfl.sync.bfly.b32	%r1129|%p688, %r1128, 4, 31, -1;
	mov.b32 	%f2622, %r1129;
	add.f32 	%f2623, %f2621, %f2622;
	mov.b32 	%r1130, %f2623;
	shfl.sync.bfly.b32	%r1131|%p689, %r1130, 2, 31, -1;
	mov.b32 	%f2624, %r1131;
	add.f32 	%f2625, %f2623, %f2624;
	mov.b32 	%r1132, %f2625;
	shfl.sync.bfly.b32	%r1133|%p690, %r1132, 1, 31, -1;
	mov.b32 	%f2626, %r1133;
	add.f32 	%f13411, %f2625, %f2626;
	@%p685 bra 	$L__BB3_2204;
	ld.param.u64 	%rd581, [_Z33sparse_compute_sh_backward_kerneljjjPK6float3PKfPf_param_5];
	cvta.to.global.u64 	%rd142, %rd581;
	mul.wide.u32 	%rd143, %r11313, 4;
	add.s64 	%rd144, %rd142, %rd143;
	atom.global.add.f32 	%f2627, [%rd144+112], %f13411;
$L__BB3_2204:
	setp.ne.s32 	%p691, %r4, 0;
	mov.b32 	%r1134, %f13410;
	shfl.sync.bfly.b32	%r1135|%p692, %r1134, 16, 31, -1;
	mov.b32 	%f2628, %r1135;
	add.f32 	%f2629, %f13410, %f2628;
	mov.b32 	%r1136, %f2629;
	shfl.sync.bfly.b32	%r1137|%p693, %r1136, 8, 31, -1;
	mov.b32 	%f2630, %r1137;
	add.f32 	%f2631, %f2629, %f2630;
	mov.b32 	%r1138, %f2631;
	shfl.sync.bfly.b32	%r1139|%p694, %r1138, 4, 31, -1;
	mov.b32 	%f2632, %r1139;
	add.f32 	%f2633, %f2631, %f2632;
	mov.b32 	%r1140, %f2633;
	shfl.sync.bfly.b32	%r1141|%p695, %r1140, 2, 31, -1;
	mov.b32 	%f2634, %r1141;
	add.f32 	%f2635, %f2633, %f2634;
	mov.b32 	%r1142, %f2635;
	shfl.sync.bfly.b32	%r1143|%p696, %r1142, 1, 31, -1;
	mov.b32 	%f2636, %r1143;
	add.f32 	%f13410, %f2635, %f2636;
	@%p691 bra 	$L__BB3_2206;
	ld.param.u64 	%rd582, [_Z33sparse_compute_sh_backward_kerneljjjPK6float3PKfPf_param_5];
	cvta.to.global.u64 	%rd145, %rd582;
	mul.wide.u32 	%rd146, %r11313, 4;
	add.s64 	%rd147, %rd145, %rd146;
	atom.global.add.f32 	%f2637, [%rd147+124], %f13410;
$L__BB3_2206:
	setp.ne.s32 	%p697, %r4, 0;
	mov.b32 	%r1144, %f13409;
	shfl.sync.bfly.b32	%r1145|%p698, %r1144, 16, 31, -1;
	mov.b32 	%f2638, %r1145;
	add.f32 	%f2639, %f13409, %f2638;
	mov.b32 	%r1146, %f2639;
	shfl.sync.bfly.b32	%r1147|%p699, %r1146, 8, 31, -1;
	mov.b32 	%f2640, %r1147;
	add.f32 	%f2641, %f2639, %f2640;
	mov.b32 	%r1148, %f2641;
	shfl.sync.bfly.b32	%r1149|%p700, %r1148, 4, 31, -1;
	mov.b32 	%f2642, %r1149;
	add.f32 	%f2643, %f2641, %f2642;
	mov.b32 	%r1150, %f2643;
	shfl.sync.bfly.b32	%r1151|%p701, %r1150, 2, 31, -1;
	mov.b32 	%f2644, %r1151;
	add.f32 	%f2645, %f2643, %f2644;
	mov.b32 	%r1152, %f2645;
	shfl.sync.bfly.b32	%r1153|%p702, %r1152, 1, 31, -1;
	mov.b32 	%f2646, %r1153;
	add.f32 	%f13409, %f2645, %f2646;
	@%p697 bra 	$L__BB3_2208;
	ld.param.u64 	%rd583, [_Z33sparse_compute_sh_backward_kerneljjjPK6float3PKfPf_param_5];
	cvta.to.global.u64 	%rd148, %rd583;
	mul.wide.u32 	%rd149, %r11313, 4;
	add.s64 	%rd150, %rd148, %rd149;
	atom.global.add.f32 	%f2647, [%rd150+136], %f13409;
$L__BB3_2208:
	setp.ne.s32 	%p703, %r4, 0;
	mov.b32 	%r1154, %f13408;
	shfl.sync.bfly.b32	%r1155|%p704, %r1154, 16, 31, -1;
	mov.b32 	%f2648, %r1155;
	add.f32 	%f2649, %f13408, %f2648;
	mov.b32 	%r1156, %f2649;
	shfl.sync.bfly.b32	%r1157|%p705, %r1156, 8, 31, -1;
	mov.b32 	%f2650, %r1157;
	add.f32 	%f2651, %f2649, %f2650;
	mov.b32 	%r1158, %f2651;
	shfl.sync.bfly.b32	%r1159|%p706, %r1158, 4, 31, -1;
	mov.b32 	%f2652, %r1159;
	add.f32 	%f2653, %f2651, %f2652;
	mov.b32 	%r1160, %f2653;
	shfl.sync.bfly.b32	%r1161|%p707, %r1160, 2, 31, -1;
	mov.b32 	%f2654, %r1161;
	add.f32 	%f2655, %f2653, %f2654;
	mov.b32 	%r1162, %f2655;
	shfl.sync.bfly.b32	%r1163|%p708, %r1162, 1, 31, -1;
	mov.b32 	%f2656, %r1163;
	add.f32 	%f13408, %f2655, %f2656;
	@%p703 bra 	$L__BB3_2210;
	ld.param.u64 	%rd584, [_Z33sparse_compute_sh_backward_kerneljjjPK6float3PKfPf_param_5];
	cvta.to.global.u64 	%rd151, %rd584;
	mul.wide.u32 	%rd152, %r11313, 4;
	add.s64 	%rd153, %rd151, %rd152;
	atom.global.add.f32 	%f2657, [%rd153+148], %f13408;
$L__BB3_2210:
	setp.ne.s32 	%p709, %r4, 0;
	mov.b32 	%r1164, %f13407;
	shfl.sync.bfly.b32	%r1165|%p710, %r1164, 16, 31, -1;
	mov.b32 	%f2658, %r1165;
	add.f32 	%f2659, %f13407, %f2658;
	mov.b32 	%r1166, %f2659;
	shfl.sync.bfly.b32	%r1167|%p711, %r1166, 8, 31, -1;
	mov.b32 	%f2660, %r1167;
	add.f32 	%f2661, %f2659, %f2660;
	mov.b32 	%r1168, %f2661;
	shfl.sync.bfly.b32	%r1169|%p712, %r1168, 4, 31, -1;
	mov.b32 	%f2662, %r1169;
	add.f32 	%f2663, %f2661, %f2662;
	mov.b32 	%r1170, %f2663;
	shfl.sync.bfly.b32	%r1171|%p713, %r1170, 2, 31, -1;
	mov.b32 	%f2664, %r1171;
	add.f32 	%f2665, %f2663, %f2664;
	mov.b32 	%r1172, %f2665;
	shfl.sync.bfly.b32	%r1173|%p714, %r1172, 1, 31, -1;
	mov.b32 	%f2666, %r1173;
	add.f32 	%f13407, %f2665, %f2666;
	@%p709 bra 	$L__BB3_2212;
	ld.param.u64 	%rd585, [_Z33sparse_compute_sh_backward_kerneljjjPK6float3PKfPf_param_5];
	cvta.to.global.u64 	%rd154, %rd585;
	mul.wide.u32 	%rd155, %r11313, 4;
	add.s64 	%rd156, %rd154, %rd155;
	atom.global.add.f32 	%f2667, [%rd156+160], %f13407;
$L__BB3_2212:
	setp.ne.s32 	%p715, %r4, 0;
	mov.b32 	%r1174, %f13406;
	shfl.sync.bfly.b32	%r1175|%p716, %r1174, 16, 31, -1;
	mov.b32 	%f2668, %r1175;
	add.f32 	%f2669, %f13406, %f2668;
	mov.b32 	%r1176, %f2669;
	shfl.sync.bfly.b32	%r1177|%p717, %r1176, 8, 31, -1;
	mov.b32 	%f2670, %r1177;
	add.f32 	%f2671, %f2669, %f2670;
	mov.b32 	%r1178, %f2671;
	shfl.sync.bfly.b32	%r1179|%p718, %r1178, 4, 31, -1;
	mov.b32 	%f2672, %r1179;
	add.f32 	%f2673, %f2671, %f2672;
	mov.b32 	%r1180, %f2673;
	shfl.sync.bfly.b32	%r1181|%p719, %r1180, 2, 31, -1;
	mov.b32 	%f2674, %r1181;
	add.f32 	%f2675, %f2673, %f2674;
	mov.b32 	%r1182, %f2675;
	shfl.sync.bfly.b32	%r1183|%p720, %r1182, 1, 31, -1;
	mov.b32 	%f2676, %r1183;
	add.f32 	%f13406, %f2675, %f2676;
	@%p715 bra 	$L__BB3_2214;
	ld.param.u64 	%rd586, [_Z33sparse_compute_sh_backward_kerneljjjPK6float3PKfPf_param_5];
	cvta.to.global.u64 	%rd157, %rd586;
	mul.wide.u32 	%rd158, %r11313, 4;
	add.s64 	%rd159, %rd157, %rd158;
	atom.global.add.f32 	%f2677, [%rd159+172], %f13406;
$L__BB3_2214:
	setp.ne.s32 	%p721, %r4, 0;
	mov.b32 	%r1184, %f13405;
	shfl.sync.bfly.b32	%r1185|%p722, %r1184, 16, 31, -1;
	mov.b32 	%f2678, %r1185;
	add.f32 	%f2679, %f13405, %f2678;
	mov.b32 	%r1186, %f2679;
	shfl.sync.bfly.b32	%r1187|%p723, %r1186, 8, 31, -1;
	mov.b32 	%f2680, %r1187;
	add.f32 	%f2681, %f2679, %f2680;
	mov.b32 	%r1188, %f2681;
	shfl.sync.bfly.b32	%r1189|%p724, %r1188, 4, 31, -1;
	mov.b32 	%f2682, %r1189;
	add.f32 	%f2683, %f2681, %f2682;
	mov.b32 	%r1190, %f2683;
	shfl.sync.bfly.b32	%r1191|%p725, %r1190, 2, 31, -1;
	mov.b32 	%f2684, %r1191;
	add.f32 	%f2685, %f2683, %f2684;
	mov.b32 	%r1192, %f2685;
	shfl.sync.bfly.b32	%r1193|%p726, %r1192, 1, 31, -1;
	mov.b32 	%f2686, %r1193;
	add.f32 	%f13405, %f2685, %f2686;
	@%p721 bra 	$L__BB3_2216;
	ld.param.u64 	%rd587, [_Z33sparse_compute_sh_backward_kerneljjjPK6float3PKfPf_param_5];
	cvta.to.global.u64 	%rd160, %rd587;
	mul.wide.u32 	%rd161, %r11313, 4;
	add.s64 	%rd162, %rd160, %rd161;
	atom.global.add.f32 	%f2687, [%rd162+184], %f13405;
$L__BB3_2216:
	@%p6791 bra 	$L__BB3_2235;
	setp.ne.s32 	%p727, %r4, 0;
	mov.b32 	%r1194, %f13404;
	shfl.sync.bfly.b32	%r1195|%p728, %r1194, 16, 31, -1;
	mov.b32 	%f2688, %r1195;
	add.f32 	%f2689, %f13404, %f2688;
	mov.b32 	%r1196, %f2689;
	shfl.sync.bfly.b32	%r1197|%p729, %r1196, 8, 31, -1;
	mov.b32 	%f2690, %r1197;
	add.f32 	%f2691, %f2689, %f2690;
	mov.b32 	%r1198, %f2691;
	shfl.sync.bfly.b32	%r1199|%p730, %r1198, 4, 31, -1;
	mov.b32 	%f2692, %r1199;
	add.f32 	%f2693, %f2691, %f2692;
	mov.b32 	%r1200, %f2693;
	shfl.sync.bfly.b32	%r1201|%p731, %r1200, 2, 31, -1;
	mov.b32 	%f2694, %r1201;
	add.f32 	%f2695, %f2693, %f2694;
	mov.b32 	%r1202, %f2695;
	shfl.sync.bfly.b32	%r1203|%p732, %r1202, 1, 31, -1;
	mov.b32 	%f2696, %r1203;
	add.f32 	%f13404, %f2695, %f2696;
	@%p727 bra 	$L__BB3_2219;
	ld.param.u64 	%rd588, [_Z33sparse_compute_sh_backward_kerneljjjPK6float3PKfPf_param_5];
	cvta.to.global.u64 	%rd163, %rd588;
	mul.wide.u32 	%rd164, %r11313, 4;
	add.s64 	%rd165, %rd163, %rd164;
	atom.global.add.f32 	%f2697, [%rd165+196], %f13404;
$L__BB3_2219:
	setp.ne.s32 	%p733, %r4, 0;
	mov.b32 	%r1204, %f13403;
	shfl.sync.bfly.b32	%r1205|%p734, %r1204, 16, 31, -1;
	mov.b32 	%f2698, %r1205;
	add.f32 	%f2699, %f13403, %f2698;
	mov.b32 	%r1206, %f2699;
	shfl.sync.bfly.b32	%r1207|%p735, %r1206, 8, 31, -1;
	mov.b32 	%f2700, %r1207;
	add.f32 	%f2701, %f2699, %f2700;
	mov.b32 	%r1208, %f2701;
	shfl.sync.bfly.b32	%r1209|%p736, %r1208, 4, 31, -1;
	mov.b32 	%f2702, %r1209;
	add.f32 	%f2703, %f2701, %f2702;
	mov.b32 	%r1210, %f2703;
	shfl.sync.bfly.b32	%r1211|%p737, %r1210, 2, 31, -1;
	mov.b32 	%f2704, %r1211;
	add.f32 	%f2705, %f2703, %f2704;
	mov.b32 	%r1212, %f2705;
	shfl.sync.bfly.b32	%r1213|%p738, %r1212, 1, 31, -1;
	mov.b32 	%f2706, %r1213;
	add.f32 	%f13403, %f2705, %f2706;
	@%p733 bra 	$L__BB3_2221;
	ld.param.u64 	%rd589, [_Z33sparse_compute_sh_backward_kerneljjjPK6float3PKfPf_param_5];
	cvta.to.global.u64 	%rd166, %rd589;
	mul.wide.u32 	%rd167, %r11313, 4;
	add.s64 	%rd168, %rd166, %rd167;
	atom.global.add.f32 	%f2707, [%rd168+208], %f13403;
$L__BB3_2221:
	setp.ne.s32 	%p739, %r4, 0;
	mov.b32 	%r1214, %f13402;
	shfl.sync.bfly.b32	%r1215|%p740, %r1214, 16, 31, -1;
	mov.b32 	%f2708, %r1215;
	add.f32 	%f2709, %f13402, %f2708;
	mov.b32 	%r1216, %f2709;
	shfl.sync.bfly.b32	%r1217|%p741, %r1216, 8, 31, -1;
	mov.b32 	%f2710, %r1217;
	add.f32 	%f2711, %f2709, %f2710;
	mov.b32 	%r1218, %f2711;
	shfl.sync.bfly.b32	%r1219|%p742, %r1218, 4, 31, -1;
	mov.b32 	%f2712, %r1219;
	add.f32 	%f2713, %f2711, %f2712;
	mov.b32 	%r1220, %f2713;
	shfl.sync.bfly.b32	%r1221|%p743, %r1220, 2, 31, -1;
	mov.b32 	%f2714, %r1221;
	add.f32 	%f2715, %f2713, %f2714;
	mov.b32 	%r1222, %f2715;
	shfl.sync.bfly.b32	%r1223|%p744, %r1222, 1, 31, -1;
	mov.b32 	%f2716, %r1223;
	add.f32 	%f13402, %f2715, %f2716;
	@%p739 bra 	$L__BB3_2223;
	ld.param.u64 	%rd590, [_Z33sparse_compute_sh_backward_kerneljjjPK6float3PKfPf_param_5];
	cvta.to.global.u64 	%rd169, %rd590;
	mul.wide.u32 	%rd170, %r11313, 4;
	add.s64 	%rd171, %rd169, %rd170;
	atom.global.add.f32 	%f2717, [%rd171+220], %f13402;
$L__BB3_2223:
	setp.ne.s32 	%p745, %r4, 0;
	mov.b32 	%r1224, %f13401;
	shfl.sync.bfly.b32	%r1225|%p746, %r1224, 16, 31, -1;
	mov.b32 	%f2718, %r1225;
	add.f32 	%f2719, %f13401, %f2718;
	mov.b32 	%r1226, %f2719;
	shfl.sync.bfly.b32	%r1227|%p747, %r1226, 8, 31, -1;
	mov.b32 	%f2720, %r1227;
	add.f32 	%f2721, %f2719, %f2720;
	mov.b32 	%r1228, %f2721;
	shfl.sync.bfly.b32	%r1229|%p748, %r1228, 4, 31, -1;
	mov.b32 	%f2722, %r1229;
	add.f32 	%f2723, %f2721, %f2722;
	mov.b32 	%r1230, %f2723;
	shfl.sync.bfly.b32	%r1231|%p749, %r1230, 2, 31, -1;
	mov.b32 	%f2724, %r1231;
	add.f32 	%f2725, %f2723, %f2724;
	mov.b32 	%r1232, %f2725;
	shfl.sync.bfly.b32	%r1233|%p750, %r1232, 1, 31, -1;
	mov.b32 	%f2726, %r1233;
	add.f32 	%f13401, %f2725, %f2726;
	@%p745 bra 	$L__BB3_2225;
	ld.param.u64 	%rd591, [_Z33sparse_compute_sh_backward_kerneljjjPK6float3PKfPf_param_5];
	cvta.to.global.u64 	%rd172, %rd591;
	mul.wide.u32 	%rd173, %r11313, 4;
	add.s64 	%rd174, %rd172, %rd173;
	atom.global.add.f32 	%f2727, [%rd174+232], %f13401;
$L__BB3_2225:
	setp.ne.s32 	%p751, %r4, 0;
	mov.b32 	%r1234, %f13400;
	shfl.sync.bfly.b32	%r1235|%p752, %r1234, 16, 31, -1;
	mov.b32 	%f2728, %r1235;
	add.f32 	%f2729, %f13400, %f2728;
	mov.b32 	%r1236, %f2729;
	shfl.sync.bfly.b32	%r1237|%p753, %r1236, 8, 31, -1;
	mov.b32 	%f2730, %r1237;
	add.f32 	%f2731, %f2729, %f2730;
	mov.b32 	%r1238, %f2731;
	shfl.sync.bfly.b32	%r1239|%p754, %r1238, 4, 31, -1;
	mov.b32 	%f2732, %r1239;
	add.f32 	%f2733, %f2731, %f2732;
	mov.b32 	%r1240, %f2733;
	shfl.sync.bfly.b32	%r1241|%p755, %r1240, 2, 31, -1;
	mov.b32 	%f2734, %r1241;
	add.f32 	%f2735, %f2733, %f2734;
	mov.b32 	%r1242, %f2735;
	shfl.sync.bfly.b32	%r1243|%p756, %r1242, 1, 31, -1;
	mov.b32 	%f2736, %r1243;
	add.f32 	%f13400, %f2735, %f2736;
	@%p751 bra 	$L__BB3_2227;
	ld.param.u64 	%rd592, [_Z33sparse_compute_sh_backward_kerneljjjPK6float3PKfPf_param_5];
	cvta.to.global.u64 	%rd175, %rd592;
	mul.wide.u32 	%rd176, %r11313, 4;
	add.s64 	%rd177, %rd175, %rd176;
	atom.global.add.f32 	%f2737, [%rd177+244], %f13400;
$L__BB3_2227:
	setp.ne.s32 	%p757, %r4, 0;
	mov.b32 	%r1244, %f13399;
	shfl.sync.bfly.b32	%r1245|%p758, %r1244, 16, 31, -1;
	mov.b32 	%f2738, %r1245;
	add.f32 	%f2739, %f13399, %f2738;
	mov.b32 	%r1246, %f2739;
	shfl.sync.bfly.b32	%r1247|%p759, %r1246, 8, 31, -1;
	mov.b32 	%f2740, %r1247;
	add.f32 	%f2741, %f2739, %f2740;
	mov.b32 	%r1248, %f2741;
	shfl.sync.bfly.b32	%r1249|%p760, %r1248, 4, 31, -1;
	mov.b32 	%f2742, %r1249;
	add.f32 	%f2743, %f2741, %f2742;
	mov.b32 	%r1250, %f2743;
	shfl.sync.bfly.b32	%r1251|%p761, %r1250, 2, 31, -1;
	mov.b32 	%f2744, %r1251;
	add.f32 	%f2745, %f2743, %f2744;
	mov.b32 	%r1252, %f2745;
	shfl.sync.bfly.b32	%r1253|%p762, %r1252, 1, 31, -1;
	mov.b32 	%f2746, %r1253;
	add.f32 	%f13399, %f2745, %f2746;
	@%p757 bra 	$L__BB3_2229;
	ld.param.u64 	%rd593, [_Z33sparse_compute_sh_backward_kerneljjjPK6float3PKfPf_param_5];
	cvta.to.global.u64 	%rd178, %rd593;
	mul.wide.u32 	%rd179, %r11313, 4;
	add.s64 	%rd180, %rd178, %rd179;
	atom.global.add.f32 	%f2747, [%rd180+256], %f13399;
$L__BB3_2229:
	setp.ne.s32 	%p763, %r4, 0;
	mov.b32 	%r1254, %f13398;
	shfl.sync.bfly.b32	%r1255|%p764, %r1254, 16, 31, -1;
	mov.b32 	%f2748, %r1255;
	add.f32 	%f2749, %f13398, %f2748;
	mov.b32 	%r1256, %f2749;
	shfl.sync.bfly.b32	%r1257|%p765, %r1256, 8, 31, -1;
	mov.b32 	%f2750, %r1257;
	add.f32 	%f2751, %f2749, %f2750;
	mov.b32 	%r1258, %f2751;
	shfl.sync.bfly.b32	%r1259|%p766, %r1258, 4, 31, -1;
	mov.b32 	%f2752, %r1259;
	add.f32 	%f2753, %f2751, %f2752;
	mov.b32 	%r1260, %f2753;
	shfl.sync.bfly.b32	%r1261|%p767, %r1260, 2, 31, -1;
	mov.b32 	%f2754, %r1261;
	add.f32 	%f2755, %f2753, %f2754;
	mov.b32 	%r1262, %f2755;
	shfl.sync.bfly.b32	%r1263|%p768, %r1262, 1, 31, -1;
	mov.b32 	%f2756, %r1263;
	add.f32 	%f13398, %f2755, %f2756;
	@%p763 bra 	$L__BB3_2231;
	ld.param.u64 	%rd594, [_Z33sparse_compute_sh_backward_kerneljjjPK6float3PKfPf_param_5];
	cvta.to.global.u64 	%rd181, %rd594;
	mul.wide.u32 	%rd182, %r11313, 4;
	add.s64 	%rd183, %rd181, %rd182;
	atom.global.add.f32 	%f2757, [%rd183+268], %f13398;
$L__BB3_2231:
	setp.ne.s32 	%p769, %r4, 0;
	mov.b32 	%r1264, %f13397;
	shfl.sync.bfly.b32	%r1265|%p770, %r1264, 16, 31, -1;
	mov.b32 	%f2758, %r1265;
	add.f32 	%f2759, %f13397, %f2758;
	mov.b32 	%r1266, %f2759;
	shfl.sync.bfly.b32	%r1267|%p771, %r1266, 8, 31, -1;
	mov.b32 	%f2760, %r1267;
	add.f32 	%f2761, %f2759, %f2760;
	mov.b32 	%r1268, %f2761;
	shfl.sync.bfly.b32	%r1269|%p772, %r1268, 4, 31, -1;
	mov.b32 	%f2762, %r1269;
	add.f32 	%f2763, %f2761, %f2762;
	mov.b32 	%r1270, %f2763;
	shfl.sync.bfly.b32	%r1271|%p773, %r1270, 2, 31, -1;
	mov.b32 	%f2764, %r1271;
	add.f32 	%f2765, %f2763, %f2764;
	mov.b32 	%r1272, %f2765;
	shfl.sync.bfly.b32	%r1273|%p774, %r1272, 1, 31, -1;
	mov.b32 	%f2766, %r1273;
	add.f32 	%f13397, %f2765, %f2766;
	@%p769 bra 	$L__BB3_2233;
	ld.param.u64 	%rd595, [_Z33sparse_compute_sh_backward_kerneljjjPK6float3PKfPf_param_5];
	cvta.to.global.u64 	%rd184, %rd595;
	mul.wide.u32 	%rd185, %r11313, 4;
	add.s64 	%rd186, %rd184, %rd185;
	atom.global.add.f32 	%f2767, [%rd186+280], %f13397;
$L__BB3_2233:
	setp.ne.s32 	%p775, %r4, 0;
	mov.b32 	%r1274, %f13396;
	shfl.sync.bfly.b32	%r1275|%p776, %r1274, 16, 31, -1;
	mov.b32 	%f2768, %r1275;
	add.f32 	%f2769, %f13396, %f2768;
	mov.b32 	%r1276, %f2769;
	shfl.sync.bfly.b32	%r1277|%p777, %r1276, 8, 31, -1;
	mov.b32 	%f2770, %r1277;
	add.f32 	%f2771, %f2769, %f2770;
	mov.b32 	%r1278, %f2771;
	shfl.sync.bfly.b32	%r1279|%p778, %r1278, 4, 31, -1;
	mov.b32 	%f2772, %r1279;
	add.f32 	%f2773, %f2771, %f2772;
	mov.b32 	%r1280, %f2773;
	shfl.sync.bfly.b32	%r1281|%p779, %r1280, 2, 31, -1;
	mov.b32 	%f2774, %r1281;
	add.f32 	%f2775, %f2773, %f2774;
	mov.b32 	%r1282, %f2775;
	shfl.sync.bfly.b32	%r1283|%p780, %r1282, 1, 31, -1;
	mov.b32 	%f2776, %r1283;
	add.f32 	%f13396, %f2775, %f2776;
	@%p775 bra 	$L__BB3_2235;
	ld.param.u64 	%rd596, [_Z33sparse_compute_sh_backward_kerneljjjPK6float3PKfPf_param_5];
	cvta.to.global.u64 	%rd187, %rd596;
	mul.wide.u32 	%rd188, %r11313, 4;
	add.s64 	%rd189, %rd187, %rd188;
	atom.global.add.f32 	%f2777, [%rd189+292], %f13396;
$L__BB3_2235:
	mul.f32 	%f2778, %f1392, 0f3E906EBB;
	setp.ne.s32 	%p781, %r4, 0;
	mov.b32 	%r1284, %f2778;
	shfl.sync.bfly.b32	%r1285|%p782, %r1284, 16, 31, -1;
	mov.b32 	%f2779, %r1285;
	add.f32 	%f2780, %f2778, %f2779;
	mov.b32 	%r1286, %f2780;
	shfl.sync.bfly.b32	%r1287|%p783, %r1286, 8, 31, -1;
	mov.b32 	%f2781, %r1287;
	add.f32 	%f2782, %f2780, %f2781;
	mov.b32 	%r1288, %f2782;
	shfl.sync.bfly.b32	%r1289|%p784, %r1288, 4, 31, -1;
	mov.b32 	%f2783, %r1289;
	add.f32 	%f2784, %f2782, %f2783;
	mov.b32 	%r1290, %f2784;
	shfl.sync.bfly.b32	%r1291|%p785, %r1290, 2, 31, -1;
	mov.b32 	%f2785, %r1291;
	add.f32 	%f2786, %f2784, %f2785;
	mov.b32 	%r1292, %f2786;
	shfl.sync.bfly.b32	%r1293|%p786, %r1292, 1, 31, -1;
	mov.b32 	%f2787, %r1293;
	add.f32 	%f1491, %f2786, %f2787;
	@%p781 bra 	$L__BB3_2237;
	ld.param.u64 	%rd597, [_Z33sparse_compute_sh_backward_kerneljjjPK6float3PKfPf_param_5];
	cvta.to.global.u64 	%rd190, %rd597;
	mul.wide.u32 	%rd191, %r11313, 4;
	add.s64 	%rd192, %rd190, %rd191;
	atom.global.add.f32 	%f2788, [%rd192+8], %f1491;
$L__BB3_2237:
	@%p6788 bra 	$L__BB3_2289;
	setp.ne.s32 	%p787, %r4, 0;
	mov.b32 	%r1294, %f13443;
	shfl.sync.bfly.b32	%r1295|%p788, %r1294, 16, 31, -1;
	mov.b32 	%f2789, %r1295;
	add.f32 	%f2790, %f13443, %f2789;
	mov.b32 	%r1296, %f2790;
	shfl.sync.bfly.b32	%r1297|%p789, %r1296, 8, 31, -1;
	mov.b32 	%f2791, %r1297;
	add.f32 	%f2792, %f2790, %f2791;
	mov.b32 	%r1298, %f2792;
	shfl.sync.bfly.b32	%r1299|%p790, %r1298, 4, 31, -1;
	mov.b32 	%f2793, %r1299;
	add.f32 	%f2794, %f2792, %f2793;
	mov.b32 	%r1300, %f2794;
	shfl.sync.bfly.b32	%r1301|%p791, %r1300, 2, 31, -1;
	mov.b32 	%f2795, %r1301;
	add.f32 	%f2796, %f2794, %f2795;
	mov.b32 	%r1302, %f2796;
	shfl.sync.bfly.b32	%r1303|%p792, %r1302, 1, 31, -1;
	mov.b32 	%f2797, %r1303;
	add.f32 	%f13443, %f2796, %f2797;
	@%p787 bra 	$L__BB3_2240;
	ld.param.u64 	%rd598, [_Z33sparse_compute_sh_backward_kerneljjjPK6float3PKfPf_param_5];
	cvta.to.global.u64 	%rd193, %rd598;
	mul.wide.u32 	%rd194, %r11313, 4;
	add.s64 	%rd195, %rd193, %rd194;
	atom.global.add.f32 	%f2798, [%rd195+20], %f13443;
$L__BB3_2240:
	setp.ne.s32 	%p793, %r4, 0;
	mov.b32 	%r1304, %f13442;
	shfl.sync.bfly.b32	%r1305|%p794, %r1304, 16, 31, -1;
	mov.b32 	%f2799, %r1305;
	add.f32 	%f2800, %f13442, %f2799;
	mov.b32 	%r1306, %f2800;
	shfl.sync.bfly.b32	%r1307|%p795, %r1306, 8, 31, -1;
	mov.b32 	%f2801, %r1307;
	add.f32 	%f2802, %f2800, %f2801;
	mov.b32 	%r1308, %f2802;
	shfl.sync.bfly.b32	%r1309|%p796, %r1308, 4, 31, -1;
	mov.b32 	%f2803, %r1309;
	add.f32 	%f2804, %f2802, %f2803;
	mov.b32 	%r1310, %f2804;
	shfl.sync.bfly.b32	%r1311|%p797, %r1310, 2, 31, -1;
	mov.b32 	%f2805, %r1311;
	add.f32 	%f2806, %f2804, %f2805;
	mov.b32 	%r1312, %f2806;
	shfl.sync.bfly.b32	%r1313|%p798, %r1312, 1, 31, -1;
	mov.b32 	%f2807, %r1313;
	add.f32 	%f13442, %f2806, %f2807;
	@%p793 bra 	$L__BB3_2242;
	ld.param.u64 	%rd599, [_Z33sparse_compute_sh_backward_kerneljjjPK6float3PKfPf_param_5];
	cvta.to.global.u64 	%rd196, %rd599;
	mul.wide.u32 	%rd197, %r11313, 4;
	add.s64 	%rd198, %rd196, %rd197;
	atom.global.add.f32 	%f2808, [%rd198+32], %f13442;
$L__BB3_2242:
	setp.ne.s32 	%p799, %r4, 0;
	mov.b32 	%r1314, %f13441;
	shfl.sync.bfly.b32	%r1315|%p800, %r1314, 16, 31, -1;
	mov.b32 	%f2809, %r1315;
	add.f32 	%f2810, %f13441, %f2809;
	mov.b32 	%r1316, %f2810;
	shfl.sync.bfly.b32	%r1317|%p801, %r1316, 8, 31, -1;
	mov.b32 	%f2811, %r1317;
	add.f32 	%f2812, %f2810, %f2811;
	mov.b32 	%r1318, %f2812;
	shfl.sync.bfly.b32	%r1319|%p802, %r1318, 4, 31, -1;
	mov.b32 	%f2813, %r1319;
	add.f32 	%f2814, %f2812, %f2813;
	mov.b32 	%r1320, %f2814;
	shfl.sync.bfly.b32	%r1321|%p803, %r1320, 2, 31, -1;
	mov.b32 	%f2815, %r1321;
	add.f32 	%f2816, %f2814, %f2815;
	mov.b32 	%r1322, %f2816;
	shfl.sync.bfly.b32	%r1323|%p804, %r1322, 1, 31, -1;
	mov.b32 	%f2817, %r1323;
	add.f32 	%f13441, %f2816, %f2817;
	@%p799 bra 	$L__BB3_2244;
	ld.param.u64 	%rd600, [_Z33sparse_compute_sh_backward_kerneljjjPK6float3PKfPf_param_5];
	cvta.to.global.u64 	%rd199, %rd600;
	mul.wide.u32 	%rd200, %r11313, 4;
	add.s64 	%rd201, %rd199, %rd200;
	atom.global.add.f32 	%f2818, [%rd201+44], %f13441;
$L__BB3_2244:
	@%p6789 bra 	$L__BB3_2289;
	setp.ne.s32 	%p805, %r4, 0;
	mov.b32 	%r1324, %f13440;
	shfl.sync.bfly.b32	%r1325|%p806, %r1324, 16, 31, -1;
	mov.b32 	%f2819, %r1325;
	add.f32 	%f2820, %f13440, %f2819;
	mov.b32 	%r1326, %f2820;
	shfl.sync.bfly.b32	%r1327|%p807, %r1326, 8, 31, -1;
	mov.b32 	%f2821, %r1327;
	add.f32 	%f2822, %f2820, %f2821;
	mov.b32 	%r1328, %f2822;
	shfl.sync.bfly.b32	%r1329|%p808, %r1328, 4, 31, -1;
	mov.b32 	%f2823, %r1329;
	add.f32 	%f2824, %f2822, %f2823;
	mov.b32 	%r1330, %f2824;
	shfl.sync.bfly.b32	%r1331|%p809, %r1330, 2, 31, -1;
	mov.b32 	%f2825, %r1331;
	add.f32 	%f2826, %f2824, %f2825;
	mov.b32 	%r1332, %f2826;
	shfl.sync.bfly.b32	%r1333|%p810, %r1332, 1, 31, -1;
	mov.b32 	%f2827, %r1333;
	add.f32 	%f13440, %f2826, %f2827;
	@%p805 bra 	$L__BB3_2247;
	ld.param.u64 	%rd601, [_Z33sparse_compute_sh_backward_kerneljjjPK6float3PKfPf_param_5];
	cvta.to.global.u64 	%rd202, %rd601;
	mul.wide.u32 	%rd203, %r11313, 4;
	add.s64 	%rd204, %rd202, %rd203;
	atom.global.add.f32 	%f2828, [%rd204+56], %f13440;
$L__BB3_2247:
	setp.ne.s32 	%p811, %r4, 0;
	mov.b32 	%r1334, %f13439;
	shfl.sync.bfly.b32	%r1335|%p812, %r1334, 16, 31, -1;
	mov.b32 	%f2829, %r1335;
	add.f32 	%f2830, %f13439, %f2829;
	mov.b32 	%r1336, %f2830;
	shfl.sync.bfly.b32	%r1337|%p813, %r1336, 8, 31, -1;
	mov.b32 	%f2831, %r1337;
	add.f32 	%f2832, %f2830, %f2831;
	mov.b32 	%r1338, %f2832;
	shfl.sync.bfly.b32	%r1339|%p814, %r1338, 4, 31, -1;
	mov.b32 	%f2833, %r1339;
	add.f32 	%f2834, %f2832, %f2833;
	mov.b32 	%r1340, %f2834;
	shfl.sync.bfly.b32	%r1341|%p815, %r1340, 2, 31, -1;
	mov.b32 	%f2835, %r1341;
	add.f32 	%f2836, %f2834, %f2835;
	mov.b32 	%r1342, %f2836;
	shfl.sync.bfly.b32	%r1343|%p816, %r1342, 1, 31, -1;
	mov.b32 	%f2837, %r1343;
	add.f32 	%f13439, %f2836, %f2837;
	@%p811 bra 	$L__BB3_2249;
	ld.param.u64 	%rd602, [_Z33sparse_compute_sh_backward_kerneljjjPK6float3PKfPf_param_5];
	cvta.to.global.u64 	%rd205, %rd602;
	mul.wide.u32 	%rd206, %r11313, 4;
	add.s64 	%rd207, %rd205, %rd206;
	atom.global.add.f32 	%f2838, [%rd207+68], %f13439;
$L__BB3_2249:
	setp.ne.s32 	%p817, %r4, 0;
	mov.b32 	%r1344, %f13438;
	shfl.sync.bfly.b32	%r1345|%p818, %r1344, 16, 31, -1;
	mov.b32 	%f2839, %r1345;
	add.f32 	%f2840, %f13438, %f2839;
	mov.b32 	%r1346, %f2840;
	shfl.sync.bfly.b32	%r1347|%p819, %r1346, 8, 31, -1;
	mov.b32 	%f2841, %r1347;
	add.f32 	%f2842, %f2840, %f2841;
	mov.b32 	%r1348, %f2842;
	shfl.sync.bfly.b32	%r1349|%p820, %r1348, 4, 31, -1;
	mov.b32 	%f2843, %r1349;
	add.f32 	%f2844, %f2842, %f2843;
	mov.b32 	%r1350, %f2844;
	shfl.sync.bfly.b32	%r1351|%p821, %r1350, 2, 31, -1;
	mov.b32 	%f2845, %r1351;
	add.f32 	%f2846, %f2844, %f2845;
	mov.b32 	%r1352, %f2846;
	shfl.sync.bfly.b32	%r1353|%p822, %r1352, 1, 31, -1;
	mov.b32 	%f2847, %r1353;
	add.f32 	%f13438, %f2846, %f2847;
	@%p817 bra 	$L__BB3_2251;
	ld.param.u64 	%rd603, [_Z33sparse_compute_sh_backward_kerneljjjPK6float3PKfPf_param_5];
	cvta.to.global.u64 	%rd208, %rd603;
	mul.wide.u32 	%rd209, %r11313, 4;
	add.s64 	%rd210, %rd208, %rd209;
	atom.global.add.f32 	%f2848, [%rd210+80], %f13438;
$L__BB3_2251:
	setp.ne.s32 	%p823, %r4, 0;
	mov.b32 	%r1354, %f13437;
	shfl.sync.bfly.b32	%r1355|%p824, %r1354, 16, 31, -1;
	mov.b32 	%f2849, %r1355;
	add.f32 	%f2850, %f13437, %f2849;
	mov.b32 	%r1356, %f2850;
	shfl.sync.bfly.b32	%r1357|%p825, %r1356, 8, 31, -1;
	mov.b32 	%f2851, %r1357;
	add.f32 	%f2852, %f2850, %f2851;
	mov.b32 	%r1358, %f2852;
	shfl.sync.bfly.b32	%r1359|%p826, %r1358, 4, 31, -1;
	mov.b32 	%f2853, %r1359;
	add.f32 	%f2854, %f2852, %f2853;
	mov.b32 	%r1360, %f2854;
	shfl.sync.bfly.b32	%r1361|%p827, %r1360, 2, 31, -1;
	mov.b32 	%f2855, %r1361;
	add.f32 	%f2856, %f2854, %f2855;
	mov.b32 	%r1362, %f2856;
	shfl.sync.bfly.b32	%r1363|%p828, %r1362, 1, 31, -1;
	mov.b32 	%f2857, %r1363;
	add.f32 	%f13437, %f2856, %f2857;
	@%p823 bra 	$L__BB3_2253;
	ld.param.u64 	%rd604, [_Z33sparse_compute_sh_backward_kerneljjjPK6float3PKfPf_param_5];
	cvta.to.global.u64 	%rd211, %rd604;
	mul.wide.u32 	%rd212, %r11313, 4;
	add.s64 	%rd213, %rd211, %rd212;
	atom.global.add.f32 	%f2858, [%rd213+92], %f13437;
$L__BB3_2253:
	setp.ne.s32 	%p829, %r4, 0;
	mov.b32 	%r1364, %f13436;
	shfl.sync.bfly.b32	%r1365|%p830, %r1364, 16, 31, -1;
	mov.b32 	%f2859, %r1365;
	add.f32 	%f2860, %f13436, %f2859;
	mov.b32 	%r1366, %f2860;
	shfl.sync.bfly.b32	%r1367|%p831, %r1366, 8, 31, -1;
	mov.b32 	%f2861, %r1367;
	add.f32 	%f2862, %f2860, %f2861;
	mov.b32 	%r1368, %f2862;
	shfl.sync.bfly.b32	%r1369|%p832, %r1368, 4, 31, -1;
	mov.b32 	%f2863, %r1369;
	add.f32 	%f2864, %f2862, %f2863;
	mov.b32 	%r1370, %f2864;
	shfl.sync.bfly.b32	%r1371|%p833, %r1370, 2, 31, -1;
	mov.b32 	%f2865, %r1371;
	add.f32 	%f2866, %f2864, %f2865;
	mov.b32 	%r1372, %f2866;
	shfl.sync.bfly.b32	%r1373|%p834, %r1372, 1, 31, -1;
	mov.b32 	%f2867, %r1373;
	add.f32 	%f13436, %f2866, %f2867;
	@%p829 bra 	$L__BB3_2255;
	ld.param.u64 	%rd605, [_Z33sparse_compute_sh_backward_kerneljjjPK6float3PKfPf_param_5];
	cvta.to.global.u64 	%rd214, %rd605;
	mul.wide.u32 	%rd215, %r11313, 4;
	add.s64 	%rd216, %rd214, %rd215;
	atom.global.add.f32 	%f2868, [%rd216+104], %f13436;
$L__BB3_2255:
	@%p6790 bra 	$L__BB3_2289;
	setp.ne.s32 	%p835, %r4, 0;
	mov.b32 	%r1374, %f13435;
	shfl.sync.bfly.b32	%r1375|%p836, %r1374, 16, 31, -1;
	mov.b32 	%f2869, %r1375;
	add.f32 	%f2870, %f13435, %f2869;
	mov.b32 	%r1376, %f2870;
	shfl.sync.bfly.b32	%r1377|%p837, %r1376, 8, 31, -1;
	mov.b32 	%f2871, %r1377;
	add.f32 	%f2872, %f2870, %f2871;
	mov.b32 	%r1378, %f2872;
	shfl.sync.bfly.b32	%r1379|%p838, %r1378, 4, 31, -1;
	mov.b32 	%f2873, %r1379;
	add.f32 	%f2874, %f2872, %f2873;
	mov.b32 	%r1380, %f2874;
	shfl.sync.bfly.b32	%r1381|%p839, %r1380, 2, 31, -1;
	mov.b32 	%f2875, %r1381;
	add.f32 	%f2876, %f2874, %f2875;
	mov.b32 	%r1382, %f2876;
	shfl.sync.bfly.b32	%r1383|%p840, %r1382, 1, 31, -1;
	mov.b32 	%f2877, %r1383;
	add.f32 	%f13435, %f2876, %f2877;
	@%p835 bra 	$L__BB3_2258;
	ld.param.u64 	%rd606, [_Z33sparse_compute_sh_backward_kerneljjjPK6float3PKfPf_param_5];
	cvta.to.global.u64 	%rd217, %rd606;
	mul.wide.u32 	%rd218, %r11313, 4;
	add.s64 	%rd219, %rd217, %rd218;
	atom.global.add.f32 	%f2878, [%rd219+116], %f13435;
$L__BB3_2258:
	setp.ne.s32 	%p841, %r4, 0;
	mov.b32 	%r1384, %f13434;
	shfl.sync.bfly.b32	%r1385|%p842, %r1384, 16, 31, -1;
	mov.b32 	%f2879, %r1385;
	add.f32 	%f2880, %f13434, %f2879;
	mov.b32 	%r1386, %f2880;
	shfl.sync.bfly.b32	%r1387|%p843, %r1386, 8, 31, -1;
	mov.b32 	%f2881, %r1387;
	add.f32 	%f2882, %f2880, %f2881;
	mov.b32 	%r1388, %f2882;
	shfl.sync.bfly.b32	%r1389|%p844, %r1388, 4, 31, -1;
	mov.b32 	%f2883, %r1389;
	add.f32 	%f2884, %f2882, %f2883;
	mov.b32 	%r1390, %f2884;
	shfl.sync.bfly.b32	%r1391|%p845, %r1390, 2, 31, -1;
	mov.b32 	%f2885, %r1391;
	add.f32 	%f2886, %f2884, %f2885;
	mov.b32 	%r1392, %f2886;
	shfl.sync.bfly.b32	%r1393|%p846, %r1392, 1, 31, -1;
	mov.b32 	%f2887, %r1393;
	add.f32 	%f13434, %f2886, %f2887;
	@%p841 bra 	$L__BB3_2260;
	ld.param.u64 	%rd607, [_Z33sparse_compute_sh_backward_kerneljjjPK6float3PKfPf_param_5];
	cvta.to.global.u64 	%rd220, %rd607;
	mul.wide.u32 	%rd221, %r11313, 4;
	add.s64 	%rd222, %rd220, %rd221;
	atom.global.add.f32 	%f2888, [%rd222+128], %f13434;
$L__BB3_2260:
	setp.ne.s32 	%p847, %r4, 0;
	mov.b32 	%r1394, %f13433;
	shfl.sync.bfly.b32	%r1395|%p848, %r1394, 16, 31, -1;
	mov.b32 	%f2889, %r1395;
	add.f32 	%f2890, %f13433, %f2889;
	mov.b32 	%r1396, %f2890;
	shfl.sync.bfly.b32	%r1397|%p849, %r1396, 8, 31, -1;
	mov.b32 	%f2891, %r1397;
	add.f32 	%f2892, %f2890, %f2891;
	mov.b32 	%r1398, %f2892;
	shfl.sync.bfly.b32	%r1399|%p850, %r1398, 4, 31, -1;
	mov.b32 	%f2893, %r1399;
	add.f32 	%f2894, %f2892, %f2893;
	mov.b32 	%r1400, %f2894;
	shfl.sync.bfly.b32	%r1401|%p851, %r1400, 2, 31, -1;
	mov.b32 	%f2895, %r1401;
	add.f32 	%f2896, %f2894, %f2895;
	mov.b32 	%r1402, %f2896;
	shfl.sync.bfly.b32	%r1403|%p852, %r1402, 1, 31, -1;
	mov.b32 	%f2897, %r1403;
	add.f32 	%f13433, %f2896, %f2897;
	@%p847 bra 	$L__BB3_2262;
	ld.param.u64 	%rd608, [_Z33sparse_compute_sh_backward_kerneljjjPK6float3PKfPf_param_5];
	cvta.to.global.u64 	%rd223, %rd608;
	mul.wide.u32 	%rd224, %r11313, 4;
	add.s64 	%rd225, %rd223, %rd224;
	atom.global.add.f32 	%f2898, [%rd225+140], %f13433;
$L__BB3_2262:
	setp.ne.s32 	%p853, %r4, 0;
	mov.b32 	%r1404, %f13432;
	shfl.sync.bfly.b32	%r1405|%p854, %r1404, 16, 31, -1;
	mov.b32 	%f2899, %r1405;
	add.f32 	%f2900, %f13432, %f2899;
	mov.b32 	%r1406, %f2900;
	shfl.sync.bfly.b32	%r1407|%p855, %r1406, 8, 31, -1;
	mov.b32 	%f2901, %r1407;
	add.f32 	%f2902, %f2900, %f2901;
	mov.b32 	%r1408, %f2902;
	shfl.sync.bfly.b32	%r1409|%p856, %r1408, 4, 31, -1;
	mov.b32 	%f2903, %r1409;
	add.f32 	%f2904, %f2902, %f2903;
	mov.b32 	%r1410, %f2904;
	shfl.sync.bfly.b32	%r1411|%p857, %r1410, 2, 31, -1;
	mov.b32 	%f2905, %r1411;
	add.f32 	%f2906, %f2904, %f2905;
	mov.b32 	%r1412, %f2906;
	shfl.sync.bfly.b32	%r1413|%p858, %r1412, 1, 31, -1;
	mov.b32 	%f2907, %r1413;
	add.f32 	%f13432, %f2906, %f2907;
	@%p853 bra 	$L__BB3_2264;
	ld.param.u64 	%rd609, [_Z33sparse_compute_sh_backward_kerneljjjPK6float3PKfPf_param_5];
	cvta.to.global.u64 	%rd226, %rd609;
	mul.wide.u32 	%rd227, %r11313, 4;
	add.s64 	%rd228, %rd226, %rd227;
	atom.global.add.f32 	%f2908, [%rd228+152], %f13432;
$L__BB3_2264:
	setp.ne.s32 	%p859, %r4, 0;
	mov.b32 	%r1414, %f13431;
	shfl.sync.bfly.b32	%r1415|%p860, %r1414, 16, 31, -1;
	mov.b32 	%f2909, %r1415;
	add.f32 	%f2910, %f13431, %f2909;
	mov.b32 	%r1416, %f2910;
	shfl.sync.bfly.b32	%r1417|%p861, %r1416, 8, 31, -1;
	mov.b32 	%f2911, %r1417;
	add.f32 	%f2912, %f2910, %f2911;
	mov.b32 	%r1418, %f2912;
	shfl.sync.bfly.b32	%r1419|%p862, %r1418, 4, 31, -1;
	mov.b32 	%f2913, %r1419;
	add.f32 	%f2914, %f2912, %f2913;
	mov.b32 	%r1420, %f2914;
	shfl.sync.bfly.b32	%r1421|%p863, %r1420, 2, 31, -1;
	mov.b32 	%f2915, %r1421;
	add.f32 	%f2916, %f2914, %f2915;
	mov.b32 	%r1422, %f2916;
	shfl.sync.bfly.b32	%r1423|%p864, %r1422, 1, 31, -1;
	mov.b32 	%f2917, %r1423;
	add.f32 	%f13431, %f2916, %f2917;
	@%p859 bra 	$L__BB3_2266;
	ld.param.u64 	%rd610, [_Z33sparse_compute_sh_backward_kerneljjjPK6float3PKfPf_param_5];
	cvta.to.global.u64 	%rd229, %rd610;
	mul.wide.u32 	%rd230, %r11313, 4;
	add.s64 	%rd231, %rd229, %rd230;
	atom.global.add.f32 	%f2918, [%rd231+164], %f13431;
$L__BB3_2266:
	setp.ne.s32 	%p865, %r4, 0;
	mov.b32 	%r1424, %f13430;
	shfl.sync.bfly.b32	%r1425|%p866, %r1424, 16, 31, -1;
	mov.b32 	%f2919, %r1425;
	add.f32 	%f2920, %f13430, %f2919;
	mov.b32 	%r1426, %f2920;
	shfl.sync.bfly.b32	%r1427|%p867, %r1426, 8, 31, -1;
	mov.b32 	%f2921, %r1427;
	add.f32 	%f2922, %f2920, %f2921;
	mov.b32 	%r1428, %f2922;
	shfl.sync.bfly.b32	%r1429|%p868, %r1428, 4, 31, -1;
	mov.b32 	%f2923, %r1429;
	add.f32 	%f2924, %f2922, %f2923;
	mov.b32 	%r1430, %f2924;
	shfl.sync.bfly.b32	%r1431|%p869, %r1430, 2, 31, -1;
	mov.b32 	%f2925, %r1431;
	add.f32 	%f2926, %f2924, %f2925;
	mov.b32 	%r1432, %f2926;
	shfl.sync.bfly.b32	%r1433|%p870, %r1432, 1, 31, -1;
	mov.b32 	%f2927, %r1433;
	add.f32 	%f13430, %f2926, %f2927;
	@%p865 bra 	$L__BB3_2268;
	ld.param.u64 	%rd611, [_Z33sparse_compute_sh_backward_kerneljjjPK6float3PKfPf_param_5];
	cvta.to.global.u64 	%rd232, %rd611;
	mul.wide.u32 	%rd233, %r11313, 4;
	add.s64 	%rd234, %rd232, %rd233;
	atom.global.add.f32 	%f2928, [%rd234+176], %f13430;
$L__BB3_2268:
	setp.ne.s32 	%p871, %r4, 0;
	mov.b32 	%r1434, %f13429;
	shfl.sync.bfly.b32	%r1435|%p872, %r1434, 16, 31, -1;
	mov.b32 	%f2929, %r1435;
	add.f32 	%f2930, %f13429, %f2929;
	mov.b32 	%r1436, %f2930;
	shfl.sync.bfly.b32	%r1437|%p873, %r1436, 8, 31, -1;
	mov.b32 	%f2931, %r1437;
	add.f32 	%f2932, %f2930, %f2931;
	mov.b32 	%r1438, %f2932;
	shfl.sync.bfly.b32	%r1439|%p874, %r1438, 4, 31, -1;
	mov.b32 	%f2933, %r1439;
	add.f32 	%f2934, %f2932, %f2933;
	mov.b32 	%r1440, %f2934;
	shfl.sync.bfly.b32	%r1441|%p875, %r1440, 2, 31, -1;
	mov.b32 	%f2935, %r1441;
	add.f32 	%f2936, %f2934, %f2935;
	mov.b32 	%r1442, %f2936;
	shfl.sync.bfly.b32	%r1443|%p876, %r1442, 1, 31, -1;
	mov.b32 	%f2937, %r1443;
	add.f32 	%f13429, %f2936, %f2937;
	@%p871 bra 	$L__BB3_2270;
	ld.param.u64 	%rd612, [_Z33sparse_compute_sh_backward_kerneljjjPK6float3PKfPf_param_5];
	cvta.to.global.u64 	%rd235, %rd612;
	mul.wide.u32 	%rd236, %r11313, 4;
	add.s64 	%rd237, %rd235, %rd236;
	atom.global.add.f32 	%f2938, [%rd237+188], %f13429;
$L__BB3_2270:
	@%p6791 bra 	$L__BB3_2289;
	setp.ne.s32 	%p877, %r4, 0;
	mov.b32 	%r1444, %f13428;
	shfl.sync.bfly.b32	%r1445|%p878, %r1444, 16, 31, -1;
	mov.b32 	%f2939, %r1445;
	add.f32 	%f2940, %f13428, %f2939;
	mov.b32 	%r1446, %f2940;
	shfl.sync.bfly.b32	%r1447|%p879, %r1446, 8, 31, -1;
	mov.b32 	%f2941, %r1447;
	add.f32 	%f2942, %f2940, %f2941;
	mov.b32 	%r1448, %f2942;
	shfl.sync.bfly.b32	%r1449|%p880, %r1448, 4, 31, -1;
	mov.b32 	%f2943, %r1449;
	add.f32 	%f2944, %f2942, %f2943;
	mov.b32 	%r1450, %f2944;
	shfl.sync.bfly.b32	%r1451|%p881, %r1450, 2, 31, -1;
	mov.b32 	%f2945, %r1451;
	add.f32 	%f2946, %f2944, %f2945;
	mov.b32 	%r1452, %f2946;
	shfl.sync.bfly.b32	%r1453|%p882, %r1452, 1, 31, -1;
	mov.b32 	%f2947, %r1453;
	add.f32 	%f13428, %f2946, %f2947;
	@%p877 bra 	$L__BB3_2273;
	ld.param.u64 	%rd613, [_Z33sparse_compute_sh_backward_kerneljjjPK6float3PKfPf_param_5];
	cvta.to.global.u64 	%rd238, %rd613;
	mul.wide.u32 	%rd239, %r11313, 4;
	add.s64 	%rd240, %rd238, %rd239;
	atom.global.add.f32 	%f2948, [%rd240+200], %f13428;
$L__BB3_2273:
	setp.ne.s32 	%p883, %r4, 0;
	mov.b32 	%r1454, %f13427;
	shfl.sync.bfly.b32	%r1455|%p884, %r1454, 16, 31, -1;
	mov.b32 	%f2949, %r1455;
	add.f32 	%f2950, %f13427, %f2949;
	mov.b32 	%r1456, %f2950;
	shfl.sync.bfly.b32	%r1457|%p885, %r1456, 8, 31, -1;
	mov.b32 	%f2951, %r1457;
	add.f32 	%f2952, %f2950, %f2951;
	mov.b32 	%r1458, %f2952;
	shfl.sync.bfly.b32	%r1459|%p886, %r1458, 4, 31, -1;
	mov.b32 	%f2953, %r1459;
	add.f32 	%f2954, %f2952, %f2953;
	mov.b32 	%r1460, %f2954;
	shfl.sync.bfly.b32	%r1461|%p887, %r1460, 2, 31, -1;
	mov.b32 	%f2955, %r1461;
	add.f32 	%f2956, %f2954, %f2955;
	mov.b32 	%r1462, %f2956;
	shfl.sync.bfly.b32	%r1463|%p888, %r1462, 1, 31, -1;
	mov.b32 	%f2957, %r1463;
	add.f32 	%f13427, %f2956, %f2957;
	@%p883 bra 	$L__BB3_2275;
	ld.param.u64 	%rd614, [_Z33sparse_compute_sh_backward_kerneljjjPK6float3PKfPf_param_5];
	cvta.to.global.u64 	%rd241, %rd614;
	mul.wide.u32 	%rd242, %r11313, 4;
	add.s64 	%rd243, %rd241, %rd242;
	atom.global.add.f32 	%f2958, [%rd243+212], %f13427;
$L__BB3_2275:
	setp.ne.s32 	%p889, %r4, 0;
	mov.b32 	%r1464, %f13426;
	shfl.sync.bfly.b32	%r1465|%p890, %r1464, 16, 31, -1;
	mov.b32 	%f2959, %r1465;
	add.f32 	%f2960, %f13426, %f2959;
	mov.b32 	%r1466, %f2960;
	shfl.sync.bfly.b32	%r1467|%p891, %r1466, 8, 31, -1;
	mov.b32 	%f2961, %r1467;
	add.f32 	%f2962, %f2960, %f2961;
	mov.b32 	%r1468, %f2962;
	shfl.sync.bfly.b32	%r1469|%p892, %r1468, 4, 31, -1;
	mov.b32 	%f2963, %r1469;
	add.f32 	%f2964, %f2962, %f2963;
	mov.b32 	%r1470, %f2964;
	shfl.sync.bfly.b32	%r1471|%p893, %r1470, 2, 31, -1;
	mov.b32 	%f2965, %r1471;
	add.f32 	%f2966, %f2964, %f2965;
	mov.b32 	%r1472, %f2966;
	shfl.sync.bfly.b32	%r1473|%p894, %r1472, 1, 31, -1;
	mov.b32 	%f2967, %r1473;
	add.f32 	%f13426, %f2966, %f2967;
	@%p889 bra 	$L__BB3_2277;
	ld.param.u64 	%rd615, [_Z33sparse_compute_sh_backward_kerneljjjPK6float3PKfPf_param_5];
	cvta.to.global.u64 	%rd244, %rd615;
	mul.wide.u32 	%rd245, %r11313, 4;
	add.s64 	%rd246, %rd244, %rd245;
	atom.global.add.f32 	%f2968, [%rd246+224], %f13426;
$L__BB3_2277:
	setp.ne.s32 	%p895, %r4, 0;
	mov.b32 	%r1474, %f13425;
	shfl.sync.bfly.b32	%r1475|%p896, %r1474, 16, 31, -1;
	mov.b32 	%f2969, %r1475;
	add.f32 	%f2970, %f13425, %f2969;
	mov.b32 	%r1476, %f2970;
	shfl.sync.bfly.b32	%r1477|%p897, %r1476, 8, 31, -1;
	mov.b32 	%f2971, %r1477;
	add.f32 	%f2972, %f2970, %f2971;
	mov.b32 	%r1478, %f2972;
	shfl.sync.bfly.b32	%r1479|%p898, %r1478, 4, 31, -1;
	mov.b32 	%f2973, %r1479;
	add.f32 	%f2974, %f2972, %f2973;
	mov.b32 	%r1480, %f2974;
	shfl.sync.bfly.b32	%r1481|%p899, %r1480, 2, 31, -1;
	mov.b32 	%f2975, %r1481;
	add.f32 	%f2976, %f2974, %f2975;
	mov.b32 	%r1482, %f2976;
	shfl.sync.bfly.b32	%r1483|%p900, %r1482, 1, 31, -1;
	mov.b32 	%f2977, %r1483;
	add.f32 	%f13425, %f2976, %f2977;
	@%p895 bra 	$L__BB3_2279;
	ld.param.u64 	%rd616, [_Z33sparse_compute_sh_backward_kerneljjjPK6float3PKfPf_param_5];
	cvta.to.global.u64 	%rd247, %rd616;
	mul.wide.u32 	%rd248, %r11313, 4;
	add.s64 	%rd249, %rd247, %rd248;
	atom.global.add.f32 	%f2978, [%rd249+236], %f13425;
$L__BB3_2279:
	setp.ne.s32 	%p901, %r4, 0;
	mov.b32 	%r1484, %f13424;
	shfl.sync.bfly.b32	%r1485|%p902, %r1484, 16, 31, -1;
	mov.b32 	%f2979, %r1485;
	add.f32 	%f2980, %f13424, %f2979;
	mov.b32 	%r1486, %f2980;
	shfl.sync.bfly.b32	%r1487|%p903, %r1486, 8, 31, -1;
	mov.b32 	%f2981, %r1487;
	add.f32 	%f2982, %f2980, %f2981;
	mov.b32 	%r1488, %f2982;
	shfl.sync.bfly.b32	%r1489|%p904, %r1488, 4, 31, -1;
	mov.b32 	%f2983, %r1489;
	add.f32 	%f2984, %f2982, %f2983;
	mov.b32 	%r1490, %f2984;
	shfl.sync.bfly.b32	%r1491|%p905, %r1490, 2, 31, -1;
	mov.b32 	%f2985, %r1491;
	add.f32 	%f2986, %f2984, %f2985;
	mov.b32 	%r1492, %f2986;
	shfl.sync.bfly.b32	%r1493|%p906, %r1492, 1, 31, -1;
	mov.b32 	%f2987, %r1493;
	add.f32 	%f13424, %f2986, %f2987;
	@%p901 bra 	$L__BB3_2281;
	ld.param.u64 	%rd617, [_Z33sparse_compute_sh_backward_kerneljjjPK6float3PKfPf_param_5];
	cvta.to.global.u64 	%rd250, %rd617;
	mul.wide.u32 	%rd251, %r11313, 4;
	add.s64 	%rd252, %rd250, %rd251;
	atom.global.add.f32 	%f2988, [%rd252+248], %f13424;
$L__BB3_2281:
	setp.ne.s32 	%p907, %r4, 0;
	mov.b32 	%r1494, %f13423;
	shfl.sync.bfly.b32	%r1495|%p908, %r1494, 16, 31, -1;
	mov.b32 	%f2989, %r1495;
	add.f32 	%f2990, %f13423, %f2989;
	mov.b32 	%r1496, %f2990;
	shfl.sync.bfly.b32	%r1497|%p909, %r1496, 8, 31, -1;
	mov.b32 	%f2991, %r1497;
	add.f32 	%f2992, %f2990, %f2991;
	mov.b32 	%r1498, %f2992;
	shfl.sync.bfly.b32	%r1499|%p910, %r1498, 4, 31, -1;
	mov.b32 	%f2993, %r1499;
	add.f32 	%f2994, %f2992, %f2993;
	mov.b32 	%r1500, %f2994;
	shfl.sync.bfly.b32	%r1501|%p911, %r1500, 2, 31, -1;
	mov.b32 	%f2995, %r1501;
	add.f32 	%f2996, %f2994, %f2995;
	mov.b32 	%r1502, %f2996;
	shfl.sync.bfly.b32	%r1503|%p912, %r1502, 1, 31, -1;
	mov.b32 	%f2997, %r1503;
	add.f32 	%f13423, %f2996, %f2997;
	@%p907 bra 	$L__BB3_2283;
	ld.param.u64 	%rd618, [_Z33sparse_compute_sh_backward_kerneljjjPK6float3PKfPf_param_5];
	cvta.to.global.u64 	%rd253, %rd618;
	mul.wide.u32 	%rd254, %r11313, 4;
	add.s64 	%rd255, %rd253, %rd254;
	atom.global.add.f32 	%f2998, [%rd255+260], %f13423;
$L__BB3_2283:
	setp.ne.s32 	%p913, %r4, 0;
	mov.b32 	%r1504, %f13422;
	shfl.sync.bfly.b32	%r1505|%p914, %r1504, 16, 31, -1;
	mov.b32 	%f2999, %r1505;
	add.f32 	%f3000, %f13422, %f2999;
	mov.b32 	%r1506, %f3000;
	shfl.sync.bfly.b32	%r1507|%p915, %r1506, 8, 31, -1;
	mov.b32 	%f3001, %r1507;
	add.f32 	%f3002, %f3000, %f3001;
	mov.b32 	%r1508, %f3002;
	shfl.sync.bfly.b32	%r1509|%p916, %r1508, 4, 31, -1;
	mov.b32 	%f3003, %r1509;
	add.f32 	%f3004, %f3002, %f3003;
	mov.b32 	%r1510, %f3004;
	shfl.sync.bfly.b32	%r1511|%p917, %r1510, 2, 31, -1;
	mov.b32 	%f3005, %r1511;
	add.f32 	%f3006, %f3004, %f3005;
	mov.b32 	%r1512, %f3006;
	shfl.sync.bfly.b32	%r1513|%p918, %r1512, 1, 31, -1;
	mov.b32 	%f3007, %r1513;
	add.f32 	%f13422, %f3006, %f3007;
	@%p913 bra 	$L__BB3_2285;
	ld.param.u64 	%rd619, [_Z33sparse_compute_sh_backward_kerneljjjPK6float3PKfPf_param_5];
	cvta.to.global.u64 	%rd256, %rd619;
	mul.wide.u32 	%rd257, %r11313, 4;
	add.s64 	%rd258, %rd256, %rd257;
	atom.global.add.f32 	%f3008, [%rd258+272], %f13422;
$L__BB3_2285:
	setp.ne.s32 	%p919, %r4, 0;
	mov.b32 	%r1514, %f13421;
	shfl.sync.bfly.b32	%r1515|%p920, %r1514, 16, 31, -1;
	mov.b32 	%f3009, %r1515;
	add.f32 	%f3010, %f13421, %f3009;
	mov.b32 	%r1516, %f3010;
	shfl.sync.bfly.b32	%r1517|%p921, %r1516, 8, 31, -1;
	mov.b32 	%f3011, %r1517;
	add.f32 	%f3012, %f3010, %f3011;
	mov.b32 	%r1518, %f3012;
	shfl.sync.bfly.b32	%r1519|%p922, %r1518, 4, 31, -1;
	mov.b32 	%f3013, %r1519;
	add.f32 	%f3014, %f3012, %f3013;
	mov.b32 	%r1520, %f3014;
	shfl.sync.bfly.b32	%r1521|%p923, %r1520, 2, 31, -1;
	mov.b32 	%f3015, %r1521;
	add.f32 	%f3016, %f3014, %f3015;
	mov.b32 	%r1522, %f3016;
	shfl.sync.bfly.b32	%r1523|%p924, %r1522, 1, 31, -1;
	mov.b32 	%f3017, %r1523;
	add.f32 	%f13421, %f3016, %f3017;
	@%p919 bra 	$L__BB3_2287;
	ld.param.u64 	%rd620, [_Z33sparse_compute_sh_backward_kerneljjjPK6float3PKfPf_param_5];
	cvta.to.global.u64 	%rd259, %rd620;
	mul.wide.u32 	%rd260, %r11313, 4;
	add.s64 	%rd261, %rd259, %rd260;
	atom.global.add.f32 	%f3018, [%rd261+284], %f13421;
$L__BB3_2287:
	setp.ne.s32 	%p925, %r4, 0;
	mov.b32 	%r1524, %f13420;
	shfl.sync.bfly.b32	%r1525|%p926, %r1524, 16, 31, -1;
	mov.b32 	%f3019, %r1525;
	add.f32 	%f3020, %f13420, %f3019;
	mov.b32 	%r1526, %f3020;
	shfl.sync.bfly.b32	%r1527|%p927, %r1526, 8, 31, -1;
	mov.b32 	%f3021, %r1527;
	add.f32 	%f3022, %f3020, %f3021;
	mov.b32 	%r1528, %f3022;
	shfl.sync.bfly.b32	%r1529|%p928, %r1528, 4, 31, -1;
	mov.b32 	%f3023, %r1529;
	add.f32 	%f3024, %f3022, %f3023;
	mov.b32 	%r1530, %f3024;
	shfl.sync.bfly.b32	%r1531|%p929, %r1530, 2, 31, -1;
	mov.b32 	%f3025, %r1531;
	add.f32 	%f3026, %f3024, %f3025;
	mov.b32 	%r1532, %f3026;
	shfl.sync.bfly.b32	%r1533|%p930, %r1532, 1, 31, -1;
	mov.b32 	%f3027, %r1533;
	add.f32 	%f13420, %f3026, %f3027;
	@%p925 bra 	$L__BB3_2289;
	ld.param.u64 	%rd621, [_Z33sparse_compute_sh_backward_kerneljjjPK6float3PKfPf_param_5];
	cvta.to.global.u64 	%rd262, %rd621;
	mul.wide.u32 	%rd263, %r11313, 4;
	add.s64 	%rd264, %rd262, %rd263;
	atom.global.add.f32 	%f3028, [%rd264+296], %f13420;
$L__BB3_2289:
	ld.param.u64 	%rd622, [_Z33sparse_compute_sh_backward_kerneljjjPK6float3PKfPf_param_5];
	ld.param.u64 	%rd536, [_Z33sparse_compute_sh_backward_kerneljjjPK6float3PKfPf_param_4];
	ld.param.u32 	%r11304, [_Z33sparse_compute_sh_backward_kerneljjjPK6float3PKfPf_param_0];
	setp.ne.s32 	%p931, %r4, 0;
	add.s32 	%r1534, %r9, %r11304;
	mul.lo.s32 	%r1535, %r1534, 3;
	shl.b32 	%r1536, %r11313, 1;
	cvta.to.global.u64 	%rd265, %rd536;
	mul.wide.u32 	%rd266, %r1535, 4;
	add.s64 	%rd267, %rd265, %rd266;
	ld.global.nc.f32 	%f3029, [%rd267];
	mul.f32 	%f3030, %f3029, 0f3E906EBB;
	ld.global.nc.f32 	%f1540, [%rd267+4];
	ld.global.nc.f32 	%f1541, [%rd267+8];
	mov.b32 	%r1537, %f3030;
	shfl.sync.bfly.b32	%r1538|%p932, %r1537, 16, 31, -1;
	mov.b32 	%f3031, %r1538;
	add.f32 	%f3032, %f3030, %f3031;
	mov.b32 	%r1539, %f3032;
	shfl.sync.bfly.b32	%r1540|%p933, %r1539, 8, 31, -1;
	mov.b32 	%f3033, %r1540;
	add.f32 	%f3034, %f3032, %f3033;
	mov.b32 	%r1541, %f3034;
	shfl.sync.bfly.b32	%r1542|%p934, %r1541, 4, 31, -1;
	mov.b32 	%f3035, %r1542;
	add.f32 	%f3036, %f3034, %f3035;
	mov.b32 	%r1543, %f3036;
	shfl.sync.bfly.b32	%r1544|%p935, %r1543, 2, 31, -1;
	mov.b32 	%f3037, %r1544;
	add.f32 	%f3038, %f3036, %f3037;
	mov.b32 	%r1545, %f3038;
	shfl.sync.bfly.b32	%r1546|%p936, %r1545, 1, 31, -1;
	mov.b32 	%f3039, %r1546;
	add.f32 	%f1542, %f3038, %f3039;
	cvta.to.global.u64 	%rd268, %rd622;
	mul.wide.u32 	%rd269, %r1536, 4;
	add.s64 	%rd11, %rd268, %rd269;
	@%p931 bra 	$L__BB3_2291;
	atom.global.add.f32 	%f3040, [%rd11], %f1542;
$L__BB3_2291:
	@%p6788 bra 	$L__BB3_2343;
	setp.ne.s32 	%p937, %r4, 0;
	mov.b32 	%r1547, %f13395;
	shfl.sync.bfly.b32	%r1548|%p938, %r1547, 16, 31, -1;
	mov.b32 	%f3041, %r1548;
	add.f32 	%f3042, %f13395, %f3041;
	mov.b32 	%r1549, %f3042;
	shfl.sync.bfly.b32	%r1550|%p939, %r1549, 8, 31, -1;
	mov.b32 	%f3043, %r1550;
	add.f32 	%f3044, %f3042, %f3043;
	mov.b32 	%r1551, %f3044;
	shfl.sync.bfly.b32	%r1552|%p940, %r1551, 4, 31, -1;
	mov.b32 	%f3045, %r1552;
	add.f32 	%f3046, %f3044, %f3045;
	mov.b32 	%r1553, %f3046;
	shfl.sync.bfly.b32	%r1554|%p941, %r1553, 2, 31, -1;
	mov.b32 	%f3047, %r1554;
	add.f32 	%f3048, %f3046, %f3047;
	mov.b32 	%r1555, %f3048;
	shfl.sync.bfly.b32	%r1556|%p942, %r1555, 1, 31, -1;
	mov.b32 	%f3049, %r1556;
	add.f32 	%f1543, %f3048, %f3049;
	@%p937 bra 	$L__BB3_2294;
	atom.global.add.f32 	%f3050, [%rd11+12], %f1543;
$L__BB3_2294:
	setp.ne.s32 	%p943, %r4, 0;
	mov.b32 	%r1557, %f13394;
	shfl.sync.bfly.b32	%r1558|%p944, %r1557, 16, 31, -1;
	mov.b32 	%f3051, %r1558;
	add.f32 	%f3052, %f13394, %f3051;
	mov.b32 	%r1559, %f3052;
	shfl.sync.bfly.b32	%r1560|%p945, %r1559, 8, 31, -1;
	mov.b32 	%f3053, %r1560;
	add.f32 	%f3054, %f3052, %f3053;
	mov.b32 	%r1561, %f3054;
	shfl.sync.bfly.b32	%r1562|%p946, %r1561, 4, 31, -1;
	mov.b32 	%f3055, %r1562;
	add.f32 	%f3056, %f3054, %f3055;
	mov.b32 	%r1563, %f3056;
	shfl.sync.bfly.b32	%r1564|%p947, %r1563, 2, 31, -1;
	mov.b32 	%f3057, %r1564;
	add.f32 	%f3058, %f3056, %f3057;
	mov.b32 	%r1565, %f3058;
	shfl.sync.bfly.b32	%r1566|%p948, %r1565, 1, 31, -1;
	mov.b32 	%f3059, %r1566;
	add.f32 	%f1544, %f3058, %f3059;
	@%p943 bra 	$L__BB3_2296;
	atom.global.add.f32 	%f3060, [%rd11+24], %f1544;
$L__BB3_2296:
	setp.ne.s32 	%p949, %r4, 0;
	mov.b32 	%r1567, %f13393;
	shfl.sync.bfly.b32	%r1568|%p950, %r1567, 16, 31, -1;
	mov.b32 	%f3061, %r1568;
	add.f32 	%f3062, %f13393, %f3061;
	mov.b32 	%r1569, %f3062;
	shfl.sync.bfly.b32	%r1570|%p951, %r1569, 8, 31, -1;
	mov.b32 	%f3063, %r1570;
	add.f32 	%f3064, %f3062, %f3063;
	mov.b32 	%r1571, %f3064;
	shfl.sync.bfly.b32	%r1572|%p952, %r1571, 4, 31, -1;
	mov.b32 	%f3065, %r1572;
	add.f32 	%f3066, %f3064, %f3065;
	mov.b32 	%r1573, %f3066;
	shfl.sync.bfly.b32	%r1574|%p953, %r1573, 2, 31, -1;
	mov.b32 	%f3067, %r1574;
	add.f32 	%f3068, %f3066, %f3067;
	mov.b32 	%r1575, %f3068;
	shfl.sync.bfly.b32	%r1576|%p954, %r1575, 1, 31, -1;
	mov.b32 	%f3069, %r1576;
	add.f32 	%f1545, %f3068, %f3069;
	@%p949 bra 	$L__BB3_2298;
	atom.global.add.f32 	%f3070, [%rd11+36], %f1545;
$L__BB3_2298:
	@%p6789 bra 	$L__BB3_2343;
	setp.ne.s32 	%p955, %r4, 0;
	mov.b32 	%r1577, %f13392;
	shfl.sync.bfly.b32	%r1578|%p956, %r1577, 16, 31, -1;
	mov.b32 	%f3071, %r1578;
	add.f32 	%f3072, %f13392, %f3071;
	mov.b32 	%r1579, %f3072;
	shfl.sync.bfly.b32	%r1580|%p957, %r1579, 8, 31, -1;
	mov.b32 	%f3073, %r1580;
	add.f32 	%f3074, %f3072, %f3073;
	mov.b32 	%r1581, %f3074;
	shfl.sync.bfly.b32	%r1582|%p958, %r1581, 4, 31, -1;
	mov.b32 	%f3075, %r1582;
	add.f32 	%f3076, %f3074, %f3075;
	mov.b32 	%r1583, %f3076;
	shfl.sync.bfly.b32	%r1584|%p959, %r1583, 2, 31, -1;
	mov.b32 	%f3077, %r1584;
	add.f32 	%f3078, %f3076, %f3077;
	mov.b32 	%r1585, %f3078;
	shfl.sync.bfly.b32	%r1586|%p960, %r1585, 1, 31, -1;
	mov.b32 	%f3079, %r1586;
	add.f32 	%f1546, %f3078, %f3079;
	@%p955 bra 	$L__BB3_2301;
	atom.global.add.f32 	%f3080, [%rd11+48], %f1546;
$L__BB3_2301:
	setp.ne.s32 	%p961, %r4, 0;
	mov.b32 	%r1587, %f13391;
	shfl.sync.bfly.b32	%r1588|%p962, %r1587, 16, 31, -1;
	mov.b32 	%f3081, %r1588;
	add.f32 	%f3082, %f13391, %f3081;
	mov.b32 	%r1589, %f3082;
	shfl.sync.bfly.b32	%r1590|%p963, %r1589, 8, 31, -1;
	mov.b32 	%f3083, %r1590;
	add.f32 	%f3084, %f3082, %f3083;
	mov.b32 	%r1591, %f3084;
	shfl.sync.bfly.b32	%r1592|%p964, %r1591, 4, 31, -1;
	mov.b32 	%f3085, %r1592;
	add.f32 	%f3086, %f3084, %f3085;
	mov.b32 	%r1593, %f3086;
	shfl.sync.bfly.b32	%r1594|%p965, %r1593, 2, 31, -1;
	mov.b32 	%f3087, %r1594;
	add.f32 	%f3088, %f3086, %f3087;
	mov.b32 	%r1595, %f3088;
	shfl.sync.bfly.b32	%r1596|%p966, %r1595, 1, 31, -1;
	mov.b32 	%f3089, %r1596;
	add.f32 	%f1547, %f3088, %f3089;
	@%p961 bra 	$L__BB3_2303;
	atom.global.add.f32 	%f3090, [%rd11+60], %f1547;
$L__BB3_2303:
	setp.ne.s32 	%p967, %r4, 0;
	mov.b32 	%r1597, %f13390;
	shfl.sync.bfly.b32	%r1598|%p968, %r1597, 16, 31, -1;
	mov.b32 	%f3091, %r1598;
	add.f32 	%f3092, %f13390, %f3091;
	mov.b32 	%r1599, %f3092;
	shfl.sync.bfly.b32	%r1600|%p969, %r1599, 8, 31, -1;
	mov.b32 	%f3093, %r1600;
	add.f32 	%f3094, %f3092, %f3093;
	mov.b32 	%r1601, %f3094;
	shfl.sync.bfly.b32	%r1602|%p970, %r1601, 4, 31, -1;
	mov.b32 	%f3095, %r1602;
	add.f32 	%f3096, %f3094, %f3095;
	mov.b32 	%r1603, %f3096;
	shfl.sync.bfly.b32	%r1604|%p971, %r1603, 2, 31, -1;
	mov.b32 	%f3097, %r1604;
	add.f32 	%f3098, %f3096, %f3097;
	mov.b32 	%r1605, %f3098;
	shfl.sync.bfly.b32	%r1606|%p972, %r1605, 1, 31, -1;
	mov.b32 	%f3099, %r1606;
	add.f32 	%f1548, %f3098, %f3099;
	@%p967 bra 	$L__BB3_2305;
	atom.global.add.f32 	%f3100, [%rd11+72], %f1548;
$L__BB3_2305:
	setp.ne.s32 	%p973, %r4, 0;
	mov.b32 	%r1607, %f13389;
	shfl.sync.bfly.b32	%r1608|%p974, %r1607, 16, 31, -1;
	mov.b32 	%f3101, %r1608;
	add.f32 	%f3102, %f13389, %f3101;
	mov.b32 	%r1609, %f3102;
	shfl.sync.bfly.b32	%r1610|%p975, %r1609, 8, 31, -1;
	mov.b32 	%f3103, %r1610;
	add.f32 	%f3104, %f3102, %f3103;
	mov.b32 	%r1611, %f3104;
	shfl.sync.bfly.b32	%r1612|%p976, %r1611, 4, 31, -1;
	mov.b32 	%f3105, %r1612;
	add.f32 	%f3106, %f3104, %f3105;
	mov.b32 	%r1613, %f3106;
	shfl.sync.bfly.b32	%r1614|%p977, %r1613, 2, 31, -1;
	mov.b32 	%f3107, %r1614;
	add.f32 	%f3108, %f3106, %f3107;
	mov.b32 	%r1615, %f3108;
	shfl.sync.bfly.b32	%r1616|%p978, %r1615, 1, 31, -1;
	mov.b32 	%f3109, %r1616;
	add.f32 	%f1549, %f3108, %f3109;
	@%p973 bra 	$L__BB3_2307;
	atom.global.add.f32 	%f3110, [%rd11+84], %f1549;
$L__BB3_2307:
	setp.ne.s32 	%p979, %r4, 0;
	mov.b32 	%r1617, %f13388;
	shfl.sync.bfly.b32	%r1618|%p980, %r1617, 16, 31, -1;
	mov.b32 	%f3111, %r1618;
	add.f32 	%f3112, %f13388, %f3111;
	mov.b32 	%r1619, %f3112;
	shfl.sync.bfly.b32	%r1620|%p981, %r1619, 8, 31, -1;
	mov.b32 	%f3113, %r1620;
	add.f32 	%f3114, %f3112, %f3113;
	mov.b32 	%r1621, %f3114;
	shfl.sync.bfly.b32	%r1622|%p982, %r1621, 4, 31, -1;
	mov.b32 	%f3115, %r1622;
	add.f32 	%f3116, %f3114, %f3115;
	mov.b32 	%r1623, %f3116;
	shfl.sync.bfly.b32	%r1624|%p983, %r1623, 2, 31, -1;
	mov.b32 	%f3117, %r1624;
	add.f32 	%f3118, %f3116, %f3117;
	mov.b32 	%r1625, %f3118;
	shfl.sync.bfly.b32	%r1626|%p984, %r1625, 1, 31, -1;
	mov.b32 	%f3119, %r1626;
	add.f32 	%f1550, %f3118, %f3119;
	@%p979 bra 	$L__BB3_2309;
	atom.global.add.f32 	%f3120, [%rd11+96], %f1550;
$L__BB3_2309:
	@%p6790 bra 	$L__BB3_2343;
	setp.ne.s32 	%p985, %r4, 0;
	mov.b32 	%r1627, %f13387;
	shfl.sync.bfly.b32	%r1628|%p986, %r1627, 16, 31, -1;
	mov.b32 	%f3121, %r1628;
	add.f32 	%f3122, %f13387, %f3121;
	mov.b32 	%r1629, %f3122;
	shfl.sync.bfly.b32	%r1630|%p987, %r1629, 8, 31, -1;
	mov.b32 	%f3123, %r1630;
	add.f32 	%f3124, %f3122, %f3123;
	mov.b32 	%r1631, %f3124;
	shfl.sync.bfly.b32	%r1632|%p988, %r1631, 4, 31, -1;
	mov.b32 	%f3125, %r1632;
	add.f32 	%f3126, %f3124, %f3125;
	mov.b32 	%r1633, %f3126;
	shfl.sync.bfly.b32	%r1634|%p989, %r1633, 2, 31, -1;
	mov.b32 	%f3127, %r1634;
	add.f32 	%f3128, %f3126, %f3127;
	mov.b32 	%r1635, %f3128;
	shfl.sync.bfly.b32	%r1636|%p990, %r1635, 1, 31, -1;
	mov.b32 	%f3129, %r1636;
	add.f32 	%f1551, %f3128, %f3129;
	@%p985 bra 	$L__BB3_2312;
	atom.global.add.f32 	%f3130, [%rd11+108], %f1551;
$L__BB3_2312:
	setp.ne.s32 	%p991, %r4, 0;
	mov.b32 	%r1637, %f13386;
	shfl.sync.bfly.b32	%r1638|%p992, %r1637, 16, 31, -1;
	mov.b32 	%f3131, %r1638;
	add.f32 	%f3132, %f13386, %f3131;
	mov.b32 	%r1639, %f3132;
	shfl.sync.bfly.b32	%r1640|%p993, %r1639, 8, 31, -1;
	mov.b32 	%f3133, %r1640;
	add.f32 	%f3134, %f3132, %f3133;
	mov.b32 	%r1641, %f3134;
	shfl.sync.bfly.b32	%r1642|%p994, %r1641, 4, 31, -1;
	mov.b32 	%f3135, %r1642;
	add.f32 	%f3136, %f3134, %f3135;
	mov.b32 	%r1643, %f3136;
	shfl.sync.bfly.b32	%r1644|%p995, %r1643, 2, 31, -1;
	mov.b32 	%f3137, %r1644;
	add.f32 	%f3138, %f3136, %f3137;
	mov.b32 	%r1645, %f3138;
	shfl.sync.bfly.b32	%r1646|%p996, %r1645, 1, 31, -1;
	mov.b32 	%f3139, %r1646;
	add.f32 	%f1552, %f3138, %f3139;
	@%p991 bra 	$L__BB3_2314;
	atom.global.add.f32 	%f3140, [%rd11+120], %f1552;
$L__BB3_2314:
	setp.ne.s32 	%p997, %r4, 0;
	mov.b32 	%r1647, %f13385;
	shfl.sync.bfly.b32	%r1648|%p998, %r1647, 16, 31, -1;
	mov.b32 	%f3141, %r1648;
	add.f32 	%f3142, %f13385, %f3141;
	mov.b32 	%r1649, %f3142;
	shfl.sync.bfly.b32	%r1650|%p999, %r1649, 8, 31, -1;
	mov.b32 	%f3143, %r1650;
	add.f32 	%f3144, %f3142, %f3143;
	mov.b32 	%r1651, %f3144;
	shfl.sync.bfly.b32	%r1652|%p1000, %r1651, 4, 31, -1;
	mov.b32 	%f3145, %r1652;
	add.f32 	%f3146, %f3144, %f3145;
	mov.b32 	%r1653, %f3146;
	shfl.sync.bfly.b32	%r1654|%p1001, %r1653, 2, 31, -1;
	mov.b32 	%f3147, %r1654;
	add.f32 	%f3148, %f3146, %f3147;
	mov.b32 	%r1655, %f3148;
	shfl.sync.bfly.b32	%r1656|%p1002, %r1655, 1, 31, -1;
	mov.b32 	%f3149, %r1656;
	add.f32 	%f1553, %f3148, %f3149;
	@%p997 bra 	$L__BB3_2316;
	atom.global.add.f32 	%f3150, [%rd11+132], %f1553;
$L__BB3_2316:
	setp.ne.s32 	%p1003, %r4, 0;
	mov.b32 	%r1657, %f13384;
	shfl.sync.bfly.b32	%r1658|%p1004, %r1657, 16, 31, -1;
	mov.b32 	%f3151, %r1658;
	add.f32 	%f3152, %f13384, %f3151;
	mov.b32 	%r1659, %f3152;
	shfl.sync.bfly.b32	%r1660|%p1005, %r1659, 8, 31, -1;
	mov.b32 	%f3153, %r1660;
	add.f32 	%f3154, %f3152, %f3153;
	mov.b32 	%r1661, %f3154;
	shfl.sync.bfly.b32	%r1662|%p1006, %r1661, 4, 31, -1;
	mov.b32 	%f3155, %r1662;
	add.f32 	%f3156, %f3154, %f3155;
	mov.b32 	%r1663, %f3156;
	shfl.sync.bfly.b32	%r1664|%p1007, %r1663, 2, 31, -1;
	mov.b32 	%f3157, %r1664;
	add.f32 	%f3158, %f3156, %f3157;
	mov.b32 	%r1665, %f3158;
	shfl.sync.bfly.b32	%r1666|%p1008, %r1665, 1, 31, -1;
	mov.b32 	%f3159, %r1666;
	add.f32 	%f1554, %f3158, %f3159;
	@%p1003 bra 	$L__BB3_2318;
	atom.global.add.f32 	%f3160, [%rd11+144], %f1554;
$L__BB3_2318:
	setp.ne.s32 	%p1009, %r4, 0;
	mov.b32 	%r1667, %f13383;
	shfl.sync.bfly.b32	%r1668|%p1010, %r1667, 16, 31, -1;
	mov.b32 	%f3161, %r1668;
	add.f32 	%f3162, %f13383, %f3161;
	mov.b32 	%r1669, %f3162;
	shfl.sync.bfly.b32	%r1670|%p1011, %r1669, 8, 31, -1;
	mov.b32 	%f3163, %r1670;
	add.f32 	%f3164, %f3162, %f3163;
	mov.b32 	%r1671, %f3164;
	shfl.sync.bfly.b32	%r1672|%p1012, %r1671, 4, 31, -1;
	mov.b32 	%f3165, %r1672;
	add.f32 	%f3166, %f3164, %f3165;
	mov.b32 	%r1673, %f3166;
	shfl.sync.bfly.b32	%r1674|%p1013, %r1673, 2, 31, -1;
	mov.b32 	%f3167, %r1674;
	add.f32 	%f3168, %f3166, %f3167;
	mov.b32 	%r1675, %f3168;
	shfl.sync.bfly.b32	%r1676|%p1014, %r1675, 1, 31, -1;
	mov.b32 	%f3169, %r1676;
	add.f32 	%f1555, %f3168, %f3169;
	@%p1009 bra 	$L__BB3_2320;
	atom.global.add.f32 	%f3170, [%rd11+156], %f1555;
$L__BB3_2320:
	setp.ne.s32 	%p1015, %r4, 0;
	mov.b32 	%r1677, %f13382;
	shfl.sync.bfly.b32	%r1678|%p1016, %r1677, 16, 31, -1;
	mov.b32 	%f3171, %r1678;
	add.f32 	%f3172, %f13382, %f3171;
	mov.b32 	%r1679, %f3172;
	shfl.sync.bfly.b32	%r1680|%p1017, %r1679, 8, 31, -1;
	mov.b32 	%f3173, %r1680;
	add.f32 	%f3174, %f3172, %f3173;
	mov.b32 	%r1681, %f3174;
	shfl.sync.bfly.b32	%r1682|%p1018, %r1681, 4, 31, -1;
	mov.b32 	%f3175, %r1682;
	add.f32 	%f3176, %f3174, %f3175;
	mov.b32 	%r1683, %f3176;
	shfl.sync.bfly.b32	%r1684|%p1019, %r1683, 2, 31, -1;
	mov.b32 	%f3177, %r1684;
	add.f32 	%f3178, %f3176, %f3177;
	mov.b32 	%r1685, %f3178;
	shfl.sync.bfly.b32	%r1686|%p1020, %r1685, 1, 31, -1;
	mov.b32 	%f3179, %r1686;
	add.f32 	%f1556, %f3178, %f3179;
	@%p1015 bra 	$L__BB3_2322;
	atom.global.add.f32 	%f3180, [%rd11+168], %f1556;
$L__BB3_2322:
	setp.ne.s32 	%p1021, %r4, 0;
	mov.b32 	%r1687, %f13381;
	shfl.sync.bfly.b32	%r1688|%p1022, %r1687, 16, 31, -1;
	mov.b32 	%f3181, %r1688;
	add.f32 	%f3182, %f13381, %f3181;
	mov.b32 	%r1689, %f3182;
	shfl.sync.bfly.b32	%r1690|%p1023, %r1689, 8, 31, -1;
	mov.b32 	%f3183, %r1690;
	add.f32 	%f3184, %f3182, %f3183;
	mov.b32 	%r1691, %f3184;
	shfl.sync.bfly.b32	%r1692|%p1024, %r1691, 4, 31, -1;
	mov.b32 	%f3185, %r1692;
	add.f32 	%f3186, %f3184, %f3185;
	mov.b32 	%r1693, %f3186;
	shfl.sync.bfly.b32	%r1694|%p1025, %r1693, 2, 31, -1;
	mov.b32 	%f3187, %r1694;
	add.f32 	%f3188, %f3186, %f3187;
	mov.b32 	%r1695, %f3188;
	shfl.sync.bfly.b32	%r1696|%p1026, %r1695, 1, 31, -1;
	mov.b32 	%f3189, %r1696;
	add.f32 	%f1557, %f3188, %f3189;
	@%p1021 bra 	$L__BB3_2324;
	atom.global.add.f32 	%f3190, [%rd11+180], %f1557;
$L__BB3_2324:
	@%p6791 bra 	$L__BB3_2343;
	setp.ne.s32 	%p1027, %r4, 0;
	mov.b32 	%r1697, %f13380;
	shfl.sync.bfly.b32	%r1698|%p1028, %r1697, 16, 31, -1;
	mov.b32 	%f3191, %r1698;
	add.f32 	%f3192, %f13380, %f3191;
	mov.b32 	%r1699, %f3192;
	shfl.sync.bfly.b32	%r1700|%p1029, %r1699, 8, 31, -1;
	mov.b32 	%f3193, %r1700;
	add.f32 	%f3194, %f3192, %f3193;
	mov.b32 	%r1701, %f3194;
	shfl.sync.bfly.b32	%r1702|%p1030, %r1701, 4, 31, -1;
	mov.b32 	%f3195, %r1702;
	add.f32 	%f3196, %f3194, %f3195;
	mov.b32 	%r1703, %f3196;
	shfl.sync.bfly.b32	%r1704|%p1031, %r1703, 2, 31, -1;
	mov.b32 	%f3197, %r1704;
	add.f32 	%f3198, %f3196, %f3197;
	mov.b32 	%r1705, %f3198;
	shfl.sync.bfly.b32	%r1706|%p1032, %r1705, 1, 31, -1;
	mov.b32 	%f3199, %r1706;
	add.f32 	%f1558, %f3198, %f3199;
	@%p1027 bra 	$L__BB3_2327;
	atom.global.add.f32 	%f3200, [%rd11+192], %f1558;
$L__BB3_2327:
	setp.ne.s32 	%p1033, %r4, 0;
	mov.b32 	%r1707, %f13379;
	shfl.sync.bfly.b32	%r1708|%p1034, %r1707, 16, 31, -1;
	mov.b32 	%f3201, %r1708;
	add.f32 	%f3202, %f13379, %f3201;
	mov.b32 	%r1709, %f3202;
	shfl.sync.bfly.b32	%r1710|%p1035, %r1709, 8, 31, -1;
	mov.b32 	%f3203, %r1710;
	add.f32 	%f3204, %f3202, %f3203;
	mov.b32 	%r1711, %f3204;
	shfl.sync.bfly.b32	%r1712|%p1036, %r1711, 4, 31, -1;
	mov.b32 	%f3205, %r1712;
	add.f32 	%f3206, %f3204, %f3205;
	mov.b32 	%r1713, %f3206;
	shfl.sync.bfly.b32	%r1714|%p1037, %r1713, 2, 31, -1;
	mov.b32 	%f3207, %r1714;
	add.f32 	%f3208, %f3206, %f3207;
	mov.b32 	%r1715, %f3208;
	shfl.sync.bfly.b32	%r1716|%p1038, %r1715, 1, 31, -1;
	mov.b32 	%f3209, %r1716;
	add.f32 	%f1559, %f3208, %f3209;
	@%p1033 bra 	$L__BB3_2329;
	atom.global.add.f32 	%f3210, [%rd11+204], %f1559;
$L__BB3_2329:
	setp.ne.s32 	%p1039, %r4, 0;
	mov.b32 	%r1717, %f13378;
	shfl.sync.bfly.b32	%r1718|%p1040, %r1717, 16, 31, -1;
	mov.b32 	%f3211, %r1718;
	add.f32 	%f3212, %f13378, %f3211;
	mov.b32 	%r1719, %f3212;
	shfl.sync.bfly.b32	%r1720|%p1041, %r1719, 8, 31, -1;
	mov.b32 	%f3213, %r1720;
	add.f32 	%f3214, %f3212, %f3213;
	mov.b32 	%r1721, %f3214;
	shfl.sync.bfly.b32	%r1722|%p1042, %r1721, 4, 31, -1;
	mov.b32 	%f3215, %r1722;
	add.f32 	%f3216, %f3214, %f3215;
	mov.b32 	%r1723, %f3216;
	shfl.sync.bfly.b32	%r1724|%p1043, %r1723, 2, 31, -1;
	mov.b32 	%f3217, %r1724;
	add.f32 	%f3218, %f3216, %f3217;
	mov.b32 	%r1725, %f3218;
	shfl.sync.bfly.b32	%r1726|%p1044, %r1725, 1, 31, -1;
	mov.b32 	%f3219, %r1726;
	add.f32 	%f1560, %f3218, %f3219;
	@%p1039 bra 	$L__BB3_2331;
	atom.global.add.f32 	%f3220, [%rd11+216], %f1560;
$L__BB3_2331:
	setp.ne.s32 	%p1045, %r4, 0;
	mov.b32 	%r1727, %f13377;
	shfl.sync.bfly.b32	%r1728|%p1046, %r1727, 16, 31, -1;
	mov.b32 	%f3221, %r1728;
	add.f32 	%f3222, %f13377, %f3221;
	mov.b32 	%r1729, %f3222;
	shfl.sync.bfly.b32	%r1730|%p1047, %r1729, 8, 31, -1;
	mov.b32 	%f3223, %r1730;
	add.f32 	%f3224, %f3222, %f3223;
	mov.b32 	%r1731, %f3224;
	shfl.sync.bfly.b32	%r1732|%p1048, %r1731, 4, 31, -1;
	mov.b32 	%f3225, %r1732;
	add.f32 	%f3226, %f3224, %f3225;
	mov.b32 	%r1733, %f3226;
	shfl.sync.bfly.b32	%r1734|%p1049, %r1733, 2, 31, -1;
	mov.b32 	%f3227, %r1734;
	add.f32 	%f3228, %f3226, %f3227;
	mov.b32 	%r1735, %f3228;
	shfl.sync.bfly.b32	%r1736|%p1050, %r1735, 1, 31, -1;
	mov.b32 	%f3229, %r1736;
	add.f32 	%f1561, %f3228, %f3229;
	@%p1045 bra 	$L__BB3_2333;
	atom.global.add.f32 	%f3230, [%rd11+228], %f1561;
$L__BB3_2333:
	setp.ne.s32 	%p1051, %r4, 0;
	mov.b32 	%r1737, %f13376;
	shfl.sync.bfly.b32	%r1738|%p1052, %r1737, 16, 31, -1;
	mov.b32 	%f3231, %r1738;
	add.f32 	%f3232, %f13376, %f3231;
	mov.b32 	%r1739, %f3232;
	shfl.sync.bfly.b32	%r1740|%p1053, %r1739, 8, 31, -1;
	mov.b32 	%f3233, %r1740;
	add.f32 	%f3234, %f3232, %f3233;
	mov.b32 	%r1741, %f3234;
	shfl.sync.bfly.b32	%r1742|%p1054, %r1741, 4, 31, -1;
	mov.b32 	%f3235, %r1742;
	add.f32 	%f3236, %f3234, %f3235;
	mov.b32 	%r1743, %f3236;
	shfl.sync.bfly.b32	%r1744|%p1055, %r1743, 2, 31, -1;
	mov.b32 	%f3237, %r1744;
	add.f32 	%f3238, %f3236, %f3237;
	mov.b32 	%r1745, %f3238;
	shfl.sync.bfly.b32	%r1746|%p1056, %r1745, 1, 31, -1;
	mov.b32 	%f3239, %r1746;
	add.f32 	%f1562, %f3238, %f3239;
	@%p1051 bra 	$L__BB3_2335;
	atom.global.add.f32 	%f3240, [%rd11+240], %f1562;
$L__BB3_2335:
	setp.ne.s32 	%p1057, %r4, 0;
	mov.b32 	%r1747, %f13375;
	shfl.sync.bfly.b32	%r1748|%p1058, %r1747, 16, 31, -1;
	mov.b32 	%f3241, %r1748;
	add.f32 	%f3242, %f13375, %f3241;
	mov.b32 	%r1749, %f3242;
	shfl.sync.bfly.b32	%r1750|%p1059, %r1749, 8, 31, -1;
	mov.b32 	%f3243, %r1750;
	add.f32 	%f3244, %f3242, %f3243;
	mov.b32 	%r1751, %f3244;
	shfl.sync.bfly.b32	%r1752|%p1060, %r1751, 4, 31, -1;
	mov.b32 	%f3245, %r1752;
	add.f32 	%f3246, %f3244, %f3245;
	mov.b32 	%r1753, %f3246;
	shfl.sync.bfly.b32	%r1754|%p1061, %r1753, 2, 31, -1;
	mov.b32 	%f3247, %r1754;
	add.f32 	%f3248, %f3246, %f3247;
	mov.b32 	%r1755, %f3248;
	shfl.sync.bfly.b32	%r1756|%p1062, %r1755, 1, 31, -1;
	mov.b32 	%f3249, %r1756;
	add.f32 	%f1563, %f3248, %f3249;
	@%p1057 bra 	$L__BB3_2337;
	atom.global.add.f32 	%f3250, [%rd11+252], %f1563;
$L__BB3_2337:
	setp.ne.s32 	%p1063, %r4, 0;
	mov.b32 	%r1757, %f13374;
	shfl.sync.bfly.b32	%r1758|%p1064, %r1757, 16, 31, -1;
	mov.b32 	%f3251, %r1758;
	add.f32 	%f3252, %f13374, %f3251;
	mov.b32 	%r1759, %f3252;
	shfl.sync.bfly.b32	%r1760|%p1065, %r1759, 8, 31, -1;
	mov.b32 	%f3253, %r1760;
	add.f32 	%f3254, %f3252, %f3253;
	mov.b32 	%r1761, %f3254;
	shfl.sync.bfly.b32	%r1762|%p1066, %r1761, 4, 31, -1;
	mov.b32 	%f3255, %r1762;
	add.f32 	%f3256, %f3254, %f3255;
	mov.b32 	%r1763, %f3256;
	shfl.sync.bfly.b32	%r1764|%p1067, %r1763, 2, 31, -1;
	mov.b32 	%f3257, %r1764;
	add.f32 	%f3258, %f3256, %f3257;
	mov.b32 	%r1765, %f3258;
	shfl.sync.bfly.b32	%r1766|%p1068, %r1765, 1, 31, -1;
	mov.b32 	%f3259, %r1766;
	add.f32 	%f1564, %f3258, %f3259;
	@%p1063 bra 	$L__BB3_2339;
	atom.global.add.f32 	%f3260, [%rd11+264], %f1564;
$L__BB3_2339:
	setp.ne.s32 	%p1069, %r4, 0;
	mov.b32 	%r1767, %f13373;
	shfl.sync.bfly.b32	%r1768|%p1070, %r1767, 16, 31, -1;
	mov.b32 	%f3261, %r1768;
	add.f32 	%f3262, %f13373, %f3261;
	mov.b32 	%r1769, %f3262;
	shfl.sync.bfly.b32	%r1770|%p1071, %r1769, 8, 31, -1;
	mov.b32 	%f3263, %r1770;
	add.f32 	%f3264, %f3262, %f3263;
	mov.b32 	%r1771, %f3264;
	shfl.sync.bfly.b32	%r1772|%p1072, %r1771, 4, 31, -1;
	mov.b32 	%f3265, %r1772;
	add.f32 	%f3266, %f3264, %f3265;
	mov.b32 	%r1773, %f3266;
	shfl.sync.bfly.b32	%r1774|%p1073, %r1773, 2, 31, -1;
	mov.b32 	%f3267, %r1774;
	add.f32 	%f3268, %f3266, %f3267;
	mov.b32 	%r1775, %f3268;
	shfl.sync.bfly.b32	%r1776|%p1074, %r1775, 1, 31, -1;
	mov.b32 	%f3269, %r1776;
	add.f32 	%f1565, %f3268, %f3269;
	@%p1069 bra 	$L__BB3_2341;
	atom.global.add.f32 	%f3270, [%rd11+276], %f1565;
$L__BB3_2341:
	setp.ne.s32 	%p1075, %r4, 0;
	mov.b32 	%r1777, %f13372;
	shfl.sync.bfly.b32	%r1778|%p1076, %r1777, 16, 31, -1;
	mov.b32 	%f3271, %r1778;
	add.f32 	%f3272, %f13372, %f3271;
	mov.b32 	%r1779, %f3272;
	shfl.sync.bfly.b32	%r1780|%p1077, %r1779, 8, 31, -1;
	mov.b32 	%f3273, %r1780;
	add.f32 	%f3274, %f3272, %f3273;
	mov.b32 	%r1781, %f3274;
	shfl.sync.bfly.b32	%r1782|%p1078, %r1781, 4, 31, -1;
	mov.b32 	%f3275, %r1782;
	add.f32 	%f3276, %f3274, %f3275;
	mov.b32 	%r1783, %f3276;
	shfl.sync.bfly.b32	%r1784|%p1079, %r1783, 2, 31, -1;
	mov.b32 	%f3277, %r1784;
	add.f32 	%f3278, %f3276, %f3277;
	mov.b32 	%r1785, %f3278;
	shfl.sync.bfly.b32	%r1786|%p1080, %r1785, 1, 31, -1;
	mov.b32 	%f3279, %r1786;
	add.f32 	%f1566, %f3278, %f3279;
	@%p1075 bra 	$L__BB3_2343;
	atom.global.add.f32 	%f3280, [%rd11+288], %f1566;
$L__BB3_2343:
	mul.f32 	%f3281, %f1540, 0f3E906EBB;
	setp.ne.s32 	%p1081, %r4, 0;
	mov.b32 	%r1787, %f3281;
	shfl.sync.bfly.b32	%r1788|%p1082, %r1787, 16, 31, -1;
	mov.b32 	%f3282, %r1788;
	add.f32 	%f3283, %f3281, %f3282;
	mov.b32 	%r1789, %f3283;
	shfl.sync.bfly.b32	%r1790|%p1083, %r1789, 8, 31, -1;
	mov.b32 	%f3284, %r1790;
	add.f32 	%f3285, %f3283, %f3284;
	mov.b32 	%r1791, %f3285;
	shfl.sync.bfly.b32	%r1792|%p1084, %r1791, 4, 31, -1;
	mov.b32 	%f3286, %r1792;
	add.f32 	%f3287, %f3285, %f3286;
	mov.b32 	%r1793, %f3287;
	shfl.sync.bfly.b32	%r1794|%p1085, %r1793, 2, 31, -1;
	mov.b32 	%f3288, %r1794;
	add.f32 	%f3289, %f3287, %f3288;
	mov.b32 	%r1795, %f3289;
	shfl.sync.bfly.b32	%r1796|%p1086, %r1795, 1, 31, -1;
	mov.b32 	%f3290, %r1796;
	add.f32 	%f1567, %f3289, %f3290;
	@%p1081 bra 	$L__BB3_2345;
	atom.global.add.f32 	%f3291, [%rd11+4], %f1567;
$L__BB3_2345:
	@%p6788 bra 	$L__BB3_2397;
	setp.ne.s32 	%p1087, %r4, 0;
	mov.b32 	%r1797, %f13419;
	shfl.sync.bfly.b32	%r1798|%p1088, %r1797, 16, 31, -1;
	mov.b32 	%f3292, %r1798;
	add.f32 	%f3293, %f13419, %f3292;
	mov.b32 	%r1799, %f3293;
	shfl.sync.bfly.b32	%r1800|%p1089, %r1799, 8, 31, -1;
	mov.b32 	%f3294, %r1800;
	add.f32 	%f3295, %f3293, %f3294;
	mov.b32 	%r1801, %f3295;
	shfl.sync.bfly.b32	%r1802|%p1090, %r1801, 4, 31, -1;
	mov.b32 	%f3296, %r1802;
	add.f32 	%f3297, %f3295, %f3296;
	mov.b32 	%r1803, %f3297;
	shfl.sync.bfly.b32	%r1804|%p1091, %r1803, 2, 31, -1;
	mov.b32 	%f3298, %r1804;
	add.f32 	%f3299, %f3297, %f3298;
	mov.b32 	%r1805, %f3299;
	shfl.sync.bfly.b32	%r1806|%p1092, %r1805, 1, 31, -1;
	mov.b32 	%f3300, %r1806;
	add.f32 	%f1568, %f3299, %f3300;
	@%p1087 bra 	$L__BB3_2348;
	atom.global.add.f32 	%f3301, [%rd11+16], %f1568;
$L__BB3_2348:
	setp.ne.s32 	%p1093, %r4, 0;
	mov.b32 	%r1807, %f13418;
	shfl.sync.bfly.b32	%r1808|%p1094, %r1807, 16, 31, -1;
	mov.b32 	%f3302, %r1808;
	add.f32 	%f3303, %f13418, %f3302;
	mov.b32 	%r1809, %f3303;
	shfl.sync.bfly.b32	%r1810|%p1095, %r1809, 8, 31, -1;
	mov.b32 	%f3304, %r1810;
	add.f32 	%f3305, %f3303, %f3304;
	mov.b32 	%r1811, %f3305;
	shfl.sync.bfly.b32	%r1812|%p1096, %r1811, 4, 31, -1;
	mov.b32 	%f3306, %r1812;
	add.f32 	%f3307, %f3305, %f3306;
	mov.b32 	%r1813, %f3307;
	shfl.sync.bfly.b32	%r1814|%p1097, %r1813, 2, 31, -1;
	mov.b32 	%f3308, %r1814;
	add.f32 	%f3309, %f3307, %f3308;
	mov.b32 	%r1815, %f3309;
	shfl.sync.bfly.b32	%r1816|%p1098, %r1815, 1, 31, -1;
	mov.b32 	%f3310, %r1816;
	add.f32 	%f1569, %f3309, %f3310;
	@%p1093 bra 	$L__BB3_2350;
	atom.global.add.f32 	%f3311, [%rd11+28], %f1569;
$L__BB3_2350:
	setp.ne.s32 	%p1099, %r4, 0;
	mov.b32 	%r1817, %f13417;
	shfl.sync.bfly.b32	%r1818|%p1100, %r1817, 16, 31, -1;
	mov.b32 	%f3312, %r1818;
	add.f32 	%f3313, %f13417, %f3312;
	mov.b32 	%r1819, %f3313;
	shfl.sync.bfly.b32	%r1820|%p1101, %r1819, 8, 31, -1;
	mov.b32 	%f3314, %r1820;
	add.f32 	%f3315, %f3313, %f3314;
	mov.b32 	%r1821, %f3315;
	shfl.sync.bfly.b32	%r1822|%p1102, %r1821, 4, 31, -1;
	mov.b32 	%f3316, %r1822;
	add.f32 	%f3317, %f3315, %f3316;
	mov.b32 	%r1823, %f3317;
	shfl.sync.bfly.b32	%r1824|%p1103, %r1823, 2, 31, -1;
	mov.b32 	%f3318, %r1824;
	add.f32 	%f3319, %f3317, %f3318;
	mov.b32 	%r1825, %f3319;
	shfl.sync.bfly.b32	%r1826|%p1104, %r1825, 1, 31, -1;
	mov.b32 	%f3320, %r1826;
	add.f32 	%f1570, %f3319, %f3320;
	@%p1099 bra 	$L__BB3_2352;
	atom.global.add.f32 	%f3321, [%rd11+40], %f1570;
$L__BB3_2352:
	@%p6789 bra 	$L__BB3_2397;
	setp.ne.s32 	%p1105, %r4, 0;
	mov.b32 	%r1827, %f13416;
	shfl.sync.bfly.b32	%r1828|%p1106, %r1827, 16, 31, -1;
	mov.b32 	%f3322, %r1828;
	add.f32 	%f3323, %f13416, %f3322;
	mov.b32 	%r1829, %f3323;
	shfl.sync.bfly.b32	%r1830|%p1107, %r1829, 8, 31, -1;
	mov.b32 	%f3324, %r1830;
	add.f32 	%f3325, %f3323, %f3324;
	mov.b32 	%r1831, %f3325;
	shfl.sync.bfly.b32	%r1832|%p1108, %r1831, 4, 31, -1;
	mov.b32 	%f3326, %r1832;
	add.f32 	%f3327, %f3325, %f3326;
	mov.b32 	%r1833, %f3327;
	shfl.sync.bfly.b32	%r1834|%p1109, %r1833, 2, 31, -1;
	mov.b32 	%f3328, %r1834;
	add.f32 	%f3329, %f3327, %f3328;
	mov.b32 	%r1835, %f3329;
	shfl.sync.bfly.b32	%r1836|%p1110, %r1835, 1, 31, -1;
	mov.b32 	%f3330, %r1836;
	add.f32 	%f1571, %f3329, %f3330;
	@%p1105 bra 	$L__BB3_2355;
	atom.global.add.f32 	%f3331, [%rd11+52], %f1571;
$L__BB3_2355:
	setp.ne.s32 	%p1111, %r4, 0;
	mov.b32 	%r1837, %f13415;
	shfl.sync.bfly.b32	%r1838|%p1112, %r1837, 16, 31, -1;
	mov.b32 	%f3332, %r1838;
	add.f32 	%f3333, %f13415, %f3332;
	mov.b32 	%r1839, %f3333;
	shfl.sync.bfly.b32	%r1840|%p1113, %r1839, 8, 31, -1;
	mov.b32 	%f3334, %r1840;
	add.f32 	%f3335, %f3333, %f3334;
	mov.b32 	%r1841, %f3335;
	shfl.sync.bfly.b32	%r1842|%p1114, %r1841, 4, 31, -1;
	mov.b32 	%f3336, %r1842;
	add.f32 	%f3337, %f3335, %f3336;
	mov.b32 	%r1843, %f3337;
	shfl.sync.bfly.b32	%r1844|%p1115, %r1843, 2, 31, -1;
	mov.b32 	%f3338, %r1844;
	add.f32 	%f3339, %f3337, %f3338;
	mov.b32 	%r1845, %f3339;
	shfl.sync.bfly.b32	%r1846|%p1116, %r1845, 1, 31, -1;
	mov.b32 	%f3340, %r1846;
	add.f32 	%f1572, %f3339, %f3340;
	@%p1111 bra 	$L__BB3_2357;
	atom.global.add.f32 	%f3341, [%rd11+64], %f1572;
$L__BB3_2357:
	setp.ne.s32 	%p1117, %r4, 0;
	mov.b32 	%r1847, %f13414;
	shfl.sync.bfly.b32	%r1848|%p1118, %r1847, 16, 31, -1;
	mov.b32 	%f3342, %r1848;
	add.f32 	%f3343, %f13414, %f3342;
	mov.b32 	%r1849, %f3343;
	shfl.sync.bfly.b32	%r1850|%p1119, %r1849, 8, 31, -1;
	mov.b32 	%f3344, %r1850;
	add.f32 	%f3345, %f3343, %f3344;
	mov.b32 	%r1851, %f3345;
	shfl.sync.bfly.b32	%r1852|%p1120, %r1851, 4, 31, -1;
	mov.b32 	%f3346, %r1852;
	add.f32 	%f3347, %f3345, %f3346;
	mov.b32 	%r1853, %f3347;
	shfl.sync.bfly.b32	%r1854|%p1121, %r1853, 2, 31, -1;
	mov.b32 	%f3348, %r1854;
	add.f32 	%f3349, %f3347, %f3348;
	mov.b32 	%r1855, %f3349;
	shfl.sync.bfly.b32	%r1856|%p1122, %r1855, 1, 31, -1;
	mov.b32 	%f3350, %r1856;
	add.f32 	%f1573, %f3349, %f3350;
	@%p1117 bra 	$L__BB3_2359;
	atom.global.add.f32 	%f3351, [%rd11+76], %f1573;
$L__BB3_2359:
	setp.ne.s32 	%p1123, %r4, 0;
	mov.b32 	%r1857, %f13413;
	shfl.sync.bfly.b32	%r1858|%p1124, %r1857, 16, 31, -1;
	mov.b32 	%f3352, %r1858;
	add.f32 	%f3353, %f13413, %f3352;
	mov.b32 	%r1859, %f3353;
	shfl.sync.bfly.b32	%r1860|%p1125, %r1859, 8, 31, -1;
	mov.b32 	%f3354, %r1860;
	add.f32 	%f3355, %f3353, %f3354;
	mov.b32 	%r1861, %f3355;
	shfl.sync.bfly.b32	%r1862|%p1126, %r1861, 4, 31, -1;
	mov.b32 	%f3356, %r1862;
	add.f32 	%f3357, %f3355, %f3356;
	mov.b32 	%r1863, %f3357;
	shfl.sync.bfly.b32	%r1864|%p1127, %r1863, 2, 31, -1;
	mov.b32 	%f3358, %r1864;
	add.f32 	%f3359, %f3357, %f3358;
	mov.b32 	%r1865, %f3359;
	shfl.sync.bfly.b32	%r1866|%p1128, %r1865, 1, 31, -1;
	mov.b32 	%f3360, %r1866;
	add.f32 	%f1574, %f3359, %f3360;
	@%p1123 bra 	$L__BB3_2361;
	atom.global.add.f32 	%f3361, [%rd11+88], %f1574;
$L__BB3_2361:
	setp.ne.s32 	%p1129, %r4, 0;
	mov.b32 	%r1867, %f13412;
	shfl.sync.bfly.b32	%r1868|%p1130, %r1867, 16, 31, -1;
	mov.b32 	%f3362, %r1868;
	add.f32 	%f3363, %f13412, %f3362;
	mov.b32 	%r1869, %f3363;
	shfl.sync.bfly.b32	%r1870|%p1131, %r1869, 8, 31, -1;
	mov.b32 	%f3364, %r1870;
	add.f32 	%f3365, %f3363, %f3364;
	mov.b32 	%r1871, %f3365;
	shfl.sync.bfly.b32	%r1872|%p1132, %r1871, 4, 31, -1;
	mov.b32 	%f3366, %r1872;
	add.f32 	%f3367, %f3365, %f3366;
	mov.b32 	%r1873, %f3367;
	shfl.sync.bfly.b32	%r1874|%p1133, %r1873, 2, 31, -1;
	mov.b32 	%f3368, %r1874;
	add.f32 	%f3369, %f3367, %f3368;
	mov.b32 	%r1875, %f3369;
	shfl.sync.bfly.b32	%r1876|%p1134, %r1875, 1, 31, -1;
	mov.b32 	%f3370, %r1876;
	add.f32 	%f1575, %f3369, %f3370;
	@%p1129 bra 	$L__BB3_2363;
	atom.global.add.f32 	%f3371, [%rd11+100], %f1575;
$L__BB3_2363:
	@%p6790 bra 	$L__BB3_2397;
	setp.ne.s32 	%p1135, %r4, 0;
	mov.b32 	%r1877, %f13411;
	shfl.sync.bfly.b32	%r1878|%p1136, %r1877, 16, 31, -1;
	mov.b32 	%f3372, %r1878;
	add.f32 	%f3373, %f13411, %f3372;
	mov.b32 	%r1879, %f3373;
	shfl.sync.bfly.b32	%r1880|%p1137, %r1879, 8, 31, -1;
	mov.b32 	%f3374, %r1880;
	add.f32 	%f3375, %f3373, %f3374;
	mov.b32 	%r1881, %f3375;
	shfl.sync.bfly.b32	%r1882|%p1138, %r1881, 4, 31, -1;
	mov.b32 	%f3376, %r1882;
	add.f32 	%f3377, %f3375, %f3376;
	mov.b32 	%r1883, %f3377;
	shfl.sync.bfly.b32	%r1884|%p1139, %r1883, 2, 31, -1;
	mov.b32 	%f3378, %r1884;
	add.f32 	%f3379, %f3377, %f3378;
	mov.b32 	%r1885, %f3379;
	shfl.sync.bfly.b32	%r1886|%p1140, %r1885, 1, 31, -1;
	mov.b32 	%f3380, %r1886;
	add.f32 	%f1576, %f3379, %f3380;
	@%p1135 bra 	$L__BB3_2366;
	atom.global.add.f32 	%f3381, [%rd11+112], %f1576;
$L__BB3_2366:
	setp.ne.s32 	%p1141, %r4, 0;
	mov.b32 	%r1887, %f13410;
	shfl.sync.bfly.b32	%r1888|%p1142, %r1887, 16, 31, -1;
	mov.b32 	%f3382, %r1888;
	add.f32 	%f3383, %f13410, %f3382;
	mov.b32 	%r1889, %f3383;
	shfl.sync.bfly.b32	%r1890|%p1143, %r1889, 8, 31, -1;
	mov.b32 	%f3384, %r1890;
	add.f32 	%f3385, %f3383, %f3384;
	mov.b32 	%r1891, %f3385;
	shfl.sync.bfly.b32	%r1892|%p1144, %r1891, 4, 31, -1;
	mov.b32 	%f3386, %r1892;
	add.f32 	%f3387, %f3385, %f3386;
	mov.b32 	%r1893, %f3387;
	shfl.sync.bfly.b32	%r1894|%p1145, %r1893, 2, 31, -1;
	mov.b32 	%f3388, %r1894;
	add.f32 	%f3389, %f3387, %f3388;
	mov.b32 	%r1895, %f3389;
	shfl.sync.bfly.b32	%r1896|%p1146, %r1895, 1, 31, -1;
	mov.b32 	%f3390, %r1896;
	add.f32 	%f1577, %f3389, %f3390;
	@%p1141 bra 	$L__BB3_2368;
	atom.global.add.f32 	%f3391, [%rd11+124], %f1577;
$L__BB3_2368:
	setp.ne.s32 	%p1147, %r4, 0;
	mov.b32 	%r1897, %f13409;
	shfl.sync.bfly.b32	%r1898|%p1148, %r1897, 16, 31, -1;
	mov.b32 	%f3392, %r1898;
	add.f32 	%f3393, %f13409, %f3392;
	mov.b32 	%r1899, %f3393;
	shfl.sync.bfly.b32	%r1900|%p1149, %r1899, 8, 31, -1;
	mov.b32 	%f3394, %r1900;
	add.f32 	%f3395, %f3393, %f3394;
	mov.b32 	%r1901, %f3395;
	shfl.sync.bfly.b32	%r1902|%p1150, %r1901, 4, 31, -1;
	mov.b32 	%f3396, %r1902;
	add.f32 	%f3397, %f3395, %f3396;
	mov.b32 	%r1903, %f3397;
	shfl.sync.bfly.b32	%r1904|%p1151, %r1903, 2, 31, -1;
	mov.b32 	%f3398, %r1904;
	add.f32 	%f3399, %f3397, %f3398;
	mov.b32 	%r1905, %f3399;
	shfl.sync.bfly.b32	%r1906|%p1152, %r1905, 1, 31, -1;
	mov.b32 	%f3400, %r1906;
	add.f32 	%f1578, %f3399, %f3400;
	@%p1147 bra 	$L__BB3_2370;
	atom.global.add.f32 	%f3401, [%rd11+136], %f1578;
$L__BB3_2370:
	setp.ne.s32 	%p1153, %r4, 0;
	mov.b32 	%r1907, %f13408;
	shfl.sync.bfly.b32	%r1908|%p1154, %r1907, 16, 31, -1;
	mov.b32 	%f3402, %r1908;
	add.f32 	%f3403, %f13408, %f3402;
	mov.b32 	%r1909, %f3403;
	shfl.sync.bfly.b32	%r1910|%p1155, %r1909, 8, 31, -1;
	mov.b32 	%f3404, %r1910;
	add.f32 	%f3405, %f3403, %f3404;
	mov.b32 	%r1911, %f3405;
	shfl.sync.bfly.b32	%r1912|%p1156, %r1911, 4, 31, -1;
	mov.b32 	%f3406, %r1912;
	add.f32 	%f3407, %f3405, %f3406;
	mov.b32 	%r1913, %f3407;
	shfl.sync.bfly.b32	%r1914|%p1157, %r1913, 2, 31, -1;
	mov.b32 	%f3408, %r1914;
	add.f32 	%f3409, %f3407, %f3408;
	mov.b32 	%r1915, %f3409;
	shfl.sync.bfly.b32	%r1916|%p1158, %r1915, 1, 31, -1;
	mov.b32 	%f3410, %r1916;
	add.f32 	%f1579, %f3409, %f3410;
	@%p1153 bra 	$L__BB3_2372;
	atom.global.add.f32 	%f3411, [%rd11+148], %f1579;
$L__BB3_2372:
	setp.ne.s32 	%p1159, %r4, 0;
	mov.b32 	%r1917, %f13407;
	shfl.sync.bfly.b32	%r1918|%p1160, %r1917, 16, 31, -1;
	mov.b32 	%f3412, %r1918;
	add.f32 	%f3413, %f13407, %f3412;
	mov.b32 	%r1919, %f3413;
	shfl.sync.bfly.b32	%r1920|%p1161, %r1919, 8, 31, -1;
	mov.b32 	%f3414, %r1920;
	add.f32 	%f3415, %f3413, %f3414;
	mov.b32 	%r1921, %f3415;
	shfl.sync.bfly.b32	%r1922|%p1162, %r1921, 4, 31, -1;
	mov.b32 	%f3416, %r1922;
	add.f32 	%f3417, %f3415, %f3416;
	mov.b32 	%r1923, %f3417;
	shfl.sync.bfly.b32	%r1924|%p1163, %r1923, 2, 31, -1;
	mov.b32 	%f3418, %r1924;
	add.f32 	%f3419, %f3417, %f3418;
	mov.b32 	%r1925, %f3419;
	shfl.sync.bfly.b32	%r1926|%p1164, %r1925, 1, 31, -1;
	mov.b32 	%f3420, %r1926;
	add.f32 	%f1580, %f3419, %f3420;
	@%p1159 bra 	$L__BB3_2374;
	atom.global.add.f32 	%f3421, [%rd11+160], %f1580;
$L__BB3_2374:
	setp.ne.s32 	%p1165, %r4, 0;
	mov.b32 	%r1927, %f13406;
	shfl.sync.bfly.b32	%r1928|%p1166, %r1927, 16, 31, -1;
	mov.b32 	%f3422, %r1928;
	add.f32 	%f3423, %f13406, %f3422;
	mov.b32 	%r1929, %f3423;
	shfl.sync.bfly.b32	%r1930|%p1167, %r1929, 8, 31, -1;
	mov.b32 	%f3424, %r1930;
	add.f32 	%f3425, %f3423, %f3424;
	mov.b32 	%r1931, %f3425;
	shfl.sync.bfly.b32	%r1932|%p1168, %r1931, 4, 31, -1;
	mov.b32 	%f3426, %r1932;
	add.f32 	%f3427, %f3425, %f3426;
	mov.b32 	%r1933, %f3427;
	shfl.sync.bfly.b32	%r1934|%p1169, %r1933, 2, 31, -1;
	mov.b32 	%f3428, %r1934;
	add.f32 	%f3429, %f3427, %f3428;
	mov.b32 	%r1935, %f3429;
	shfl.sync.bfly.b32	%r1936|%p1170, %r1935, 1, 31, -1;
	mov.b32 	%f3430, %r1936;
	add.f32 	%f1581, %f3429, %f3430;
	@%p1165 bra 	$L__BB3_2376;
	atom.global.add.f32 	%f3431, [%rd11+172], %f1581;
$L__BB3_2376:
	setp.ne.s32 	%p1171, %r4, 0;
	mov.b32 	%r1937, %f13405;
	shfl.sync.bfly.b32	%r1938|%p1172, %r1937, 16, 31, -1;
	mov.b32 	%f3432, %r1938;
	add.f32 	%f3433, %f13405, %f3432;
	mov.b32 	%r1939, %f3433;
	shfl.sync.bfly.b32	%r1940|%p1173, %r1939, 8, 31, -1;
	mov.b32 	%f3434, %r1940;
	add.f32 	%f3435, %f3433, %f3434;
	mov.b32 	%r1941, %f3435;
	shfl.sync.bfly.b32	%r1942|%p1174, %r1941, 4, 31, -1;
	mov.b32 	%f3436, %r1942;
	add.f32 	%f3437, %f3435, %f3436;
	mov.b32 	%r1943, %f3437;
	shfl.sync.bfly.b32	%r1944|%p1175, %r1943, 2, 31, -1;
	mov.b32 	%f3438, %r1944;
	add.f32 	%f3439, %f3437, %f3438;
	mov.b32 	%r1945, %f3439;
	shfl.sync.bfly.b32	%r1946|%p1176, %r1945, 1, 31, -1;
	mov.b32 	%f3440, %r1946;
	add.f32 	%f1582, %f3439, %f3440;
	@%p1171 bra 	$L__BB3_2378;
	atom.global.add.f32 	%f3441, [%rd11+184], %f1582;
$L__BB3_2378:
	@%p6791 bra 	$L__BB3_2397;
	setp.ne.s32 	%p1177, %r4, 0;
	mov.b32 	%r1947, %f13404;
	shfl.sync.bfly.b32	%r1948|%p1178, %r1947, 16, 31, -1;
	mov.b32 	%f3442, %r1948;
	add.f32 	%f3443, %f13404, %f3442;
	mov.b32 	%r1949, %f3443;
	shfl.sync.bfly.b32	%r1950|%p1179, %r1949, 8, 31, -1;
	mov.b32 	%f3444, %r1950;
	add.f32 	%f3445, %f3443, %f3444;
	mov.b32 	%r1951, %f3445;
	shfl.sync.bfly.b32	%r1952|%p1180, %r1951, 4, 31, -1;
	mov.b32 	%f3446, %r1952;
	add.f32 	%f3447, %f3445, %f3446;
	mov.b32 	%r1953, %f3447;
	shfl.sync.bfly.b32	%r1954|%p1181, %r1953, 2, 31, -1;
	mov.b32 	%f3448, %r1954;
	add.f32 	%f3449, %f3447, %f3448;
	mov.b32 	%r1955, %f3449;
	shfl.sync.bfly.b32	%r1956|%p1182, %r1955, 1, 31, -1;
	mov.b32 	%f3450, %r1956;
	add.f32 	%f1583, %f3449, %f3450;
	@%p1177 bra 	$L__BB3_2381;
	atom.global.add.f32 	%f3451, [%rd11+196], %f1583;
$L__BB3_2381:
	setp.ne.s32 	%p1183, %r4, 0;
	mov.b32 	%r1957, %f13403;
	shfl.sync.bfly.b32	%r1958|%p1184, %r1957, 16, 31, -1;
	mov.b32 	%f3452, %r1958;
	add.f32 	%f3453, %f13403, %f3452;
	mov.b32 	%r1959, %f3453;
	shfl.sync.bfly.b32	%r1960|%p1185, %r1959, 8, 31, -1;
	mov.b32 	%f3454, %r1960;
	add.f32 	%f3455, %f3453, %f3454;
	mov.b32 	%r1961, %f3455;
	shfl.sync.bfly.b32	%r1962|%p1186, %r1961, 4, 31, -1;
	mov.b32 	%f3456, %r1962;
	add.f32 	%f3457, %f3455, %f3456;
	mov.b32 	%r1963, %f3457;
	shfl.sync.bfly.b32	%r1964|%p1187, %r1963, 2, 31, -1;
	mov.b32 	%f3458, %r1964;
	add.f32 	%f3459, %f3457, %f3458;
	mov.b32 	%r1965, %f3459;
	shfl.sync.bfly.b32	%r1966|%p1188, %r1965, 1, 31, -1;
	mov.b32 	%f3460, %r1966;
	add.f32 	%f1584, %f3459, %f3460;
	@%p1183 bra 	$L__BB3_2383;
	atom.global.add.f32 	%f3461, [%rd11+208], %f1584;
$L__BB3_2383:
	setp.ne.s32 	%p1189, %r4, 0;
	mov.b32 	%r1967, %f13402;
	shfl.sync.bfly.b32	%r1968|%p1190, %r1967, 16, 31, -1;
	mov.b32 	%f3462, %r1968;
	add.f32 	%f3463, %f13402, %f3462;
	mov.b32 	%r1969, %f3463;
	shfl.sync.bfly.b32	%r1970|%p1191, %r1969, 8, 31, -1;
	mov.b32 	%f3464, %r1970;
	add.f32 	%f3465, %f3463, %f3464;
	mov.b32 	%r1971, %f3465;
	shfl.sync.bfly.b32	%r1972|%p1192, %r1971, 4, 31, -1;
	mov.b32 	%f3466, %r1972;
	add.f32 	%f3467, %f3465, %f3466;
	mov.b32 	%r1973, %f3467;
	shfl.sync.bfly.b32	%r1974|%p1193, %r1973, 2, 31, -1;
	mov.b32 	%f3468, %r1974;
	add.f32 	%f3469, %f3467, %f3468;
	mov.b32 	%r1975, %f3469;
	shfl.sync.bfly.b32	%r1976|%p1194, %r1975, 1, 31, -1;
	mov.b32 	%f3470, %r1976;
	add.f32 	%f1585, %f3469, %f3470;
	@%p1189 bra 	$L__BB3_2385;
	atom.global.add.f32 	%f3471, [%rd11+220], %f1585;
$L__BB3_2385:
	setp.ne.s32 	%p1195, %r4, 0;
	mov.b32 	%r1977, %f13401;
	shfl.sync.bfly.b32	%r1978|%p1196, %r1977, 16, 31, -1;
	mov.b32 	%f3472, %r1978;
	add.f32 	%f3473, %f13401, %f3472;
	mov.b32 	%r1979, %f3473;
	shfl.sync.bfly.b32	%r1980|%p1197, %r1979, 8, 31, -1;
	mov.b32 	%f3474, %r1980;
	add.f32 	%f3475, %f3473, %f3474;
	mov.b32 	%r1981, %f3475;
	shfl.sync.bfly.b32	%r1982|%p1198, %r1981, 4, 31, -1;
	mov.b32 	%f3476, %r1982;
	add.f32 	%f3477, %f3475, %f3476;
	mov.b32 	%r1983, %f3477;
	shfl.sync.bfly.b32	%r1984|%p1199, %r1983, 2, 31, -1;
	mov.b32 	%f3478, %r1984;
	add.f32 	%f3479, %f3477, %f3478;
	mov.b32 	%r1985, %f3479;
	shfl.sync.bfly.b32	%r1986|%p1200, %r1985, 1, 31, -1;
	mov.b32 	%f3480, %r1986;
	add.f32 	%f1586, %f3479, %f3480;
	@%p1195 bra 	$L__BB3_2387;
	atom.global.add.f32 	%f3481, [%rd11+232], %f1586;
$L__BB3_2387:
	setp.ne.s32 	%p1201, %r4, 0;
	mov.b32 	%r1987, %f13400;
	shfl.sync.bfly.b32	%r1988|%p1202, %r1987, 16, 31, -1;
	mov.b32 	%f3482, %r1988;
	add.f32 	%f3483, %f13400, %f3482;
	mov.b32 	%r1989, %f3483;
	shfl.sync.bfly.b32	%r1990|%p1203, %r1989, 8, 31, -1;
	mov.b32 	%f3484, %r1990;
	add.f32 	%f3485, %f3483, %f3484;
	mov.b32 	%r1991, %f3485;
	shfl.sync.bfly.b32	%r1992|%p1204, %r1991, 4, 31, -1;
	mov.b32 	%f3486, %r1992;
	add.f32 	%f3487, %f3485, %f3486;
	mov.b32 	%r1993, %f3487;
	shfl.sync.bfly.b32	%r1994|%p1205, %r1993, 2, 31, -1;
	mov.b32 	%f3488, %r1994;
	add.f32 	%f3489, %f3487, %f3488;
	mov.b32 	%r1995, %f3489;
	shfl.sync.bfly.b32	%r1996|%p1206, %r1995, 1, 31, -1;
	mov.b32 	%f3490, %r1996;
	add.f32 	%f1587, %f3489, %f3490;
	@%p1201 bra 	$L__BB3_2389;
	atom.global.add.f32 	%f3491, [%rd11+244], %f1587;
$L__BB3_2389:
	setp.ne.s32 	%p1207, %r4, 0;
	mov.b32 	%r1997, %f13399;
	shfl.sync.bfly.b32	%r1998|%p1208, %r1997, 16, 31, -1;
	mov.b32 	%f3492, %r1998;
	add.f32 	%f3493, %f13399, %f3492;
	mov.b32 	%r1999, %f3493;
	shfl.sync.bfly.b32	%r2000|%p1209, %r1999, 8, 31, -1;
	mov.b32 	%f3494, %r2000;
	add.f32 	%f3495, %f3493, %f3494;
	mov.b32 	%r2001, %f3495;
	shfl.sync.bfly.b32	%r2002|%p1210, %r2001, 4, 31, -1;
	mov.b32 	%f3496, %r2002;
	add.f32 	%f3497, %f3495, %f3496;
	mov.b32 	%r2003, %f3497;
	shfl.sync.bfly.b32	%r2004|%p1211, %r2003, 2, 31, -1;
	mov.b32 	%f3498, %r2004;
	add.f32 	%f3499, %f3497, %f3498;
	mov.b32 	%r2005, %f3499;
	shfl.sync.bfly.b32	%r2006|%p1212, %r2005, 1, 31, -1;
	mov.b32 	%f3500, %r2006;
	add.f32 	%f1588, %f3499, %f3500;
	@%p1207 bra 	$L__BB3_2391;
	atom.global.add.f32 	%f3501, [%rd11+256], %f1588;
$L__BB3_2391:
	setp.ne.s32 	%p1213, %r4, 0;
	mov.b32 	%r2007, %f13398;
	shfl.sync.bfly.b32	%r2008|%p1214, %r2007, 16, 31, -1;
	mov.b32 	%f3502, %r2008;
	add.f32 	%f3503, %f13398, %f3502;
	mov.b32 	%r2009, %f3503;
	shfl.sync.bfly.b32	%r2010|%p1215, %r2009, 8, 31, -1;
	mov.b32 	%f3504, %r2010;
	add.f32 	%f3505, %f3503, %f3504;
	mov.b32 	%r2011, %f3505;
	shfl.sync.bfly.b32	%r2012|%p1216, %r2011, 4, 31, -1;
	mov.b32 	%f3506, %r2012;
	add.f32 	%f3507, %f3505, %f3506;
	mov.b32 	%r2013, %f3507;
	shfl.sync.bfly.b32	%r2014|%p1217, %r2013, 2, 31, -1;
	mov.b32 	%f3508, %r2014;
	add.f32 	%f3509, %f3507, %f3508;
	mov.b32 	%r2015, %f3509;
	shfl.sync.bfly.b32	%r2016|%p1218, %r2015, 1, 31, -1;
	mov.b32 	%f3510, %r2016;
	add.f32 	%f1589, %f3509, %f3510;
	@%p1213 bra 	$L__BB3_2393;
	atom.global.add.f32 	%f3511, [%rd11+268], %f1589;
$L__BB3_2393:
	setp.ne.s32 	%p1219, %r4, 0;
	mov.b32 	%r2017, %f13397;
	shfl.sync.bfly.b32	%r2018|%p1220, %r2017, 16, 31, -1;
	mov.b32 	%f3512, %r2018;
	add.f32 	%f3513, %f13397, %f3512;
	mov.b32 	%r2019, %f3513;
	shfl.sync.bfly.b32	%r2020|%p1221, %r2019, 8, 31, -1;
	mov.b32 	%f3514, %r2020;
	add.f32 	%f3515, %f3513, %f3514;
	mov.b32 	%r2021, %f3515;
	shfl.sync.bfly.b32	%r2022|%p1222, %r2021, 4, 31, -1;
	mov.b32 	%f3516, %r2022;
	add.f32 	%f3517, %f3515, %f3516;
	mov.b32 	%r2023, %f3517;
	shfl.sync.bfly.b32	%r2024|%p1223, %r2023, 2, 31, -1;
	mov.b32 	%f3518, %r2024;
	add.f32 	%f3519, %f3517, %f3518;
	mov.b32 	%r2025, %f3519;
	shfl.sync.bfly.b32	%r2026|%p1224, %r2025, 1, 31, -1;
	mov.b32 	%f3520, %r2026;
	add.f32 	%f1590, %f3519, %f3520;
	@%p1219 bra 	$L__BB3_2395;
	atom.global.add.f32 	%f3521, [%rd11+280], %f1590;
$L__BB3_2395:
	setp.ne.s32 	%p1225, %r4, 0;
	mov.b32 	%r2027, %f13396;
	shfl.sync.bfly.b32	%r2028|%p1226, %r2027, 16, 31, -1;
	mov.b32 	%f3522, %r2028;
	add.f32 	%f3523, %f13396, %f3522;
	mov.b32 	%r2029, %f3523;
	shfl.sync.bfly.b32	%r2030|%p1227, %r2029, 8, 31, -1;
	mov.b32 	%f3524, %r2030;
	add.f32 	%f3525, %f3523, %f3524;
	mov.b32 	%r2031, %f3525;
	shfl.sync.bfly.b32	%r2032|%p1228, %r2031, 4, 31, -1;
	mov.b32 	%f3526, %r2032;
	add.f32 	%f3527, %f3525, %f3526;
	mov.b32 	%r2033, %f3527;
	shfl.sync.bfly.b32	%r2034|%p1229, %r2033, 2, 31, -1;
	mov.b32 	%f3528, %r2034;
	add.f32 	%f3529, %f3527, %f3528;
	mov.b32 	%r2035, %f3529;
	shfl.sync.bfly.b32	%r2036|%p1230, %r2035, 1, 31, -1;
	mov.b32 	%f3530, %r2036;
	add.f32 	%f1591, %f3529, %f3530;
	@%p1225 bra 	$L__BB3_2397;
	atom.global.add.f32 	%f3531, [%rd11+292], %f1591;
$L__BB3_2397:
	mul.f32 	%f3532, %f1541, 0f3E906EBB;
	setp.ne.s32 	%p1231, %r4, 0;
	mov.b32 	%r2037, %f3532;
	shfl.sync.bfly.b32	%r2038|%p1232, %r2037, 16, 31, -1;
	mov.b32 	%f3533, %r2038;
	add.f32 	%f3534, %f3532, %f3533;
	mov.b32 	%r2039, %f3534;
	shfl.sync.bfly.b32	%r2040|%p1233, %r2039, 8, 31, -1;
	mov.b32 	%f3535, %r2040;
	add.f32 	%f3536, %f3534, %f3535;
	mov.b32 	%r2041, %f3536;
	shfl.sync.bfly.b32	%r2042|%p1234, %r2041, 4, 31, -1;
	mov.b32 	%f3537, %r2042;
	add.f32 	%f3538, %f3536, %f3537;
	mov.b32 	%r2043, %f3538;
	shfl.sync.bfly.b32	%r2044|%p1235, %r2043, 2, 31, -1;
	mov.b32 	%f3539, %r2044;
	add.f32 	%f3540, %f3538, %f3539;
	mov.b32 	%r2045, %f3540;
	shfl.sync.bfly.b32	%r2046|%p1236, %r2045, 1, 31, -1;
	mov.b32 	%f3541, %r2046;
	add.f32 	%f1592, %f3540, %f3541;
	@%p1231 bra 	$L__BB3_2399;
	atom.global.add.f32 	%f3542, [%rd11+8], %f1592;
$L__BB3_2399:
	@%p6788 bra 	$L__BB3_2451;
	setp.ne.s32 	%p1237, %r4, 0;
	mov.b32 	%r2047, %f13443;
	shfl.sync.bfly.b32	%r2048|%p1238, %r2047, 16, 31, -1;
	mov.b32 	%f3543, %r2048;
	add.f32 	%f3544, %f13443, %f3543;
	mov.b32 	%r2049, %f3544;
	shfl.sync.bfly.b32	%r2050|%p1239, %r2049, 8, 31, -1;
	mov.b32 	%f3545, %r2050;
	add.f32 	%f3546, %f3544, %f3545;
	mov.b32 	%r2051, %f3546;
	shfl.sync.bfly.b32	%r2052|%p1240, %r2051, 4, 31, -1;
	mov.b32 	%f3547, %r2052;
	add.f32 	%f3548, %f3546, %f3547;
	mov.b32 	%r2053, %f3548;
	shfl.sync.bfly.b32	%r2054|%p1241, %r2053, 2, 31, -1;
	mov.b32 	%f3549, %r2054;
	add.f32 	%f3550, %f3548, %f3549;
	mov.b32 	%r2055, %f3550;
	shfl.sync.bfly.b32	%r2056|%p1242, %r2055, 1, 31, -1;
	mov.b32 	%f3551, %r2056;
	add.f32 	%f1593, %f3550, %f3551;
	@%p1237 bra 	$L__BB3_2402;
	atom.global.add.f32 	%f3552, [%rd11+20], %f1593;
$L__BB3_2402:
	setp.ne.s32 	%p1243, %r4, 0;
	mov.b32 	%r2057, %f13442;
	shfl.sync.bfly.b32	%r2058|%p1244, %r2057, 16, 31, -1;
	mov.b32 	%f3553, %r2058;
	add.f32 	%f3554, %f13442, %f3553;
	mov.b32 	%r2059, %f3554;
	shfl.sync.bfly.b32	%r2060|%p1245, %r2059, 8, 31, -1;
	mov.b32 	%f3555, %r2060;
	add.f32 	%f3556, %f3554, %f3555;
	mov.b32 	%r2061, %f3556;
	shfl.sync.bfly.b32	%r2062|%p1246, %r2061, 4, 31, -1;
	mov.b32 	%f3557, %r2062;
	add.f32 	%f3558, %f3556, %f3557;
	mov.b32 	%r2063, %f3558;
	shfl.sync.bfly.b32	%r2064|%p1247, %r2063, 2, 31, -1;
	mov.b32 	%f3559, %r2064;
	add.f32 	%f3560, %f3558, %f3559;
	mov.b32 	%r2065, %f3560;
	shfl.sync.bfly.b32	%r2066|%p1248, %r2065, 1, 31, -1;
	mov.b32 	%f3561, %r2066;
	add.f32 	%f1594, %f3560, %f3561;
	@%p1243 bra 	$L__BB3_2404;
	atom.global.add.f32 	%f3562, [%rd11+32], %f1594;
$L__BB3_2404:
	setp.ne.s32 	%p1249, %r4, 0;
	mov.b32 	%r2067, %f13441;
	shfl.sync.bfly.b32	%r2068|%p1250, %r2067, 16, 31, -1;
	mov.b32 	%f3563, %r2068;
	add.f32 	%f3564, %f13441, %f3563;
	mov.b32 	%r2069, %f3564;
	shfl.sync.bfly.b32	%r2070|%p1251, %r2069, 8, 31, -1;
	mov.b32 	%f3565, %r2070;
	add.f32 	%f3566, %f3564, %f3565;
	mov.b32 	%r2071, %f3566;
	shfl.sync.bfly.b32	%r2072|%p1252, %r2071, 4, 31, -1;
	mov.b32 	%f3567, %r2072;
	add.f32 	%f3568, %f3566, %f3567;
	mov.b32 	%r2073, %f3568;
	shfl.sync.bfly.b32	%r2074|%p1253, %r2073, 2, 31, -1;
	mov.b32 	%f3569, %r2074;
	add.f32 	%f3570, %f3568, %f3569;
	mov.b32 	%r2075, %f3570;
	shfl.sync.bfly.b32	%r2076|%p1254, %r2075, 1, 31, -1;
	mov.b32 	%f3571, %r2076;
	add.f32 	%f1595, %f3570, %f3571;
	@%p1249 bra 	$L__BB3_2406;
	atom.global.add.f32 	%f3572, [%rd11+44], %f1595;
$L__BB3_2406:
	@%p6789 bra 	$L__BB3_2451;
	setp.ne.s32 	%p1255, %r4, 0;
	mov.b32 	%r2077, %f13440;
	shfl.sync.bfly.b32	%r2078|%p1256, %r2077, 16, 31, -1;
	mov.b32 	%f3573, %r2078;
	add.f32 	%f3574, %f13440, %f3573;
	mov.b32 	%r2079, %f3574;
	shfl.sync.bfly.b32	%r2080|%p1257, %r2079, 8, 31, -1;
	mov.b32 	%f3575, %r2080;
	add.f32 	%f3576, %f3574, %f3575;
	mov.b32 	%r2081, %f3576;
	shfl.sync.bfly.b32	%r2082|%p1258, %r2081, 4, 31, -1;
	mov.b32 	%f3577, %r2082;
	add.f32 	%f3578, %f3576, %f3577;
	mov.b32 	%r2083, %f3578;
	shfl.sync.bfly.b32	%r2084|%p1259, %r2083, 2, 31, -1;
	mov.b32 	%f3579, %r2084;
	add.f32 	%f3580, %f3578, %f3579;
	mov.b32 	%r2085, %f3580;
	shfl.sync.bfly.b32	%r2086|%p1260, %r2085, 1, 31, -1;
	mov.b32 	%f3581, %r2086;
	add.f32 	%f1596, %f3580, %f3581;
	@%p1255 bra 	$L__BB3_2409;
	atom.global.add.f32 	%f3582, [%rd11+56], %f1596;
$L__BB3_2409:
	setp.ne.s32 	%p1261, %r4, 0;
	mov.b32 	%r2087, %f13439;
	shfl.sync.bfly.b32	%r2088|%p1262, %r2087, 16, 31, -1;
	mov.b32 	%f3583, %r2088;
	add.f32 	%f3584, %f13439, %f3583;
	mov.b32 	%r2089, %f3584;
	shfl.sync.bfly.b32	%r2090|%p1263, %r2089, 8, 31, -1;
	mov.b32 	%f3585, %r2090;
	add.f32 	%f3586, %f3584, %f3585;
	mov.b32 	%r2091, %f3586;
	shfl.sync.bfly.b32	%r2092|%p1264, %r2091, 4, 31, -1;
	mov.b32 	%f3587, %r2092;
	add.f32 	%f3588, %f3586, %f3587;
	mov.b32 	%r2093, %f3588;
	shfl.sync.bfly.b32	%r2094|%p1265, %r2093, 2, 31, -1;
	mov.b32 	%f3589, %r2094;
	add.f32 	%f3590, %f3588, %f3589;
	mov.b32 	%r2095, %f3590;
	shfl.sync.bfly.b32	%r2096|%p1266, %r2095, 1, 31, -1;
	mov.b32 	%f3591, %r2096;
	add.f32 	%f1597, %f3590, %f3591;
	@%p1261 bra 	$L__BB3_2411;
	atom.global.add.f32 	%f3592, [%rd11+68], %f1597;
$L__BB3_2411:
	setp.ne.s32 	%p1267, %r4, 0;
	mov.b32 	%r2097, %f13438;
	shfl.sync.bfly.b32	%r2098|%p1268, %r2097, 16, 31, -1;
	mov.b32 	%f3593, %r2098;
	add.f32 	%f3594, %f13438, %f3593;
	mov.b32 	%r2099, %f3594;
	shfl.sync.bfly.b32	%r2100|%p1269, %r2099, 8, 31, -1;
	mov.b32 	%f3595, %r2100;
	add.f32 	%f3596, %f3594, %f3595;
	mov.b32 	%r2101, %f3596;
	shfl.sync.bfly.b32	%r2102|%p1270, %r2101, 4, 31, -1;
	mov.b32 	%f3597, %r2102;
	add.f32 	%f3598, %f3596, %f3597;
	mov.b32 	%r2103, %f3598;
	shfl.sync.bfly.b32	%r2104|%p1271, %r2103, 2, 31, -1;
	mov.b32 	%f3599, %r2104;
	add.f32 	%f3600, %f3598, %f3599;
	mov.b32 	%r2105, %f3600;
	shfl.sync.bfly.b32	%r2106|%p1272, %r2105, 1, 31, -1;
	mov.b32 	%f3601, %r2106;
	add.f32 	%f1598, %f3600, %f3601;
	@%p1267 bra 	$L__BB3_2413;
	atom.global.add.f32 	%f3602, [%rd11+80], %f1598;
$L__BB3_2413:
	setp.ne.s32 	%p1273, %r4, 0;
	mov.b32 	%r2107, %f13437;
	shfl.sync.bfly.b32	%r2108|%p1274, %r2107, 16, 31, -1;
	mov.b32 	%f3603, %r2108;
	add.f32 	%f3604, %f13437, %f3603;
	mov.b32 	%r2109, %f3604;
	shfl.sync.bfly.b32	%r2110|%p1275, %r2109, 8, 31, -1;
	mov.b32 	%f3605, %r2110;
	add.f32 	%f3606, %f3604, %f3605;
	mov.b32 	%r2111, %f3606;
	shfl.sync.bfly.b32	%r2112|%p1276, %r2111, 4, 31, -1;
	mov.b32 	%f3607, %r2112;
	add.f32 	%f3608, %f3606, %f3607;
	mov.b32 	%r2113, %f3608;
	shfl.sync.bfly.b32	%r2114|%p1277, %r2113, 2, 31, -1;
	mov.b32 	%f3609, %r2114;
	add.f32 	%f3610, %f3608, %f3609;
	mov.b32 	%r2115, %f3610;
	shfl.sync.bfly.b32	%r2116|%p1278, %r2115, 1, 31, -1;
	mov.b32 	%f3611, %r2116;
	add.f32 	%f1599, %f3610, %f3611;
	@%p1273 bra 	$L__BB3_2415;
	atom.global.add.f32 	%f3612, [%rd11+92], %f1599;
$L__BB3_2415:
	setp.ne.s32 	%p1279, %r4, 0;
	mov.b32 	%r2117, %f13436;
	shfl.sync.bfly.b32	%r2118|%p1280, %r2117, 16, 31, -1;
	mov.b32 	%f3613, %r2118;
	add.f32 	%f3614, %f13436, %f3613;
	mov.b32 	%r2119, %f3614;
	shfl.sync.bfly.b32	%r2120|%p1281, %r2119, 8, 31, -1;
	mov.b32 	%f3615, %r2120;
	add.f32 	%f3616, %f3614, %f3615;
	mov.b32 	%r2121, %f3616;
	shfl.sync.bfly.b32	%r2122|%p1282, %r2121, 4, 31, -1;
	mov.b32 	%f3617, %r2122;
	add.f32 	%f3618, %f3616, %f3617;
	mov.b32 	%r2123, %f3618;
	shfl.sync.bfly.b32	%r2124|%p1283, %r2123, 2, 31, -1;
	mov.b32 	%f3619, %r2124;
	add.f32 	%f3620, %f3618, %f3619;
	mov.b32 	%r2125, %f3620;
	shfl.sync.bfly.b32	%r2126|%p1284, %r2125, 1, 31, -1;
	mov.b32 	%f3621, %r2126;
	add.f32 	%f1600, %f3620, %f3621;
	@%p1279 bra 	$L__BB3_2417;
	atom.global.add.f32 	%f3622, [%rd11+104], %f1600;
$L__BB3_2417:
	@%p6790 bra 	$L__BB3_2451;
	setp.ne.s32 	%p1285, %r4, 0;
	mov.b32 	%r2127, %f13435;
	shfl.sync.bfly.b32	%r2128|%p1286, %r2127, 16, 31, -1;
	mov.b32 	%f3623, %r2128;
	add.f32 	%f3624, %f13435, %f3623;
	mov.b32 	%r2129, %f3624;
	shfl.sync.bfly.b32	%r2130|%p1287, %r2129, 8, 31, -1;
	mov.b32 	%f3625, %r2130;
	add.f32 	%f3626, %f3624, %f3625;
	mov.b32 	%r2131, %f3626;
	shfl.sync.bfly.b32	%r2132|%p1288, %r2131, 4, 31, -1;
	mov.b32 	%f3627, %r2132;
	add.f32 	%f3628, %f3626, %f3627;
	mov.b32 	%r2133, %f3628;
	shfl.sync.bfly.b32	%r2134|%p1289, %r2133, 2, 31, -1;
	mov.b32 	%f3629, %r2134;
	add.f32 	%f3630, %f3628, %f3629;
	mov.b32 	%r2135, %f3630;
	shfl.sync.bfly.b32	%r2136|%p1290, %r2135, 1, 31, -1;
	mov.b32 	%f3631, %r2136;
	add.f32 	%f1601, %f3630, %f3631;
	@%p1285 bra 	$L__BB3_2420;
	atom.global.add.f32 	%f3632, [%rd11+116], %f1601;
$L__BB3_2420:
	setp.ne.s32 	%p1291, %r4, 0;
	mov.b32 	%r2137, %f13434;
	shfl.sync.bfly.b32	%r2138|%p1292, %r2137, 16, 31, -1;
	mov.b32 	%f3633, %r2138;
	add.f32 	%f3634, %f13434, %f3633;
	mov.b32 	%r2139, %f3634;
	shfl.sync.bfly.b32	%r2140|%p1293, %r2139, 8, 31, -1;
	mov.b32 	%f3635, %r2140;
	add.f32 	%f3636, %f3634, %f3635;
	mov.b32 	%r2141, %f3636;
	shfl.sync.bfly.b32	%r2142|%p1294, %r2141, 4, 31, -1;
	mov.b32 	%f3637, %r2142;
	add.f32 	%f3638, %f3636, %f3637;
	mov.b32 	%r2143, %f3638;
	shfl.sync.bfly.b32	%r2144|%p1295, %r2143, 2, 31, -1;
	mov.b32 	%f3639, %r2144;
	add.f32 	%f3640, %f3638, %f3639;
	mov.b32 	%r2145, %f3640;
	shfl.sync.bfly.b32	%r2146|%p1296, %r2145, 1, 31, -1;
	mov.b32 	%f3641, %r2146;
	add.f32 	%f1602, %f3640, %f3641;
	@%p1291 bra 	$L__BB3_2422;
	atom.global.add.f32 	%f3642, [%rd11+128], %f1602;
$L__BB3_2422:
	setp.ne.s32 	%p1297, %r4, 0;
	mov.b32 	%r2147, %f13433;
	shfl.sync.bfly.b32	%r2148|%p1298, %r2147, 16, 31, -1;
	mov.b32 	%f3643, %r2148;
	add.f32 	%f3644, %f13433, %f3643;
	mov.b32 	%r2149, %f3644;
	shfl.sync.bfly.b32	%r2150|%p1299, %r2149, 8, 31, -1;
	mov.b32 	%f3645, %r2150;
	add.f32 	%f3646, %f3644, %f3645;
	mov.b32 	%r2151, %f3646;
	shfl.sync.bfly.b32	%r2152|%p1300, %r2151, 4, 31, -1;
	mov.b32 	%f3647, %r2152;
	add.f32 	%f3648, %f3646, %f3647;
	mov.b32 	%r2153, %f3648;
	shfl.sync.bfly.b32	%r2154|%p1301, %r2153, 2, 31, -1;
	mov.b32 	%f3649, %r2154;
	add.f32 	%f3650, %f3648, %f3649;
	mov.b32 	%r2155, %f3650;
	shfl.sync.bfly.b32	%r2156|%p1302, %r2155, 1, 31, -1;
	mov.b32 	%f3651, %r2156;
	add.f32 	%f1603, %f3650, %f3651;
	@%p1297 bra 	$L__BB3_2424;
	atom.global.add.f32 	%f3652, [%rd11+140], %f1603;
$L__BB3_2424:
	setp.ne.s32 	%p1303, %r4, 0;
	mov.b32 	%r2157, %f13432;
	shfl.sync.bfly.b32	%r2158|%p1304, %r2157, 16, 31, -1;
	mov.b32 	%f3653, %r2158;
	add.f32 	%f3654, %f13432, %f3653;
	mov.b32 	%r2159, %f3654;
	shfl.sync.bfly.b32	%r2160|%p1305, %r2159, 8, 31, -1;
	mov.b32 	%f3655, %r2160;
	add.f32 	%f3656, %f3654, %f3655;
	mov.b32 	%r2161, %f3656;
	shfl.sync.bfly.b32	%r2162|%p1306, %r2161, 4, 31, -1;
	mov.b32 	%f3657, %r2162;
	add.f32 	%f3658, %f3656, %f3657;
	mov.b32 	%r2163, %f3658;
	shfl.sync.bfly.b32	%r2164|%p1307, %r2163, 2, 31, -1;
	mov.b32 	%f3659, %r2164;
	add.f32 	%f3660, %f3658, %f3659;
	mov.b32 	%r2165, %f3660;
	shfl.sync.bfly.b32	%r2166|%p1308, %r2165, 1, 31, -1;
	mov.b32 	%f3661, %r2166;
	add.f32 	%f1604, %f3660, %f3661;
	@%p1303 bra 	$L__BB3_2426;
	atom.global.add.f32 	%f3662, [%rd11+152], %f1604;
$L__BB3_2426:
	setp.ne.s32 	%p1309, %r4, 0;
	mov.b32 	%r2167, %f13431;
	shfl.sync.bfly.b32	%r2168|%p1310, %r2167, 16, 31, -1;
	mov.b32 	%f3663, %r2168;
	add.f32 	%f3664, %f13431, %f3663;
	mov.b32 	%r2169, %f3664;
	shfl.sync.bfly.b32	%r2170|%p1311, %r2169, 8, 31, -1;
	mov.b32 	%f3665, %r2170;
	add.f32 	%f3666, %f3664, %f3665;
	mov.b32 	%r2171, %f3666;
	shfl.sync.bfly.b32	%r2172|%p1312, %r2171, 4, 31, -1;
	mov.b32 	%f3667, %r2172;
	add.f32 	%f3668, %f3666, %f3667;
	mov.b32 	%r2173, %f3668;
	shfl.sync.bfly.b32	%r2174|%p1313, %r2173, 2, 31, -1;
	mov.b32 	%f3669, %r2174;
	add.f32 	%f3670, %f3668, %f3669;
	mov.b32 	%r2175, %f3670;
	shfl.sync.bfly.b32	%r2176|%p1314, %r2175, 1, 31, -1;
	mov.b32 	%f3671, %r2176;
	add.f32 	%f1605, %f3670, %f3671;
	@%p1309 bra 	$L__BB3_2428;
	atom.global.add.f32 	%f3672, [%rd11+164], %f1605;
$L__BB3_2428:
	setp.ne.s32 	%p1315, %r4, 0;
	mov.b32 	%r2177, %f13430;
	shfl.sync.bfly.b32	%r2178|%p1316, %r2177, 16, 31, -1;
	mov.b32 	%f3673, %r2178;
	add.f32 	%f3674, %f13430, %f3673;
	mov.b32 	%r2179, %f3674;
	shfl.sync.bfly.b32	%r2180|%p1317, %r2179, 8, 31, -1;
	mov.b32 	%f3675, %r2180;
	add.f32 	%f3676, %f3674, %f3675;
	mov.b32 	%r2181, %f3676;
	shfl.sync.bfly.b32	%r2182|%p1318, %r2181, 4, 31, -1;
	mov.b32 	%f3677, %r2182;
	add.f32 	%f3678, %f3676, %f3677;
	mov.b32 	%r2183, %f3678;
	shfl.sync.bfly.b32	%r2184|%p1319, %r2183, 2, 31, -1;
	mov.b32 	%f3679, %r2184;
	add.f32 	%f3680, %f3678, %f3679;
	mov.b32 	%r2185, %f3680;
	shfl.sync.bfly.b32	%r2186|%p1320, %r2185, 1, 31, -1;
	mov.b32 	%f3681, %r2186;
	add.f32 	%f1606, %f3680, %f3681;
	@%p1315 bra 	$L__BB3_2430;
	atom.global.add.f32 	%f3682, [%rd11+176], %f1606;
$L__BB3_2430:
	setp.ne.s32 	%p1321, %r4, 0;
	mov.b32 	%r2187, %f13429;
	shfl.sync.bfly.b32	%r2188|%p1322, %r2187, 16, 31, -1;
	mov.b32 	%f3683, %r2188;
	add.f32 	%f3684, %f13429, %f3683;
	mov.b32 	%r2189, %f3684;
	shfl.sync.bfly.b32	%r2190|%p1323, %r2189, 8, 31, -1;
	mov.b32 	%f3685, %r2190;
	add.f32 	%f3686, %f3684, %f3685;
	mov.b32 	%r2191, %f3686;
	shfl.sync.bfly.b32	%r2192|%p1324, %r2191, 4, 31, -1;
	mov.b32 	%f3687, %r2192;
	add.f32 	%f3688, %f3686, %f3687;
	mov.b32 	%r2193, %f3688;
	shfl.sync.bfly.b32	%r2194|%p1325, %r2193, 2, 31, -1;
	mov.b32 	%f3689, %r2194;
	add.f32 	%f3690, %f3688, %f3689;
	mov.b32 	%r2195, %f3690;
	shfl.sync.bfly.b32	%r2196|%p1326, %r2195, 1, 31, -1;
	mov.b32 	%f3691, %r2196;
	add.f32 	%f1607, %f3690, %f3691;
	@%p1321 bra 	$L__BB3_2432;
	atom.global.add.f32 	%f3692, [%rd11+188], %f1607;
$L__BB3_2432:
	@%p6791 bra 	$L__BB3_2451;
	setp.ne.s32 	%p1327, %r4, 0;
	mov.b32 	%r2197, %f13428;
	shfl.sync.bfly.b32	%r2198|%p1328, %r2197, 16, 31, -1;
	mov.b32 	%f3693, %r2198;
	add.f32 	%f3694, %f13428, %f3693;
	mov.b32 	%r2199, %f3694;
	shfl.sync.bfly.b32	%r2200|%p1329, %r2199, 8, 31, -1;
	mov.b32 	%f3695, %r2200;
	add.f32 	%f3696, %f3694, %f3695;
	mov.b32 	%r2201, %f3696;
	shfl.sync.bfly.b32	%r2202|%p1330, %r2201, 4, 31, -1;
	mov.b32 	%f3697, %r2202;
	add.f32 	%f3698, %f3696, %f3697;
	mov.b32 	%r2203, %f3698;
	shfl.sync.bfly.b32	%r2204|%p1331, %r2203, 2, 31, -1;
	mov.b32 	%f3699, %r2204;
	add.f32 	%f3700, %f3698, %f3699;
	mov.b32 	%r2205, %f3700;
	shfl.sync.bfly.b32	%r2206|%p1332, %r2205, 1, 31, -1;
	mov.b32 	%f3701, %r2206;
	add.f32 	%f1608, %f3700, %f3701;
	@%p1327 bra 	$L__BB3_2435;
	atom.global.add.f32 	%f3702, [%rd11+200], %f1608;
$L__BB3_2435:
	setp.ne.s32 	%p1333, %r4, 0;
	mov.b32 	%r2207, %f13427;
	shfl.sync.bfly.b32	%r2208|%p1334, %r2207, 16, 31, -1;
	mov.b32 	%f3703, %r2208;
	add.f32 	%f3704, %f13427, %f3703;
	mov.b32 	%r2209, %f3704;
	shfl.sync.bfly.b32	%r2210|%p1335, %r2209, 8, 31, -1;
	mov.b32 	%f3705, %r2210;
	add.f32 	%f3706, %f3704, %f3705;
	mov.b32 	%r2211, %f3706;
	shfl.sync.bfly.b32	%r2212|%p1336, %r2211, 4, 31, -1;
	mov.b32 	%f3707, %r2212;
	add.f32 	%f3708, %f3706, %f3707;
	mov.b32 	%r2213, %f3708;
	shfl.sync.bfly.b32	%r2214|%p1337, %r2213, 2, 31, -1;
	mov.b32 	%f3709, %r2214;
	add.f32 	%f3710, %f3708, %f3709;
	mov.b32 	%r2215, %f3710;
	shfl.sync.bfly.b32	%r2216|%p1338, %r2215, 1, 31, -1;
	mov.b32 	%f3711, %r2216;
	add.f32 	%f1609, %f3710, %f3711;
	@%p1333 bra 	$L__BB3_2437;
	atom.global.add.f32 	%f3712, [%rd11+212], %f1609;
$L__BB3_2437:
	setp.ne.s32 	%p1339, %r4, 0;
	mov.b32 	%r2217, %f13426;
	shfl.sync.bfly.b32	%r2218|%p1340, %r2217, 16, 31, -1;
	mov.b32 	%f3713, %r2218;
	add.f32 	%f3714, %f13426, %f3713;
	mov.b32 	%r2219, %f3714;
	shfl.sync.bfly.b32	%r2220|%p1341, %r2219, 8, 31, -1;
	mov.b32 	%f3715, %r2220;
	add.f32 	%f3716, %f3714, %f3715;
	mov.b32 	%r2221, %f3716;
	shfl.sync.bfly.b32	%r2222|%p1342, %r2221, 4, 31, -1;
	mov.b32 	%f3717, %r2222;
	add.f32 	%f3718, %f3716, %f3717;
	mov.b32 	%r2223, %f3718;
	shfl.sync.bfly.b32	%r2224|%p1343, %r2223, 2, 31, -1;
	mov.b32 	%f3719, %r2224;
	add.f32 	%f3720, %f3718, %f3719;
	mov.b32 	%r2225, %f3720;
	shfl.sync.bfly.b32	%r2226|%p1344, %r2225, 1, 31, -1;
	mov.b32 	%f3721, %r2226;
	add.f32 	%f1610, %f3720, %f3721;
	@%p1339 bra 	$L__BB3_2439;
	atom.global.add.f32 	%f3722, [%rd11+224], %f1610;
$L__BB3_2439:
	setp.ne.s32 	%p1345, %r4, 0;
	mov.b32 	%r2227, %f13425;
	shfl.sync.bfly.b32	%r2228|%p1346, %r2227, 16, 31, -1;
	mov.b32 	%f3723, %r2228;
	add.f32 	%f3724, %f13425, %f3723;
	mov.b32 	%r2229, %f3724;
	shfl.sync.bfly.b32	%r2230|%p1347, %r2229, 8, 31, -1;
	mov.b32 	%f3725, %r2230;
	add.f32 	%f3726, %f3724, %f3725;
	mov.b32 	%r2231, %f3726;
	shfl.sync.bfly.b32	%r2232|%p1348, %r2231, 4, 31, -1;
	mov.b32 	%f3727, %r2232;
	add.f32 	%f3728, %f3726, %f3727;
	mov.b32 	%r2233, %f3728;
	shfl.sync.bfly.b32	%r2234|%p1349, %r2233, 2, 31, -1;
	mov.b32 	%f3729, %r2234;
	add.f32 	%f3730, %f3728, %f3729;
	mov.b32 	%r2235, %f3730;
	shfl.sync.bfly.b32	%r2236|%p1350, %r2235, 1, 31, -1;
	mov.b32 	%f3731, %r2236;
	add.f32 	%f1611, %f3730, %f3731;
	@%p1345 bra 	$L__BB3_2441;
	atom.global.add.f32 	%f3732, [%rd11+236], %f1611;
$L__BB3_2441:
	setp.ne.s32 	%p1351, %r4, 0;
	mov.b32 	%r2237, %f13424;
	shfl.sync.bfly.b32	%r2238|%p1352, %r2237, 16, 31, -1;
	mov.b32 	%f3733, %r2238;
	add.f32 	%f3734, %f13424, %f3733;
	mov.b32 	%r2239, %f3734;
	shfl.sync.bfly.b32	%r2240|%p1353, %r2239, 8, 31, -1;
	mov.b32 	%f3735, %r2240;
	add.f32 	%f3736, %f3734, %f3735;
	mov.b32 	%r2241, %f3736;
	shfl.sync.bfly.b32	%r2242|%p1354, %r2241, 4, 31, -1;
	mov.b32 	%f3737, %r2242;
	add.f32 	%f3738, %f3736, %f3737;
	mov.b32 	%r2243, %f3738;
	shfl.sync.bfly.b32	%r2244|%p1355, %r2243, 2, 31, -1;
	mov.b32 	%f3739, %r2244;
	add.f32 	%f3740, %f3738, %f3739;
	mov.b32 	%r2245, %f3740;
	shfl.sync.bfly.b32	%r2246|%p1356, %r2245, 1, 31, -1;
	mov.b32 	%f3741, %r2246;
	add.f32 	%f1612, %f3740, %f3741;
	@%p1351 bra 	$L__BB3_2443;
	atom.global.add.f32 	%f3742, [%rd11+248], %f1612;
$L__BB3_2443:
	setp.ne.s32 	%p1357, %r4, 0;
	mov.b32 	%r2247, %f13423;
	shfl.sync.bfly.b32	%r2248|%p1358, %r2247, 16, 31, -1;
	mov.b32 	%f3743, %r2248;
	add.f32 	%f3744, %f13423, %f3743;
	mov.b32 	%r2249, %f3744;
	shfl.sync.bfly.b32	%r2250|%p1359, %r2249, 8, 31, -1;
	mov.b32 	%f3745, %r2250;
	add.f32 	%f3746, %f3744, %f3745;
	mov.b32 	%r2251, %f3746;
	shfl.sync.bfly.b32	%r2252|%p1360, %r2251, 4, 31, -1;
	mov.b32 	%f3747, %r2252;
	add.f32 	%f3748, %f3746, %f3747;
	mov.b32 	%r2253, %f3748;
	shfl.sync.bfly.b32	%r2254|%p1361, %r2253, 2, 31, -1;
	mov.b32 	%f3749, %r2254;
	add.f32 	%f3750, %f3748, %f3749;
	mov.b32 	%r2255, %f3750;
	shfl.sync.bfly.b32	%r2256|%p1362, %r2255, 1, 31, -1;
	mov.b32 	%f3751, %r2256;
	add.f32 	%f1613, %f3750, %f3751;
	@%p1357 bra 	$L__BB3_2445;
	atom.global.add.f32 	%f3752, [%rd11+260], %f1613;
$L__BB3_2445:
	setp.ne.s32 	%p1363, %r4, 0;
	mov.b32 	%r2257, %f13422;
	shfl.sync.bfly.b32	%r2258|%p1364, %r2257, 16, 31, -1;
	mov.b32 	%f3753, %r2258;
	add.f32 	%f3754, %f13422, %f3753;
	mov.b32 	%r2259, %f3754;
	shfl.sync.bfly.b32	%r2260|%p1365, %r2259, 8, 31, -1;
	mov.b32 	%f3755, %r2260;
	add.f32 	%f3756, %f3754, %f3755;
	mov.b32 	%r2261, %f3756;
	shfl.sync.bfly.b32	%r2262|%p1366, %r2261, 4, 31, -1;
	mov.b32 	%f3757, %r2262;
	add.f32 	%f3758, %f3756, %f3757;
	mov.b32 	%r2263, %f3758;
	shfl.sync.bfly.b32	%r2264|%p1367, %r2263, 2, 31, -1;
	mov.b32 	%f3759, %r2264;
	add.f32 	%f3760, %f3758, %f3759;
	mov.b32 	%r2265, %f3760;
	shfl.sync.bfly.b32	%r2266|%p1368, %r2265, 1, 31, -1;
	mov.b32 	%f3761, %r2266;
	add.f32 	%f1614, %f3760, %f3761;
	@%p1363 bra 	$L__BB3_2447;
	atom.global.add.f32 	%f3762, [%rd11+272], %f1614;
$L__BB3_2447:
	setp.ne.s32 	%p1369, %r4, 0;
	mov.b32 	%r2267, %f13421;
	shfl.sync.bfly.b32	%r2268|%p1370, %r2267, 16, 31, -1;
	mov.b32 	%f3763, %r2268;
	add.f32 	%f3764, %f13421, %f3763;
	mov.b32 	%r2269, %f3764;
	shfl.sync.bfly.b32	%r2270|%p1371, %r2269, 8, 31, -1;
	mov.b32 	%f3765, %r2270;
	add.f32 	%f3766, %f3764, %f3765;
	mov.b32 	%r2271, %f3766;
	shfl.sync.bfly.b32	%r2272|%p1372, %r2271, 4, 31, -1;
	mov.b32 	%f3767, %r2272;
	add.f32 	%f3768, %f3766, %f3767;
	mov.b32 	%r2273, %f3768;
	shfl.sync.bfly.b32	%r2274|%p1373, %r2273, 2, 31, -1;
	mov.b32 	%f3769, %r2274;
	add.f32 	%f3770, %f3768, %f3769;
	mov.b32 	%r2275, %f3770;
	shfl.sync.bfly.b32	%r2276|%p1374, %r2275, 1, 31, -1;
	mov.b32 	%f3771, %r2276;
	add.f32 	%f1615, %f3770, %f3771;
	@%p1369 bra 	$L__BB3_2449;
	atom.global.add.f32 	%f3772, [%rd11+284], %f1615;
$L__BB3_2449:
	setp.ne.s32 	%p1375, %r4, 0;
	mov.b32 	%r2277, %f13420;
	shfl.sync.bfly.b32	%r2278|%p1376, %r2277, 16, 31, -1;
	mov.b32 	%f3773, %r2278;
	add.f32 	%f3774, %f13420, %f3773;
	mov.b32 	%r2279, %f3774;
	shfl.sync.bfly.b32	%r2280|%p1377, %r2279, 8, 31, -1;
	mov.b32 	%f3775, %r2280;
	add.f32 	%f3776, %f3774, %f3775;
	mov.b32 	%r2281, %f3776;
	shfl.sync.bfly.b32	%r2282|%p1378, %r2281, 4, 31, -1;
	mov.b32 	%f3777, %r2282;
	add.f32 	%f3778, %f3776, %f3777;
	mov.b32 	%r2283, %f3778;
	shfl.sync.bfly.b32	%r2284|%p1379, %r2283, 2, 31, -1;
	mov.b32 	%f3779, %r2284;
	add.f32 	%f3780, %f3778, %f3779;
	mov.b32 	%r2285, %f3780;
	shfl.sync.bfly.b32	%r2286|%p1380, %r2285, 1, 31, -1;
	mov.b32 	%f3781, %r2286;
	add.f32 	%f1616, %f3780, %f3781;
	@%p1375 bra 	$L__BB3_2451;
	atom.global.add.f32 	%f3782, [%rd11+296], %f1616;
$L__BB3_2451:
	ret;
$L__BB3_2452:
	mov.b32 	%r11313, 27;
	bra.uni 	$L__BB3_9;
$L__BB3_2453:
	mov.pred 	%p6786, 0;
	mov.pred 	%p6784, -1;
	mov.pred 	%p6785, %p6784;
	mov.pred 	%p6787, %p6786;
	mov.pred 	%p6788, %p6786;
	mov.pred 	%p6789, %p6786;
	mov.pred 	%p6790, %p6784;
	mov.pred 	%p6791, %p6786;
	bra.uni 	$L__BB3_17;

}


// ===== COMPILED SASS (sm_100) =====

	.target	sm_100

	.elftype	@"ET_EXEC"


//--------------------- .note.nv.tkinfo           --------------------------
	.section	.note.nv.tkinfo,"",@"SHT_NOTE"
	.sectionflags	@"SHF_NOTE_NV_TKINFO"
	.tkinfo
        /*0018*/ 	.word	0x00000002
        /*0030*/ 	.string	""
        /*0030*/ 	.string	"ptxas"
        /*0030*/ 	.string	"Cuda compilation tools, release 13.0, V13.0.88"
        /*0030*/ 	.string	"Build cuda_13.0.r13.0/compiler.36424714_0"
        /*0030*/ 	.string	"-arch sm_100 -m 64 "



//--------------------- .note.nv.cuinfo           --------------------------
	.section	.note.nv.cuinfo,"",@"SHT_NOTE"
	.sectionflags	@"SHF_NOTE_NV_CUINFO"
        /*0018*/ 	.short	0x0002
        /*001a*/ 	.short	0x0064
        /*001c*/ 	.short	0x0082
	.zero		2


//--------------------- .nv.info                  --------------------------
	.section	.nv.info,"",@"SHT_CUDA_INFO"
	.align	4


	//----- nvinfo : EIATTR_REGCOUNT
	.align		4
        /*0000*/ 	.byte	0x04, 0x2f
        /*0002*/ 	.short	(.L_16 - .L_15)
	.align		4
.L_15:
        /*0004*/ 	.word	index@(_Z25compute_sh_forward_kerneljjjPK6float3PKfPf)
        /*0008*/ 	.word	0x00000020


	//----- nvinfo : EIATTR_FRAME_SIZE
	.align		4
.L_16:
        /*000c*/ 	.byte	0x04, 0x11
        /*000e*/ 	.short	(.L_18 - .L_17)
	.align		4
.L_17:
        /*0010*/ 	.word	index@(_Z25compute_sh_forward_kerneljjjPK6float3PKfPf)
        /*0014*/ 	.word	0x00000000


	//----- nvinfo : EIATTR_REGCOUNT
	.align		4
.L_18:
        /*0018*/ 	.byte	0x04, 0x2f
        /*001a*/ 	.short	(.L_20 - .L_19)
	.align		4
.L_19:
        /*001c*/ 	.word	index@(_Z26compute_sh_backward_kerneljjjPK6float3PKfPf)
        /*0020*/ 	.word	0x00000020


	//----- nvinfo : EIATTR_FRAME_SIZE
	.align		4
.L_20:
        /*0024*/ 	.byte	0x04, 0x11
        /*0026*/ 	.short	(.L_22 - .L_21)
	.align		4
.L_21:
        /*0028*/ 	.word	index@(_Z26compute_sh_backward_kerneljjjPK6float3PKfPf)
        /*002c*/ 	.word	0x00000000


	//----- nvinfo : EIATTR_REGCOUNT
	.align		4
.L_22:
        /*0030*/ 	.byte	0x04, 0x2f
        /*0032*/ 	.short	(.L_24 - .L_23)
	.align		4
.L_23:
        /*0034*/ 	.word	index@(_Z32sparse_compute_sh_forward_kerneljjjPK6float3PKfPf)
        /*0038*/ 	.word	0x00000028


	//----- nvinfo : EIATTR_FRAME_SIZE
	.align		4
.L_24:
        /*003c*/ 	.byte	0x04, 0x11
        /*003e*/ 	.short	(.L_26 - .L_25)
	.align		4
.L_25:
        /*0040*/ 	.word	index@(_Z32sparse_compute_sh_forward_kerneljjjPK6float3PKfPf)
        /*0044*/ 	.word	0x00000000


	//----- nvinfo : EIATTR_REGCOUNT
	.align		4
.L_26:
        /*0048*/ 	.byte	0x04, 0x2f
        /*004a*/ 	.short	(.L_28 - .L_27)
	.align		4
.L_27:
        /*004c*/ 	.word	index@(_Z33sparse_compute_sh_backward_kerneljjjPK6float3PKfPf)
        /*0050*/ 	.word	0x00000060


	//----- nvinfo : EIATTR_FRAME_SIZE
	.align		4
.L_28:
        /*0054*/ 	.byte	0x04, 0x11
        /*0056*/ 	.short	(.L_30 - .L_29)
	.align		4
.L_29:
        /*0058*/ 	.word	index@(_Z33sparse_compute_sh_backward_kerneljjjPK6float3PKfPf)
        /*005c*/ 	.word	0x00000000


	//----- nvinfo : EIATTR_MIN_STACK_SIZE
	.align		4
.L_30:
        /*0060*/ 	.byte	0x04, 0x12
        /*0062*/ 	.short	(.L_32 - .L_31)
	.align		4
.L_31:
        /*0064*/ 	.word	index@(_Z33sparse_compute_sh_backward_kerneljjjPK6float3PKfPf)
        /*0068*/ 	.word	0x00000000


	//----- nvinfo : EIATTR_MIN_STACK_SIZE
	.align		4
.L_32:
        /*006c*/ 	.byte	0x04, 0x12
        /*006e*/ 	.short	(.L_34 - .L_33)
	.align		4
.L_33:
        /*0070*/ 	.word	index@(_Z32sparse_compute_sh_forward_kerneljjjPK6float3PKfPf)
        /*0074*/ 	.word	0x00000000


	//----- nvinfo : EIATTR_MIN_STACK_SIZE
	.align		4
.L_34:
        /*0078*/ 	.byte	0x04, 0x12
        /*007a*/ 	.short	(.L_36 - .L_35)
	.align		4
.L_35:
        /*007c*/ 	.word	index@(_Z26compute_sh_backward_kerneljjjPK6float3PKfPf)
        /*0080*/ 	.word	0x00000000


	//----- nvinfo : EIATTR_MIN_STACK_SIZE
	.align		4
.L_36:
        /*0084*/ 	.byte	0x04, 0x12
        /*0086*/ 	.short	(.L_38 - .L_37)
	.align		4
.L_37:
        /*0088*/ 	.word	index@(_Z25compute_sh_forward_kerneljjjPK6float3PKfPf)
        /*008c*/ 	.word	0x00000000
.L_38:


//--------------------- .nv.compat                --------------------------
	.section	.nv.compat,"",@"SHT_CUDA_COMPAT_INFO"
	.align	4
        /*0000*/ 	.byte	0x02, 0x09, 0x00, 0x00, 0x02, 0x02, 0x01, 0x00, 0x02, 0x05, 0x05, 0x00, 0x03, 0x07, 0x01, 0x01
        /*0010*/ 	.byte	0x02, 0x03, 0x00, 0x00, 0x02, 0x06, 0x01, 0x00, 0x04, 0x0b, 0x08, 0x00, 0x01, 0x00, 0x00, 0x00
        /*0020*/ 	.byte	0x00, 0x00, 0x00, 0x00


//--------------------- .nv.info._Z33sparse_compute_sh_backward_kerneljjjPK6float3PKfPf --------------------------
	.section	.nv.info._Z33sparse_compute_sh_backward_kerneljjjPK6float3PKfPf,"",@"SHT_CUDA_INFO"
	.sectionflags	@""
	.align	4


	//----- nvinfo : EIATTR_CUDA_API_VERSION
	.align		4
        /*0000*/ 	.byte	0x04, 0x37
        /*0002*/ 	.short	(.L_40 - .L_39)
.L_39:
        /*0004*/ 	.word	0x00000082


	//----- nvinfo : EIATTR_KPARAM_INFO
	.align		4
.L_40:
        /*0008*/ 	.byte	0x04, 0x17
        /*000a*/ 	.short	(.L_42 - .L_41)
.L_41:
        /*000c*/ 	.word	0x00000000
        /*0010*/ 	.short	0x0005
        /*0012*/ 	.short	0x0020
        /*0014*/ 	.byte	0x00, 0xf5, 0x21, 0x00


	//----- nvinfo : EIATTR_KPARAM_INFO
	.align		4
.L_42:
        /*0018*/ 	.byte	0x04, 0x17
        /*001a*/ 	.short	(.L_44 - .L_43)
.L_43:
        /*001c*/ 	.word	0x00000000
        /*0020*/ 	.short	0x0004
        /*0022*/ 	.short	0x0018
        /*0024*/ 	.byte	0x00, 0xf5, 0x21, 0x00


	//----- nvinfo : EIATTR_KPARAM_INFO
	.align		4
.L_44:
        /*0028*/ 	.byte	0x04, 0x17
        /*002a*/ 	.short	(.L_46 - .L_45)
.L_45:
        /*002c*/ 	.word	0x00000000
        /*0030*/ 	.short	0x0003
        /*0032*/ 	.short	0x0010
        /*0034*/ 	.byte	0x00, 0xf5, 0x21, 0x00


	//----- nvinfo : EIATTR_KPARAM_INFO
	.align		4
.L_46:
        /*0038*/ 	.byte	0x04, 0x17
        /*003a*/ 	.short	(.L_48 - .L_47)
.L_47:
        /*003c*/ 	.word	0x00000000
        /*0040*/ 	.short	0x0002
        /*0042*/ 	.short	0x0008
        /*0044*/ 	.byte	0x00, 0xf0, 0x11, 0x00


	//----- nvinfo : EIATTR_KPARAM_INFO
	.align		4
.L_48:
        /*0048*/ 	.byte	0x04, 0x17
        /*004a*/ 	.short	(.L_50 - .L_49)
.L_49:
        /*004c*/ 	.word	0x00000000
        /*0050*/ 	.short	0x0001
        /*0052*/ 	.short	0x0004
        /*0054*/ 	.byte	0x00, 0xf0, 0x11, 0x00


	//----- nvinfo : EIATTR_KPARAM_INFO
	.align		4
.L_50:
        /*0058*/ 	.byte	0x04, 0x17
        /*005a*/ 	.short	(.L_52 - .L_51)
.L_51:
        /*005c*/ 	.word	0x00000000
        /*0060*/ 	.short	0x0000
        /*0062*/ 	.short	0x0000
        /*0064*/ 	.byte	0x00, 0xf0, 0x11, 0x00


	//----- nvinfo : EIATTR_SPARSE_MMA_MASK
	.align		4
.L_52:
        /*0068*/ 	.byte	0x03, 0x50
        /*006a*/ 	.short	0x0000


	//----- nvinfo : EIATTR_MAXREG_COUNT
	.align		4
        /*006c*/ 	.byte	0x03, 0x1b
        /*006e*/ 	.short	0x00ff


	//----- nvinfo : EIATTR_MERCURY_ISA_VERSION
	.align		4
        /*0070*/ 	.byte	0x03, 0x5f
        /*0072*/ 	.short	0x0101


	//----- nvinfo : EIATTR_COOP_GROUP_MASK_REGIDS
	.align		4
        /*0074*/ 	.byte	0x04, 0x29
        /*0076*/ 	.short	(.L_54 - .L_53)


	//   ....[0]....
.L_53:
        /*0078*/ 	.word	0xffffffff


	//   ....[1]....
        /*007c*/ 	.word	0xffffffff


	//   ....[2]....
        /*0080*/ 	.word	0xffffffff


	//   ....[3]....
        /*0084*/ 	.word	0xffffffff


	//   ....[4]....
        /*0088*/ 	.word	0xffffffff


	//   ....[5]....
        /*008c*/ 	.word	0xffffffff


	//   ....[6]....
        /*0090*/ 	.word	0xffffffff


	//   ....[7]....
        /*0094*/ 	.word	0xffffffff


	//   ....[8]....
        /*0098*/ 	.word	0xffffffff


	//   ....[9]....
        /*009c*/ 	.word	0xffffffff


	//   ....[10]....
        /*00a0*/ 	.word	0xffffffff


	//   ....[11]....
        /*00a4*/ 	.word	0xffffffff


	//   ....[12]....
        /*00a8*/ 	.word	0xffffffff


	//   ....[13]....
        /*00ac*/ 	.word	0xffffffff


	//   ....[14]....
        /*00b0*/ 	.word	0xffffffff


	//   ....[15]....
        /*00b4*/ 	.word	0xffffffff


	//   ....[16]....
        /*00b8*/ 	.word	0xffffffff


	//   ....[17]....
        /*00bc*/ 	.word	0xffffffff


	//   ....[18]....
        /*00c0*/ 	.word	0xffffffff


	//   ....[19]....
        /*00c4*/ 	.word	0xffffffff


	//   ....[20]....
        /*00c8*/ 	.word	0xffffffff


	//   ....[21]....
        /*00cc*/ 	.word	0xffffffff


	//   ....[22]....
        /*00d0*/ 	.word	0xffffffff


	//   ....[23]....
        /*00d4*/ 	.word	0xffffffff


	//   ....[24]....
        /*00d8*/ 	.word	0xffffffff


	//   ....[25]....
        /*00dc*/ 	.word	0xffffffff


	//   ....[26]....
        /*00e0*/ 	.word	0xffffffff


	//   ....[27]....
        /*00e4*/ 	.word	0xffffffff


	//   ....[28]....
        /*00e8*/ 	.word	0xffffffff


	//   ....[29]....
        /*00ec*/ 	.word	0xffffffff


	//   ....[30]....
        /*00f0*/ 	.word	0xffffffff


	//   ....[31]....
        /*00f4*/ 	.word	0xffffffff


	//   ....[32]....
        /*00f8*/ 	.word	0xffffffff


	//   ....[33]....
        /*00fc*/ 	.word	0xffffffff


	//   ....[34]....
        /*0100*/ 	.word	0xffffffff


	//   ....[35]....
        /*0104*/ 	.word	0xffffffff


	//   ....[36]....
        /*0108*/ 	.word	0xffffffff


	//   ....[37]....
        /*010c*/ 	.word	0xffffffff


	//   ....[38]....
        /*0110*/ 	.word	0xffffffff


	//   ....[39]....
        /*0114*/ 	.word	0xffffffff


	//   ....[40]....
        /*0118*/ 	.word	0xffffffff


	//   ....[41]....
        /*011c*/ 	.word	0xffffffff


	//   ....[42]....
        /*0120*/ 	.word	0xffffffff


	//   ....[43]....
        /*0124*/ 	.word	0xffffffff


	//   ....[44]....
        /*0128*/ 	.word	0xffffffff


	//   ....[45]....
        /*012c*/ 	.word	0xffffffff


	//   ....[46]....
        /*0130*/ 	.word	0xffffffff


	//   ....[47]....
        /*0134*/ 	.word	0xffffffff


	//   ....[48]....
        /*0138*/ 	.word	0xffffffff


	//   ....[49]....
        /*013c*/ 	.word	0xffffffff


	//   ....[50]....
        /*0140*/ 	.word	0xffffffff


	//   ....[51]....
        /*0144*/ 	.word	0xffffffff


	//   ....[52]....
        /*0148*/ 	.word	0xffffffff


	//   ....[53]....
        /*014c*/ 	.word	0xffffffff


	//   ....[54]....
        /*0150*/ 	.word	0xffffffff


	//   ....[55]....
        /*0154*/ 	.word	0xffffffff


	//   ....[56]....
        /*0158*/ 	.word	0xffffffff


	//   ....[57]....
        /*015c*/ 	.word	0xffffffff


	//   ....[58]....
        /*0160*/ 	.word	0xffffffff


	//   ....[59]....
        /*0164*/ 	.word	0xffffffff


	//   ....[60]....
        /*0168*/ 	.word	0xffffffff


	//   ....[61]....
        /*016c*/ 	.word	0xffffffff


	//   ....[62]....
        /*0170*/ 	.word	0xffffffff


	//   ....[63]....
        /*0174*/ 	.word	0xffffffff


	//   ....[64]....
        /*0178*/ 	.word	0xffffffff


	//   ....[65]....
        /*017c*/ 	.word	0xffffffff


	//   ....[66]....
        /*0180*/ 	.word	0xffffffff


	//   ....[67]....
        /*0184*/ 	.word	0xffffffff


	//   ....[68]....
        /*0188*/ 	.word	0xffffffff


	//   ....[69]....
        /*018c*/ 	.word	0xffffffff


	//   ....[70]....
        /*0190*/ 	.word	0xffffffff


	//   ....[71]....
        /*0194*/ 	.word	0xffffffff


	//   ....[72]....
        /*0198*/ 	.word	0xffffffff


	//   ....[73]....
        /*019c*/ 	.word	0xffffffff


	//   ....[74]....
        /*01a0*/ 	.word	0xffffffff


	//   ....[75]....
        /*01a4*/ 	.word	0xffffffff


	//   ....[76]....
        /*01a8*/ 	.word	0xffffffff


	//   ....[77]....
        /*01ac*/ 	.word	0xffffffff


	//   ....[78]....
        /*01b0*/ 	.word	0xffffffff


	//   ....[79]....
        /*01b4*/ 	.word	0xffffffff


	//   ....[80]....
        /*01b8*/ 	.word	0xffffffff


	//   ....[81]....
        /*01bc*/ 	.word	0xffffffff


	//   ....[82]....
        /*01c0*/ 	.word	0xffffffff


	//   ....[83]....
        /*01c4*/ 	.word	0xffffffff


	//   ....[84]....
        /*01c8*/ 	.word	0xffffffff


	//   ....[85]....
        /*01cc*/ 	.word	0xffffffff


	//   ....[86]....
        /*01d0*/ 	.word	0xffffffff


	//   ....[87]....
        /*01d4*/ 	.word	0xffffffff


	//   ....[88]....
        /*01d8*/ 	.word	0xffffffff


	//   ....[89]....
        /*01dc*/ 	.word	0xffffffff


	//   ....[90]....
        /*01e0*/ 	.word	0xffffffff


	//   ....[91]....
        /*01e4*/ 	.word	0xffffffff


	//   ....[92]....
        /*01e8*/ 	.word	0xffffffff


	//   ....[93]....
        /*01ec*/ 	.word	0xffffffff


	//   ....[94]....
        /*01f0*/ 	.word	0xffffffff


	//   ....[95]....
        /*01f4*/ 	.word	0xffffffff


	//   ....[96]....
        /*01f8*/ 	.word	0xffffffff


	//   ....[97]....
        /*01fc*/ 	.word	0xffffffff


	//   ....[98]....
        /*0200*/ 	.word	0xffffffff


	//   ....[99]....
        /*0204*/ 	.word	0xffffffff


	//   ....[100]....
        /*0208*/ 	.word	0xffffffff


	//   ....[101]....
        /*020c*/ 	.word	0xffffffff


	//   ....[102]....
        /*0210*/ 	.word	0xffffffff


	//   ....[103]....
        /*0214*/ 	.word	0xffffffff


	//   ....[104]....
        /*0218*/ 	.word	0xffffffff


	//   ....[105]....
        /*021c*/ 	.word	0xffffffff


	//   ....[106]....
        /*0220*/ 	.word	0xffffffff


	//   ....[107]....
        /*0224*/ 	.word	0xffffffff


	//   ....[108]....
        /*0228*/ 	.word	0xffffffff


	//   ....[109]....
        /*022c*/ 	.word	0xffffffff


	//   ....[110]....
        /*0230*/ 	.word	0xffffffff


	//   ....[111]....
        /*0234*/ 	.word	0xffffffff


	//   ....[112]....
        /*0238*/ 	.word	0xffffffff


	//   ....[113]....
        /*023c*/ 	.word	0xffffffff


	//   ....[114]....
        /*0240*/ 	.word	0xffffffff


	//   ....[115]....
        /*0244*/ 	.word	0xffffffff


	//   ....[116]....
        /*0248*/ 	.word	0xffffffff


	//   ....[117]....
        /*024c*/ 	.word	0xffffffff


	//   ....[118]....
        /*0250*/ 	.word	0xffffffff


	//   ....[119]....
        /*0254*/ 	.word	0xffffffff


	//   ....[120]....
        /*0258*/ 	.word	0xffffffff


	//   ....[121]....
        /*025c*/ 	.word	0xffffffff


	//   ....[122]....
        /*0260*/ 	.word	0xffffffff


	//   ....[123]....
        /*0264*/ 	.word	0xffffffff


	//   ....[124]....
        /*0268*/ 	.word	0xffffffff


	//   ....[125]....
        /*026c*/ 	.word	0xffffffff


	//   ....[126]....
        /*0270*/ 	.word	0xffffffff


	//   ....[127]....
        /*0274*/ 	.word	0xffffffff


	//   ....[128]....
        /*0278*/ 	.word	0xffffffff


	//   ....[129]....
        /*027c*/ 	.word	0xffffffff


	//   ....[130]....
        /*0280*/ 	.word	0xffffffff


	//   ....[131]....
        /*0284*/ 	.word	0xffffffff


	//   ....[132]....
        /*0288*/ 	.word	0xffffffff


	//   ....[133]....
        /*028c*/ 	.word	0xffffffff


	//   ....[134]....
        /*0290*/ 	.word	0xffffffff


	//   ....[135]....
        /*0294*/ 	.word	0xffffffff


	//   ....[136]....
        /*0298*/ 	.word	0xffffffff


	//   ....[137]....
        /*029c*/ 	.word	0xffffffff


	//   ....[138]....
        /*02a0*/ 	.word	0xffffffff


	//   ....[139]....
        /*02a4*/ 	.word	0xffffffff


	//   ....[140]....
        /*02a8*/ 	.word	0xffffffff


	//   ....[141]....
        /*02ac*/ 	.word	0xffffffff


	//   ....[142]....
        /*02b0*/ 	.word	0xffffffff


	//   ....[143]....
        /*02b4*/ 	.word	0xffffffff


	//   ....[144]....
        /*02b8*/ 	.word	0xffffffff


	//   ....[145]....
        /*02bc*/ 	.word	0xffffffff


	//   ....[146]....
        /*02c0*/ 	.word	0xffffffff


	//   ....[147]....
        /*02c4*/ 	.word	0xffffffff


	//   ....[148]....
        /*02c8*/ 	.word	0xffffffff


	//   ....[149]....
        /*02cc*/ 	.word	0xffffffff


	//   ....[150]....
        /*02d0*/ 	.word	0xffffffff


	//   ....[151]....
        /*02d4*/ 	.word	0xffffffff


	//   ....[152]....
        /*02d8*/ 	.word	0xffffffff


	//   ....[153]....
        /*02dc*/ 	.word	0xffffffff


	//   ....[154]....
        /*02e0*/ 	.word	0xffffffff


	//   ....[155]....
        /*02e4*/ 	.word	0xffffffff


	//   ....[156]....
        /*02e8*/ 	.word	0xffffffff


	//   ....[157]....
        /*02ec*/ 	.word	0xffffffff


	//   ....[158]....
        /*02f0*/ 	.word	0xffffffff


	//   ....[159]....
        /*02f4*/ 	.word	0xffffffff


	//   ....[160]....
        /*02f8*/ 	.word	0xffffffff


	//   ....[161]....
        /*02fc*/ 	.word	0xffffffff


	//   ....[162]....
        /*0300*/ 	.word	0xffffffff


	//   ....[163]....
        /*0304*/ 	.word	0xffffffff


	//   ....[164]....
        /*0308*/ 	.word	0xffffffff


	//   ....[165]....
        /*030c*/ 	.word	0xffffffff


	//   ....[166]....
        /*0310*/ 	.word	0xffffffff


	//   ....[167]....
        /*0314*/ 	.word	0xffffffff


	//   ....[168]....
        /*0318*/ 	.word	0xffffffff


	//   ....[169]....
        /*031c*/ 	.word	0xffffffff


	//   ....[170]....
        /*0320*/ 	.word	0xffffffff


	//   ....[171]....
        /*0324*/ 	.word	0xffffffff


	//   ....[172]....
        /*0328*/ 	.word	0xffffffff


	//   ....[173]....
        /*032c*/ 	.word	0xffffffff


	//   ....[174]....
        /*0330*/ 	.word	0xffffffff


	//   ....[175]....
        /*0334*/ 	.word	0xffffffff


	//   ....[176]....
        /*0338*/ 	.word	0xffffffff


	//   ....[177]....
        /*033c*/ 	.word	0xffffffff


	//   ....[178]....
        /*0340*/ 	.word	0xffffffff


	//   ....[179]....
        /*0344*/ 	.word	0xffffffff


	//   ....[180]....
        /*0348*/ 	.word	0xffffffff


	//   ....[181]....
        /*034c*/ 	.word	0xffffffff


	//   ....[182]....
        /*0350*/ 	.word	0xffffffff


	//   ....[183]....
        /*0354*/ 	.word	0xffffffff


	//   ....[184]....
        /*0358*/ 	.word	0xffffffff


	//   ....[185]....
        /*035c*/ 	.word	0xffffffff


	//   ....[186]....
        /*0360*/ 	.word	0xffffffff


	//   ....[187]....
        /*0364*/ 	.word	0xffffffff


	//   ....[188]....
        /*0368*/ 	.word	0xffffffff


	//   ....[189]....
        /*036c*/ 	.word	0xffffffff


	//   ....[190]....
        /*0370*/ 	.word	0xffffffff


	//   ....[191]....
        /*0374*/ 	.word	0xffffffff


	//   ....[192]....
        /*0378*/ 	.word	0xffffffff


	//   ....[193]....
        /*037c*/ 	.word	0xffffffff


	//   ....[194]....
        /*0380*/ 	.word	0xffffffff


	//   ....[195]....
        /*0384*/ 	.word	0xffffffff


	//   ....[196]....
        /*0388*/ 	.word	0xffffffff


	//   ....[197]....
        /*038c*/ 	.word	0xffffffff


	//   ....[198]....
        /*0390*/ 	.word	0xffffffff


	//   ....[199]....
        /*0394*/ 	.word	0xffffffff


	//   ....[200]....
        /*0398*/ 	.word	0xffffffff


	//   ....[201]....
        /*039c*/ 	.word	0xffffffff


	//   ....[202]....
        /*03a0*/ 	.word	0xffffffff


	//   ....[203]....
        /*03a4*/ 	.word	0xffffffff


	//   ....[204]....
        /*03a8*/ 	.word	0xffffffff


	//   ....[205]....
        /*03ac*/ 	.word	0xffffffff


	//   ....[206]....
        /*03b0*/ 	.word	0xffffffff


	//   ....[207]....
        /*03b4*/ 	.word	0xffffffff


	//   ....[208]....
        /*03b8*/ 	.word	0xffffffff


	//   ....[209]....
        /*03bc*/ 	.word	0xffffffff


	//   ....[210]....
        /*03c0*/ 	.word	0xffffffff


	//   ....[211]....
        /*03c4*/ 	.word	0xffffffff


	//   ....[212]....
        /*03c8*/ 	.word	0xffffffff


	//   ....[213]....
        /*03cc*/ 	.word	0xffffffff


	//   ....[214]....
        /*03d0*/ 	.word	0xffffffff


	//   ....[215]....
        /*03d4*/ 	.word	0xffffffff


	//   ....[216]....
        /*03d8*/ 	.word	0xffffffff


	//   ....[217]....
        /*03dc*/ 	.word	0xffffffff


	//   ....[218]....
        /*03e0*/ 	.word	0xffffffff


	//   ....[219]....
        /*03e4*/ 	.word	0xffffffff


	//   ....[220]....
        /*03e8*/ 	.word	0xffffffff


	//   ....[221]....
        /*03ec*/ 	.word	0xffffffff


	//   ....[222]....
        /*03f0*/ 	.word	0xffffffff


	//   ....[223]....
        /*03f4*/ 	.word	0xffffffff


	//   ....[224]....
        /*03f8*/ 	.word	0xffffffff


	//   ....[225]....
        /*03fc*/ 	.word	0xffffffff


	//   ....[226]....
        /*0400*/ 	.word	0xffffffff


	//   ....[227]....
        /*0404*/ 	.word	0xffffffff


	//   ....[228]....
        /*0408*/ 	.word	0xffffffff


	//   ....[229]....
        /*040c*/ 	.word	0xffffffff


	//   ....[230]....
        /*0410*/ 	.word	0xffffffff


	//   ....[231]....
        /*0414*/ 	.word	0xffffffff


	//   ....[232]....
        /*0418*/ 	.word	0xffffffff


	//   ....[233]....
        /*041c*/ 	.word	0xffffffff


	//   ....[234]....
        /*0420*/ 	.word	0xffffffff


	//   ....[235]....
        /*0424*/ 	.word	0xffffffff


	//   ....[236]....
        /*0428*/ 	.word	0xffffffff


	//   ....[237]....
        /*042c*/ 	.word	0xffffffff


	//   ....[238]....
        /*0430*/ 	.word	0xffffffff


	//   ....[239]....
        /*0434*/ 	.word	0xffffffff


	//   ....[240]....
        /*0438*/ 	.word	0xffffffff


	//   ....[241]....
        /*043c*/ 	.word	0xffffffff


	//   ....[242]....
        /*0440*/ 	.word	0xffffffff


	//   ....[243]....
        /*0444*/ 	.word	0xffffffff


	//   ....[244]....
        /*0448*/ 	.word	0xffffffff


	//   ....[245]....
        /*044c*/ 	.word	0xffffffff


	//   ....[246]....
        /*0450*/ 	.word	0xffffffff


	//   ....[247]....
        /*0454*/ 	.word	0xffffffff


	//   ....[248]....
        /*0458*/ 	.word	0xffffffff


	//   ....[249]....
        /*045c*/ 	.word	0xffffffff


	//   ....[250]....
        /*0460*/ 	.word	0xffffffff


	//   ....[251]....
        /*0464*/ 	.word	0xffffffff


	//   ....[252]....
        /*0468*/ 	.word	0xffffffff


	//   ....[253]....
        /*046c*/ 	.word	0xffffffff


	//   ....[254]....
        /*0470*/ 	.word	0xffffffff


	//   ....[255]....
        /*0474*/ 	.word	0xffffffff


	//   ....[0]....
        /*0478*/ 	.word	0xffffffff


	//   ....[1]....
        /*047c*/ 	.word	0xffffffff


	//   ....[2]....
        /*0480*/ 	.word	0xffffffff


	//   ....[3]....
        /*0484*/ 	.word	0xffffffff


	//   ....[4]....
        /*0488*/ 	.word	0xffffffff


	//   ....[5]....
        /*048c*/ 	.word	0xffffffff


	//   ....[6]....
        /*0490*/ 	.word	0xffffffff


	//   ....[7]....
        /*0494*/ 	.word	0xffffffff


	//   ....[8]....
        /*0498*/ 	.word	0xffffffff


	//   ....[9]....
        /*049c*/ 	.word	0xffffffff


	//   ....[10]....
        /*04a0*/ 	.word	0xffffffff


	//   ....[11]....
        /*04a4*/ 	.word	0xffffffff


	//   ....[12]....
        /*04a8*/ 	.word	0xffffffff


	//   ....[13]....
        /*04ac*/ 	.word	0xffffffff


	//   ....[14]....
        /*04b0*/ 	.word	0xffffffff


	//   ....[15]....
        /*04b4*/ 	.word	0xffffffff


	//   ....[16]....
        /*04b8*/ 	.word	0xffffffff


	//   ....[17]....
        /*04bc*/ 	.word	0xffffffff


	//   ....[18]....
        /*04c0*/ 	.word	0xffffffff


	//   ....[19]....
        /*04c4*/ 	.word	0xffffffff


	//   ....[20]....
        /*04c8*/ 	.word	0xffffffff


	//   ....[21]....
        /*04cc*/ 	.word	0xffffffff


	//   ....[22]....
        /*04d0*/ 	.word	0xffffffff


	//   ....[23]....
        /*04d4*/ 	.word	0xffffffff


	//   ....[24]....
        /*04d8*/ 	.word	0xffffffff


	//   ....[25]....
        /*04dc*/ 	.word	0xffffffff


	//   ....[26]....
        /*04e0*/ 	.word	0xffffffff


	//   ....[27]....
        /*04e4*/ 	.word	0xffffffff


	//   ....[28]....
        /*04e8*/ 	.word	0xffffffff


	//   ....[29]....
        /*04ec*/ 	.word	0xffffffff


	//   ....[30]....
        /*04f0*/ 	.word	0xffffffff


	//   ....[31]....
        /*04f4*/ 	.word	0xffffffff


	//   ....[32]....
        /*04f8*/ 	.word	0xffffffff


	//   ....[33]....
        /*04fc*/ 	.word	0xffffffff


	//   ....[34]....
        /*0500*/ 	.word	0xffffffff


	//   ....[35]....
        /*0504*/ 	.word	0xffffffff


	//   ....[36]....
        /*0508*/ 	.word	0xffffffff


	//   ....[37]....
        /*050c*/ 	.word	0xffffffff


	//   ....[38]....
        /*0510*/ 	.word	0xffffffff


	//   ....[39]....
        /*0514*/ 	.word	0xffffffff


	//   ....[40]....
        /*0518*/ 	.word	0xffffffff


	//   ....[41]....
        /*051c*/ 	.word	0xffffffff


	//   ....[42]....
        /*0520*/ 	.word	0xffffffff


	//   ....[43]....
        /*0524*/ 	.word	0xffffffff


	//   ....[44]....
        /*0528*/ 	.word	0xffffffff


	//   ....[45]....
        /*052c*/ 	.word	0xffffffff


	//   ....[46]....
        /*0530*/ 	.word	0xffffffff


	//   ....[47]....
        /*0534*/ 	.word	0xffffffff


	//   ....[48]....
        /*0538*/ 	.word	0xffffffff


	//   ....[49]....
        /*053c*/ 	.word	0xffffffff


	//   ....[50]....
        /*0540*/ 	.word	0xffffffff


	//   ....[51]....
        /*0544*/ 	.word	0xffffffff


	//   ....[52]....
        /*0548*/ 	.word	0xffffffff


	//   ....[53]....
        /*054c*/ 	.word	0xffffffff


	//   ....[54]....
        /*0550*/ 	.word	0xffffffff


	//   ....[55]....
        /*0554*/ 	.word	0xffffffff


	//   ....[56]....
        /*0558*/ 	.word	0xffffffff


	//   ....[57]....
        /*055c*/ 	.word	0xffffffff


	//   ....[58]....
        /*0560*/ 	.word	0xffffffff


	//   ....[59]....
        /*0564*/ 	.word	0xffffffff


	//   ....[60]....
        /*0568*/ 	.word	0xffffffff


	//   ....[61]....
        /*056c*/ 	.word	0xffffffff


	//   ....[62]....
        /*0570*/ 	.word	0xffffffff


	//   ....[63]....
        /*0574*/ 	.word	0xffffffff


	//   ....[64]....
        /*0578*/ 	.word	0xffffffff


	//   ....[65]....
        /*057c*/ 	.word	0xffffffff


	//   ....[66]....
        /*0580*/ 	.word	0xffffffff


	//   ....[67]....
        /*0584*/ 	.word	0xffffffff


	//   ....[68]....
        /*0588*/ 	.word	0xffffffff


	//   ....[69]....
        /*058c*/ 	.word	0xffffffff


	//   ....[70]....
        /*0590*/ 	.word	0xffffffff


	//   ....[71]....
        /*0594*/ 	.word	0xffffffff


	//   ....[72]....
        /*0598*/ 	.word	0xffffffff


	//   ....[73]....
        /*059c*/ 	.word	0xffffffff


	//   ....[74]....
        /*05a0*/ 	.word	0xffffffff


	//   ....[75]....
        /*05a4*/ 	.word	0xffffffff


	//   ....[76]....
        /*05a8*/ 	.word	0xffffffff


	//   ....[77]....
        /*05ac*/ 	.word	0xffffffff


	//   ....[78]....
        /*05b0*/ 	.word	0xffffffff


	//   ....[79]....
        /*05b4*/ 	.word	0xffffffff


	//   ....[80]....
        /*05b8*/ 	.word	0xffffffff


	//   ....[81]....
        /*05bc*/ 	.word	0xffffffff


	//   ....[82]....
        /*05c0*/ 	.word	0xffffffff


	//   ....[83]....
        /*05c4*/ 	.word	0xffffffff


	//   ....[84]....
        /*05c8*/ 	.word	0xffffffff


	//   ....[85]....
        /*05cc*/ 	.word	0xffffffff


	//   ....[86]....
        /*05d0*/ 	.word	0xffffffff


	//   ....[87]....
        /*05d4*/ 	.word	0xffffffff


	//   ....[88]....
        /*05d8*/ 	.word	0xffffffff


	//   ....[89]....
        /*05dc*/ 	.word	0xffffffff


	//   ....[90]....
        /*05e0*/ 	.word	0xffffffff


	//   ....[91]....
        /*05e4*/ 	.word	0xffffffff


	//   ....[92]....
        /*05e8*/ 	.word	0xffffffff


	//   ....[93]....
        /*05ec*/ 	.word	0xffffffff


	//   ....[94]....
        /*05f0*/ 	.word	0xffffffff


	//   ....[95]....
        /*05f4*/ 	.word	0xffffffff


	//   ....[96]....
        /*05f8*/ 	.word	0xffffffff


	//   ....[97]....
        /*05fc*/ 	.word	0xffffffff


	//   ....[98]....
        /*0600*/ 	.word	0xffffffff


	//   ....[99]....
        /*0604*/ 	.word	0xffffffff


	//   ....[100]....
        /*0608*/ 	.word	0xffffffff


	//   ....[101]....
        /*060c*/ 	.word	0xffffffff


	//   ....[102]....
        /*0610*/ 	.word	0xffffffff


	//   ....[103]....
        /*0614*/ 	.word	0xffffffff


	//   ....[104]....
        /*0618*/ 	.word	0xffffffff


	//   ....[105]....
        /*061c*/ 	.word	0xffffffff


	//   ....[106]....
        /*0620*/ 	.word	0xffffffff


	//   ....[107]....
        /*0624*/ 	.word	0xffffffff


	//   ....[108]....
        /*0628*/ 	.word	0xffffffff


	//   ....[109]....
        /*062c*/ 	.word	0xffffffff


	//   ....[110]....
        /*0630*/ 	.word	0xffffffff


	//   ....[111]....
        /*0634*/ 	.word	0xffffffff


	//   ....[112]....
        /*0638*/ 	.word	0xffffffff


	//   ....[113]....
        /*063c*/ 	.word	0xffffffff


	//   ....[114]....
        /*0640*/ 	.word	0xffffffff


	//   ....[115]....
        /*0644*/ 	.word	0xffffffff


	//   ....[116]....
        /*0648*/ 	.word	0xffffffff


	//   ....[117]....
        /*064c*/ 	.word	0xffffffff


	//   ....[118]....
        /*0650*/ 	.word	0xffffffff


	//   ....[119]....
        /*0654*/ 	.word	0xffffffff


	//   ....[120]....
        /*0658*/ 	.word	0xffffffff


	//   ....[121]....
        /*065c*/ 	.word	0xffffffff


	//   ....[122]....
        /*0660*/ 	.word	0xffffffff


	//   ....[123]....
        /*0664*/ 	.word	0xffffffff


	//   ....[124]....
        /*0668*/ 	.word	0xffffffff


	//   ....[125]....
        /*066c*/ 	.word	0xffffffff


	//   ....[126]....
        /*0670*/ 	.word	0xffffffff


	//   ....[127]....
        /*0674*/ 	.word	0xffffffff


	//   ....[128]....
        /*0678*/ 	.word	0xffffffff


	//   ....[129]....
        /*067c*/ 	.word	0xffffffff


	//   ....[130]....
        /*0680*/ 	.word	0xffffffff


	//   ....[131]....
        /*0684*/ 	.word	0xffffffff


	//   ....[132]....
        /*0688*/ 	.word	0xffffffff


	//   ....[133]....
        /*068c*/ 	.word	0xffffffff


	//   ....[134]....
        /*0690*/ 	.word	0xffffffff


	//   ....[135]....
        /*0694*/ 	.word	0xffffffff


	//   ....[136]....
        /*0698*/ 	.word	0xffffffff


	//   ....[137]....
        /*069c*/ 	.word	0xffffffff


	//   ....[138]....
        /*06a0*/ 	.word	0xffffffff


	//   ....[139]....
        /*06a4*/ 	.word	0xffffffff


	//   ....[140]....
        /*06a8*/ 	.word	0xffffffff


	//   ....[141]....
        /*06ac*/ 	.word	0xffffffff


	//   ....[142]....
        /*06b0*/ 	.word	0xffffffff


	//   ....[143]....
        /*06b4*/ 	.word	0xffffffff


	//   ....[144]....
        /*06b8*/ 	.word	0xffffffff


	//   ....[145]....
        /*06bc*/ 	.word	0xffffffff


	//   ....[146]....
        /*06c0*/ 	.word	0xffffffff


	//   ....[147]....
        /*06c4*/ 	.word	0xffffffff


	//   ....[148]....
        /*06c8*/ 	.word	0xffffffff


	//   ....[149]....
        /*06cc*/ 	.word	0xffffffff


	//   ....[150]....
        /*06d0*/ 	.word	0xffffffff


	//   ....[151]....
        /*06d4*/ 	.word	0xffffffff


	//   ....[152]....
        /*06d8*/ 	.word	0xffffffff


	//   ....[153]....
        /*06dc*/ 	.word	0xffffffff


	//   ....[154]....
        /*06e0*/ 	.word	0xffffffff


	//   ....[155]....
        /*06e4*/ 	.word	0xffffffff


	//   ....[156]....
        /*06e8*/ 	.word	0xffffffff


	//   ....[157]....
        /*06ec*/ 	.word	0xffffffff


	//   ....[158]....
        /*06f0*/ 	.word	0xffffffff


	//   ....[159]....
        /*06f4*/ 	.word	0xffffffff


	//   ....[160]....
        /*06f8*/ 	.word	0xffffffff


	//   ....[161]....
        /*06fc*/ 	.word	0xffffffff


	//   ....[162]....
        /*0700*/ 	.word	0xffffffff


	//   ....[163]....
        /*0704*/ 	.word	0xffffffff


	//   ....[164]....
        /*0708*/ 	.word	0xffffffff


	//   ....[165]....
        /*070c*/ 	.word	0xffffffff


	//   ....[166]....
        /*0710*/ 	.word	0xffffffff


	//   ....[167]....
        /*0714*/ 	.word	0xffffffff


	//   ....[168]....
        /*0718*/ 	.word	0xffffffff


	//   ....[169]....
        /*071c*/ 	.word	0xffffffff


	//   ....[170]....
        /*0720*/ 	.word	0xffffffff


	//   ....[171]....
        /*0724*/ 	.word	0xffffffff


	//   ....[172]....
        /*0728*/ 	.word	0xffffffff


	//   ....[173]....
        /*072c*/ 	.word	0xffffffff


	//   ....[174]....
        /*0730*/ 	.word	0xffffffff


	//   ....[175]....
        /*0734*/ 	.word	0xffffffff


	//   ....[176]....
        /*0738*/ 	.word	0xffffffff


	//   ....[177]....
        /*073c*/ 	.word	0xffffffff


	//   ....[178]....
        /*0740*/ 	.word	0xffffffff


	//   ....[179]....
        /*0744*/ 	.word	0xffffffff


	//   ....[180]....
        /*0748*/ 	.word	0xffffffff


	//   ....[181]....
        /*074c*/ 	.word	0xffffffff


	//   ....[182]....
        /*0750*/ 	.word	0xffffffff


	//   ....[183]....
        /*0754*/ 	.word	0xffffffff


	//   ....[184]....
        /*0758*/ 	.word	0xffffffff


	//   ....[185]....
        /*075c*/ 	.word	0xffffffff


	//   ....[186]....
        /*0760*/ 	.word	0xffffffff


	//   ....[187]....
        /*0764*/ 	.word	0xffffffff


	//   ....[188]....
        /*0768*/ 	.word	0xffffffff


	//   ....[189]....
        /*076c*/ 	.word	0xffffffff


	//   ....[190]....
        /*0770*/ 	.word	0xffffffff


	//   ....[191]....
        /*0774*/ 	.word	0xffffffff


	//   ....[192]....
        /*0778*/ 	.word	0xffffffff


	//   ....[193]....
        /*077c*/ 	.word	0xffffffff


	//   ....[194]....
        /*0780*/ 	.word	0xffffffff


	//   ....[195]....
        /*0784*/ 	.word	0xffffffff


	//   ....[196]....
        /*0788*/ 	.word	0xffffffff


	//   ....[197]....
        /*078c*/ 	.word	0xffffffff


	//   ....[198]....
        /*0790*/ 	.word	0xffffffff


	//   ....[199]....
        /*0794*/ 	.word	0xffffffff


	//   ....[200]....
        /*0798*/ 	.word	0xffffffff


	//   ....[201]....
        /*079c*/ 	.word	0xffffffff


	//   ....[202]....
        /*07a0*/ 	.word	0xffffffff


	//   ....[203]....
        /*07a4*/ 	.word	0xffffffff


	//   ....[204]....
        /*07a8*/ 	.word	0xffffffff


	//   ....[205]....
        /*07ac*/ 	.word	0xffffffff


	//   ....[206]....
        /*07b0*/ 	.word	0xffffffff


	//   ....[207]....
        /*07b4*/ 	.word	0xffffffff


	//   ....[208]....
        /*07b8*/ 	.word	0xffffffff


	//   ....[209]....
        /*07bc*/ 	.word	0xffffffff


	//   ....[210]....
        /*07c0*/ 	.word	0xffffffff


	//   ....[211]....
        /*07c4*/ 	.word	0xffffffff


	//   ....[212]....
        /*07c8*/ 	.word	0xffffffff


	//   ....[213]....
        /*07cc*/ 	.word	0xffffffff


	//   ....[214]....
        /*07d0*/ 	.word	0xffffffff


	//   ....[215]....
        /*07d4*/ 	.word	0xffffffff


	//   ....[216]....
        /*07d8*/ 	.word	0xffffffff


	//   ....[217]....
        /*07dc*/ 	.word	0xffffffff


	//   ....[218]....
        /*07e0*/ 	.word	0xffffffff


	//   ....[219]....
        /*07e4*/ 	.word	0xffffffff


	//   ....[220]....
        /*07e8*/ 	.word	0xffffffff


	//   ....[221]....
        /*07ec*/ 	.word	0xffffffff


	//   ....[222]....
        /*07f0*/ 	.word	0xffffffff


	//   ....[223]....
        /*07f4*/ 	.word	0xffffffff


	//   ....[224]....
        /*07f8*/ 	.word	0xffffffff


	//   ....[225]....
        /*07fc*/ 	.word	0xffffffff


	//   ....[226]....
        /*0800*/ 	.word	0xffffffff


	//   ....[227]....
        /*0804*/ 	.word	0xffffffff


	//   ....[228]....
        /*0808*/ 	.word	0xffffffff


	//   ....[229]....
        /*080c*/ 	.word	0xffffffff


	//   ....[230]....
        /*0810*/ 	.word	0xffffffff


	//   ....[231]....
        /*0814*/ 	.word	0xffffffff


	//   ....[232]....
        /*0818*/ 	.word	0xffffffff


	//   ....[233]....
        /*081c*/ 	.word	0xffffffff


	//   ....[234]....
        /*0820*/ 	.word	0xffffffff


	//   ....[235]....
        /*0824*/ 	.word	0xffffffff


	//   ....[236]....
        /*0828*/ 	.word	0xffffffff


	//   ....[237]....
        /*082c*/ 	.word	0xffffffff


	//   ....[238]....
        /*0830*/ 	.word	0xffffffff


	//   ....[239]....
        /*0834*/ 	.word	0xffffffff


	//   ....[240]....
        /*0838*/ 	.word	0xffffffff


	//   ....[241]....
        /*083c*/ 	.word	0xffffffff


	//   ....[242]....
        /*0840*/ 	.word	0xffffffff


	//   ....[243]....
        /*0844*/ 	.word	0xffffffff


	//   ....[244]....
        /*0848*/ 	.word	0xffffffff


	//   ....[245]....
        /*084c*/ 	.word	0xffffffff


	//   ....[246]....
        /*0850*/ 	.word	0xffffffff


	//   ....[247]....
        /*0854*/ 	.word	0xffffffff


	//   ....[248]....
        /*0858*/ 	.word	0xffffffff


	//   ....[249]....
        /*085c*/ 	.word	0xffffffff


	//   ....[250]....
        /*0860*/ 	.word	0xffffffff


	//   ....[251]....
        /*0864*/ 	.word	0xffffffff


	//   ....[252]....
        /*0868*/ 	.word	0xffffffff


	//   ....[253]....
        /*086c*/ 	.word	0xffffffff


	//   ....[254]....
        /*0870*/ 	.word	0xffffffff


	//   ....[255]....
        /*0874*/ 	.word	0xffffffff


	//   ....[0]....
        /*0878*/ 	.word	0xffffffff


	//   ....[1]....
        /*087c*/ 	.word	0xffffffff


	//   ....[2]....
        /*0880*/ 	.word	0xffffffff


	//   ....[3]....
        /*0884*/ 	.word	0xffffffff


	//   ....[4]....
        /*0888*/ 	.word	0xffffffff


	//   ....[5]....
        /*088c*/ 	.word	0xffffffff


	//   ....[6]....
        /*0890*/ 	.word	0xffffffff


	//   ....[7]....
        /*0894*/ 	.word	0xffffffff


	//   ....[8]....
        /*0898*/ 	.word	0xffffffff


	//   ....[9]....
        /*089c*/ 	.word	0xffffffff


	//   ....[10]....
        /*08a0*/ 	.word	0xffffffff


	//   ....[11]....
        /*08a4*/ 	.word	0xffffffff


	//   ....[12]....
        /*08a8*/ 	.word	0xffffffff


	//   ....[13]....
        /*08ac*/ 	.word	0xffffffff


	//   ....[14]....
        /*08b0*/ 	.word	0xffffffff


	//   ....[15]....
        /*08b4*/ 	.word	0xffffffff


	//   ....[16]....
        /*08b8*/ 	.word	0xffffffff


	//   ....[17]....
        /*08bc*/ 	.word	0xffffffff


	//   ....[18]....
        /*08c0*/ 	.word	0xffffffff


	//   ....[19]....
        /*08c4*/ 	.word	0xffffffff


	//   ....[20]....
        /*08c8*/ 	.word	0xffffffff


	//   ....[21]....
        /*08cc*/ 	.word	0xffffffff


	//   ....[22]....
        /*08d0*/ 	.word	0xffffffff


	//   ....[23]....
        /*08d4*/ 	.word	0xffffffff


	//   ....[24]....
        /*08d8*/ 	.word	0xffffffff


	//   ....[25]....
        /*08dc*/ 	.word	0xffffffff


	//   ....[26]....
        /*08e0*/ 	.word	0xffffffff


	//   ....[27]....
        /*08e4*/ 	.word	0xffffffff


	//   ....[28]....
        /*08e8*/ 	.word	0xffffffff


	//   ....[29]....
        /*08ec*/ 	.word	0xffffffff


	//   ....[30]....
        /*08f0*/ 	.word	0xffffffff


	//   ....[31]....
        /*08f4*/ 	.word	0xffffffff


	//   ....[32]....
        /*08f8*/ 	.word	0xffffffff


	//   ....[33]....
        /*08fc*/ 	.word	0xffffffff


	//   ....[34]....
        /*0900*/ 	.word	0xffffffff


	//   ....[35]....
        /*0904*/ 	.word	0xffffffff


	//   ....[36]....
        /*0908*/ 	.word	0xffffffff


	//   ....[37]....
        /*090c*/ 	.word	0xffffffff


	//   ....[38]....
        /*0910*/ 	.word	0xffffffff


	//   ....[39]....
        /*0914*/ 	.word	0xffffffff


	//   ....[40]....
        /*0918*/ 	.word	0xffffffff


	//   ....[41]....
        /*091c*/ 	.word	0xffffffff


	//   ....[42]....
        /*0920*/ 	.word	0xffffffff


	//   ....[43]....
        /*0924*/ 	.word	0xffffffff


	//   ....[44]....
        /*0928*/ 	.word	0xffffffff


	//   ....[45]....
        /*092c*/ 	.word	0xffffffff


	//   ....[46]....
        /*0930*/ 	.word	0xffffffff


	//   ....[47]....
        /*0934*/ 	.word	0xffffffff


	//   ....[48]....
        /*0938*/ 	.word	0xffffffff


	//   ....[49]....
        /*093c*/ 	.word	0xffffffff


	//   ....[50]....
        /*0940*/ 	.word	0xffffffff


	//   ....[51]....
        /*0944*/ 	.word	0xffffffff


	//   ....[52]....
        /*0948*/ 	.word	0xffffffff


	//   ....[53]....
        /*094c*/ 	.word	0xffffffff


	//   ....[54]....
        /*0950*/ 	.word	0xffffffff


	//   ....[55]....
        /*0954*/ 	.word	0xffffffff


	//   ....[56]....
        /*0958*/ 	.word	0xffffffff


	//   ....[57]....
        /*095c*/ 	.word	0xffffffff


	//   ....[58]....
        /*0960*/ 	.word	0xffffffff


	//   ....[59]....
        /*0964*/ 	.word	0xffffffff


	//   ....[60]....
        /*0968*/ 	.word	0xffffffff


	//   ....[61]....
        /*096c*/ 	.word	0xffffffff


	//   ....[62]....
        /*0970*/ 	.word	0xffffffff


	//   ....[63]....
        /*0974*/ 	.word	0xffffffff


	//   ....[64]....
        /*0978*/ 	.word	0xffffffff


	//   ....[65]....
        /*097c*/ 	.word	0xffffffff


	//   ....[66]....
        /*0980*/ 	.word	0xffffffff


	//   ....[67]....
        /*0984*/ 	.word	0xffffffff


	//   ....[68]....
        /*0988*/ 	.word	0xffffffff


	//   ....[69]....
        /*098c*/ 	.word	0xffffffff


	//   ....[70]....
        /*0990*/ 	.word	0xffffffff


	//   ....[71]....
        /*0994*/ 	.word	0xffffffff


	//   ....[72]....
        /*0998*/ 	.word	0xffffffff


	//   ....[73]....
        /*099c*/ 	.word	0xffffffff


	//   ....[74]....
        /*09a0*/ 	.word	0xffffffff


	//   ....[75]....
        /*09a4*/ 	.word	0xffffffff


	//   ....[76]....
        /*09a8*/ 	.word	0xffffffff


	//   ....[77]....
        /*09ac*/ 	.word	0xffffffff


	//   ....[78]....
        /*09b0*/ 	.word	0xffffffff


	//   ....[79]....
        /*09b4*/ 	.word	0xffffffff


	//   ....[80]....
        /*09b8*/ 	.word	0xffffffff


	//   ....[81]....
        /*09bc*/ 	.word	0xffffffff


	//   ....[82]....
        /*09c0*/ 	.word	0xffffffff


	//   ....[83]....
        /*09c4*/ 	.word	0xffffffff


	//   ....[84]....
        /*09c8*/ 	.word	0xffffffff


	//   ....[85]....
        /*09cc*/ 	.word	0xffffffff


	//   ....[86]....
        /*09d0*/ 	.word	0xffffffff


	//   ....[87]....
        /*09d4*/ 	.word	0xffffffff


	//   ....[88]....
        /*09d8*/ 	.word	0xffffffff


	//   ....[89]....
        /*09dc*/ 	.word	0xffffffff


	//   ....[90]....
        /*09e0*/ 	.word	0xffffffff


	//   ....[91]....
        /*09e4*/ 	.word	0xffffffff


	//   ....[92]....
        /*09e8*/ 	.word	0xffffffff


	//   ....[93]....
        /*09ec*/ 	.word	0xffffffff


	//   ....[94]....
        /*09f0*/ 	.word	0xffffffff


	//   ....[95]....
        /*09f4*/ 	.word	0xffffffff


	//   ....[96]....
        /*09f8*/ 	.word	0xffffffff


	//   ....[97]....
        /*09fc*/ 	.word	0xffffffff


	//   ....[98]....
        /*0a00*/ 	.word	0xffffffff


	//   ....[99]....
        /*0a04*/ 	.word	0xffffffff


	//   ....[100]....
        /*0a08*/ 	.word	0xffffffff


	//   ....[101]....
        /*0a0c*/ 	.word	0xffffffff


	//   ....[102]....
        /*0a10*/ 	.word	0xffffffff


	//   ....[103]....
        /*0a14*/ 	.word	0xffffffff


	//   ....[104]....
        /*0a18*/ 	.word	0xffffffff


	//   ....[105]....
        /*0a1c*/ 	.word	0xffffffff


	//   ....[106]....
        /*0a20*/ 	.word	0xffffffff


	//   ....[107]....
        /*0a24*/ 	.word	0xffffffff


	//   ....[108]....
        /*0a28*/ 	.word	0xffffffff


	//   ....[109]....
        /*0a2c*/ 	.word	0xffffffff


	//   ....[110]....
        /*0a30*/ 	.word	0xffffffff


	//   ....[111]....
        /*0a34*/ 	.word	0xffffffff


	//   ....[112]....
        /*0a38*/ 	.word	0xffffffff


	//   ....[113]....
        /*0a3c*/ 	.word	0xffffffff


	//   ....[114]....
        /*0a40*/ 	.word	0xffffffff


	//   ....[115]....
        /*0a44*/ 	.word	0xffffffff


	//   ....[116]....
        /*0a48*/ 	.word	0xffffffff


	//   ....[117]....
        /*0a4c*/ 	.word	0xffffffff


	//   ....[118]....
        /*0a50*/ 	.word	0xffffffff


	//   ....[119]....
        /*0a54*/ 	.word	0xffffffff


	//   ....[120]....
        /*0a58*/ 	.word	0xffffffff


	//   ....[121]....
        /*0a5c*/ 	.word	0xffffffff


	//   ....[122]....
        /*0a60*/ 	.word	0xffffffff


	//   ....[123]....
        /*0a64*/ 	.word	0xffffffff


	//   ....[124]....
        /*0a68*/ 	.word	0xffffffff


	//   ....[125]....
        /*0a6c*/ 	.word	0xffffffff


	//   ....[126]....
        /*0a70*/ 	.word	0xffffffff


	//   ....[127]....
        /*0a74*/ 	.word	0xffffffff


	//   ....[128]....
        /*0a78*/ 	.word	0xffffffff


	//   ....[129]....
        /*0a7c*/ 	.word	0xffffffff


	//   ....[130]....
        /*0a80*/ 	.word	0xffffffff


	//   ....[131]....
        /*0a84*/ 	.word	0xffffffff


	//   ....[132]....
        /*0a88*/ 	.word	0xffffffff


	//   ....[133]....
        /*0a8c*/ 	.word	0xffffffff


	//   ....[134]....
        /*0a90*/ 	.word	0xffffffff


	//   ....[135]....
        /*0a94*/ 	.word	0xffffffff


	//   ....[136]....
        /*0a98*/ 	.word	0xffffffff


	//   ....[137]....
        /*0a9c*/ 	.word	0xffffffff


	//   ....[138]....
        /*0aa0*/ 	.word	0xffffffff


	//   ....[139]....
        /*0aa4*/ 	.word	0xffffffff


	//   ....[140]....
        /*0aa8*/ 	.word	0xffffffff


	//   ....[141]....
        /*0aac*/ 	.word	0xffffffff


	//   ....[142]....
        /*0ab0*/ 	.word	0xffffffff


	//   ....[143]....
        /*0ab4*/ 	.word	0xffffffff


	//   ....[144]....
        /*0ab8*/ 	.word	0xffffffff


	//   ....[145]....
        /*0abc*/ 	.word	0xffffffff


	//   ....[146]....
        /*0ac0*/ 	.word	0xffffffff


	//   ....[147]....
        /*0ac4*/ 	.word	0xffffffff


	//   ....[148]....
        /*0ac8*/ 	.word	0xffffffff


	//   ....[149]....
        /*0acc*/ 	.word	0xffffffff


	//   ....[150]....
        /*0ad0*/ 	.word	0xffffffff


	//   ....[151]....
        /*0ad4*/ 	.word	0xffffffff


	//   ....[152]....
        /*0ad8*/ 	.word	0xffffffff


	//   ....[153]....
        /*0adc*/ 	.word	0xffffffff


	//   ....[154]....
        /*0ae0*/ 	.word	0xffffffff


	//   ....[155]....
        /*0ae4*/ 	.word	0xffffffff


	//   ....[156]....
        /*0ae8*/ 	.word	0xffffffff


	//   ....[157]....
        /*0aec*/ 	.word	0xffffffff


	//   ....[158]....
        /*0af0*/ 	.word	0xffffffff


	//   ....[159]....
        /*0af4*/ 	.word	0xffffffff


	//   ....[160]....
        /*0af8*/ 	.word	0xffffffff


	//   ....[161]....
        /*0afc*/ 	.word	0xffffffff


	//   ....[162]....
        /*0b00*/ 	.word	0xffffffff


	//   ....[163]....
        /*0b04*/ 	.word	0xffffffff


	//   ....[164]....
        /*0b08*/ 	.word	0xffffffff


	//   ....[165]....
        /*0b0c*/ 	.word	0xffffffff


	//   ....[166]....
        /*0b10*/ 	.word	0xffffffff


	//   ....[167]....
        /*0b14*/ 	.word	0xffffffff


	//   ....[168]....
        /*0b18*/ 	.word	0xffffffff


	//   ....[169]....
        /*0b1c*/ 	.word	0xffffffff


	//   ....[170]....
        /*0b20*/ 	.word	0xffffffff


	//   ....[171]....
        /*0b24*/ 	.word	0xffffffff


	//   ....[172]....
        /*0b28*/ 	.word	0xffffffff


	//   ....[173]....
        /*0b2c*/ 	.word	0xffffffff


	//   ....[174]....
        /*0b30*/ 	.word	0xffffffff


	//   ....[175]....
        /*0b34*/ 	.word	0xffffffff


	//   ....[176]....
        /*0b38*/ 	.word	0xffffffff


	//   ....[177]....
        /*0b3c*/ 	.word	0xffffffff


	//   ....[178]....
        /*0b40*/ 	.word	0xffffffff


	//   ....[179]....
        /*0b44*/ 	.word	0xffffffff


	//   ....[180]....
        /*0b48*/ 	.word	0xffffffff


	//   ....[181]....
        /*0b4c*/ 	.word	0xffffffff


	//   ....[182]....
        /*0b50*/ 	.word	0xffffffff


	//   ....[183]....
        /*0b54*/ 	.word	0xffffffff


	//   ....[184]....
        /*0b58*/ 	.word	0xffffffff


	//   ....[185]....
        /*0b5c*/ 	.word	0xffffffff


	//   ....[186]....
        /*0b60*/ 	.word	0xffffffff


	//   ....[187]....
        /*0b64*/ 	.word	0xffffffff


	//   ....[188]....
        /*0b68*/ 	.word	0xffffffff


	//   ....[189]....
        /*0b6c*/ 	.word	0xffffffff


	//   ....[190]....
        /*0b70*/ 	.word	0xffffffff


	//   ....[191]....
        /*0b74*/ 	.word	0xffffffff


	//   ....[192]....
        /*0b78*/ 	.word	0xffffffff


	//   ....[193]....
        /*0b7c*/ 	.word	0xffffffff


	//   ....[194]....
        /*0b80*/ 	.word	0xffffffff


	//   ....[195]....
        /*0b84*/ 	.word	0xffffffff


	//   ....[196]....
        /*0b88*/ 	.word	0xffffffff


	//   ....[197]....
        /*0b8c*/ 	.word	0xffffffff


	//   ....[198]....
        /*0b90*/ 	.word	0xffffffff


	//   ....[199]....
        /*0b94*/ 	.word	0xffffffff


	//   ....[200]....
        /*0b98*/ 	.word	0xffffffff


	//   ....[201]....
        /*0b9c*/ 	.word	0xffffffff


	//   ....[202]....
        /*0ba0*/ 	.word	0xffffffff


	//   ....[203]....
        /*0ba4*/ 	.word	0xffffffff


	//   ....[204]....
        /*0ba8*/ 	.word	0xffffffff


	//   ....[205]....
        /*0bac*/ 	.word	0xffffffff


	//   ....[206]....
        /*0bb0*/ 	.word	0xffffffff


	//   ....[207]....
        /*0bb4*/ 	.word	0xffffffff


	//   ....[208]....
        /*0bb8*/ 	.word	0xffffffff


	//   ....[209]....
        /*0bbc*/ 	.word	0xffffffff


	//   ....[210]....
        /*0bc0*/ 	.word	0xffffffff


	//   ....[211]....
        /*0bc4*/ 	.word	0xffffffff


	//   ....[212]....
        /*0bc8*/ 	.word	0xffffffff


	//   ....[213]....
        /*0bcc*/ 	.word	0xffffffff


	//   ....[214]....
        /*0bd0*/ 	.word	0xffffffff


	//   ....[215]....
        /*0bd4*/ 	.word	0xffffffff


	//   ....[216]....
        /*0bd8*/ 	.word	0xffffffff


	//   ....[217]....
        /*0bdc*/ 	.word	0xffffffff


	//   ....[218]....
        /*0be0*/ 	.word	0xffffffff


	//   ....[219]....
        /*0be4*/ 	.word	0xffffffff


	//   ....[220]....
        /*0be8*/ 	.word	0xffffffff


	//   ....[221]....
        /*0bec*/ 	.word	0xffffffff


	//   ....[222]....
        /*0bf0*/ 	.word	0xffffffff


	//   ....[223]....
        /*0bf4*/ 	.word	0xffffffff


	//   ....[224]....
        /*0bf8*/ 	.word	0xffffffff


	//   ....[225]....
        /*0bfc*/ 	.word	0xffffffff


	//   ....[226]....
        /*0c00*/ 	.word	0xffffffff


	//   ....[227]....
        /*0c04*/ 	.word	0xffffffff


	//   ....[228]....
        /*0c08*/ 	.word	0xffffffff


	//   ....[229]....
        /*0c0c*/ 	.word	0xffffffff


	//   ....[230]....
        /*0c10*/ 	.word	0xffffffff


	//   ....[231]....
        /*0c14*/ 	.word	0xffffffff


	//   ....[232]....
        /*0c18*/ 	.word	0xffffffff


	//   ....[233]....
        /*0c1c*/ 	.word	0xffffffff


	//   ....[234]....
        /*0c20*/ 	.word	0xffffffff


	//   ....[235]....
        /*0c24*/ 	.word	0xffffffff


	//   ....[236]....
        /*0c28*/ 	.word	0xffffffff


	//   ....[237]....
        /*0c2c*/ 	.word	0xffffffff


	//   ....[238]....
        /*0c30*/ 	.word	0xffffffff


	//   ....[239]....
        /*0c34*/ 	.word	0xffffffff


	//   ....[240]....
        /*0c38*/ 	.word	0xffffffff


	//   ....[241]....
        /*0c3c*/ 	.word	0xffffffff


	//   ....[242]....
        /*0c40*/ 	.word	0xffffffff


	//   ....[243]....
        /*0c44*/ 	.word	0xffffffff


	//   ....[244]....
        /*0c48*/ 	.word	0xffffffff


	//   ....[245]....
        /*0c4c*/ 	.word	0xffffffff


	//   ....[246]....
        /*0c50*/ 	.word	0xffffffff


	//   ....[247]....
        /*0c54*/ 	.word	0xffffffff


	//   ....[248]....
        /*0c58*/ 	.word	0xffffffff


	//   ....[249]....
        /*0c5c*/ 	.word	0xffffffff


	//   ....[250]....
        /*0c60*/ 	.word	0xffffffff


	//   ....[251]....
        /*0c64*/ 	.word	0xffffffff


	//   ....[252]....
        /*0c68*/ 	.word	0xffffffff


	//   ....[253]....
        /*0c6c*/ 	.word	0xffffffff


	//   ....[254]....
        /*0c70*/ 	.word	0xffffffff


	//   ....[255]....
        /*0c74*/ 	.word	0xffffffff


	//   ....[0]....
        /*0c78*/ 	.word	0xffffffff


	//   ....[1]....
        /*0c7c*/ 	.word	0xffffffff


	//   ....[2]....
        /*0c80*/ 	.word	0xffffffff


	//   ....[3]....
        /*0c84*/ 	.word	0xffffffff


	//   ....[4]....
        /*0c88*/ 	.word	0xffffffff


	//   ....[5]....
        /*0c8c*/ 	.word	0xffffffff


	//   ....[6]....
        /*0c90*/ 	.word	0xffffffff


	//   ....[7]....
        /*0c94*/ 	.word	0xffffffff


	//   ....[8]....
        /*0c98*/ 	.word	0xffffffff


	//   ....[9]....
        /*0c9c*/ 	.word	0xffffffff


	//   ....[10]....
        /*0ca0*/ 	.word	0xffffffff


	//   ....[11]....
        /*0ca4*/ 	.word	0xffffffff


	//   ....[12]....
        /*0ca8*/ 	.word	0xffffffff


	//   ....[13]....
        /*0cac*/ 	.word	0xffffffff


	//   ....[14]....
        /*0cb0*/ 	.word	0xffffffff


	//   ....[15]....
        /*0cb4*/ 	.word	0xffffffff


	//   ....[16]....
        /*0cb8*/ 	.word	0xffffffff


	//   ....[17]....
        /*0cbc*/ 	.word	0xffffffff


	//   ....[18]....
        /*0cc0*/ 	.word	0xffffffff


	//   ....[19]....
        /*0cc4*/ 	.word	0xffffffff


	//   ....[20]....
        /*0cc8*/ 	.word	0xffffffff


	//   ....[21]....
        /*0ccc*/ 	.word	0xffffffff


	//   ....[22]....
        /*0cd0*/ 	.word	0xffffffff


	//   ....[23]....
        /*0cd4*/ 	.word	0xffffffff


	//   ....[24]....
        /*0cd8*/ 	.word	0xffffffff


	//   ....[25]....
        /*0cdc*/ 	.word	0xffffffff


	//   ....[26]....
        /*0ce0*/ 	.word	0xffffffff


	//   ....[27]....
        /*0ce4*/ 	.word	0xffffffff


	//   ....[28]....
        /*0ce8*/ 	.word	0xffffffff


	//   ....[29]....
        /*0cec*/ 	.word	0xffffffff


	//   ....[30]....
        /*0cf0*/ 	.word	0xffffffff


	//   ....[31]....
        /*0cf4*/ 	.word	0xffffffff


	//   ....[32]....
        /*0cf8*/ 	.word	0xffffffff


	//   ....[33]....
        /*0cfc*/ 	.word	0xffffffff


	//   ....[34]....
        /*0d00*/ 	.word	0xffffffff


	//   ....[35]....
        /*0d04*/ 	.word	0xffffffff


	//   ....[36]....
        /*0d08*/ 	.word	0xffffffff


	//   ....[37]....
        /*0d0c*/ 	.word	0xffffffff


	//   ....[38]....
        /*0d10*/ 	.word	0xffffffff


	//   ....[39]....
        /*0d14*/ 	.word	0xffffffff


	//   ....[40]....
        /*0d18*/ 	.word	0xffffffff


	//   ....[41]....
        /*0d1c*/ 	.word	0xffffffff


	//   ....[42]....
        /*0d20*/ 	.word	0xffffffff


	//   ....[43]....
        /*0d24*/ 	.word	0xffffffff


	//   ....[44]....
        /*0d28*/ 	.word	0xffffffff


	//   ....[45]....
        /*0d2c*/ 	.word	0xffffffff


	//   ....[46]....
        /*0d30*/ 	.word	0xffffffff


	//   ....[47]....
        /*0d34*/ 	.word	0xffffffff


	//   ....[48]....
        /*0d38*/ 	.word	0xffffffff


	//   ....[49]....
        /*0d3c*/ 	.word	0xffffffff


	//   ....[50]....
        /*0d40*/ 	.word	0xffffffff


	//   ....[51]....
        /*0d44*/ 	.word	0xffffffff


	//   ....[52]....
        /*0d48*/ 	.word	0xffffffff


	//   ....[53]....
        /*0d4c*/ 	.word	0xffffffff


	//   ....[54]....
        /*0d50*/ 	.word	0xffffffff


	//   ....[55]....
        /*0d54*/ 	.word	0xffffffff


	//   ....[56]....
        /*0d58*/ 	.word	0xffffffff


	//   ....[57]....
        /*0d5c*/ 	.word	0xffffffff


	//   ....[58]....
        /*0d60*/ 	.word	0xffffffff


	//   ....[59]....
        /*0d64*/ 	.word	0xffffffff


	//   ....[60]....
        /*0d68*/ 	.word	0xffffffff


	//   ....[61]....
        /*0d6c*/ 	.word	0xffffffff


	//   ....[62]....
        /*0d70*/ 	.word	0xffffffff


	//   ....[63]....
        /*0d74*/ 	.word	0xffffffff


	//   ....[64]....
        /*0d78*/ 	.word	0xffffffff


	//   ....[65]....
        /*0d7c*/ 	.word	0xffffffff


	//   ....[66]....
        /*0d80*/ 	.word	0xffffffff


	//   ....[67]....
        /*0d84*/ 	.word	0xffffffff


	//   ....[68]....
        /*0d88*/ 	.word	0xffffffff


	//   ....[69]....
        /*0d8c*/ 	.word	0xffffffff


	//   ....[70]....
        /*0d90*/ 	.word	0xffffffff


	//   ....[71]....
        /*0d94*/ 	.word	0xffffffff


	//   ....[72]....
        /*0d98*/ 	.word	0xffffffff


	//   ....[73]....
        /*0d9c*/ 	.word	0xffffffff


	//   ....[74]....
        /*0da0*/ 	.word	0xffffffff


	//   ....[75]....
        /*0da4*/ 	.word	0xffffffff


	//   ....[76]....
        /*0da8*/ 	.word	0xffffffff


	//   ....[77]....
        /*0dac*/ 	.word	0xffffffff


	//   ....[78]....
        /*0db0*/ 	.word	0xffffffff


	//   ....[79]....
        /*0db4*/ 	.word	0xffffffff


	//   ....[80]....
        /*0db8*/ 	.word	0xffffffff


	//   ....[81]....
        /*0dbc*/ 	.word	0xffffffff


	//   ....[82]....
        /*0dc0*/ 	.word	0xffffffff


	//   ....[83]....
        /*0dc4*/ 	.word	0xffffffff


	//   ....[84]....
        /*0dc8*/ 	.word	0xffffffff


	//   ....[85]....
        /*0dcc*/ 	.word	0xffffffff


	//   ....[86]....
        /*0dd0*/ 	.word	0xffffffff


	//   ....[87]....
        /*0dd4*/ 	.word	0xffffffff


	//   ....[88]....
        /*0dd8*/ 	.word	0xffffffff


	//   ....[89]....
        /*0ddc*/ 	.word	0xffffffff


	//   ....[90]....
        /*0de0*/ 	.word	0xffffffff


	//   ....[91]....
        /*0de4*/ 	.word	0xffffffff


	//   ....[92]....
        /*0de8*/ 	.word	0xffffffff


	//   ....[93]....
        /*0dec*/ 	.word	0xffffffff


	//   ....[94]....
        /*0df0*/ 	.word	0xffffffff


	//   ....[95]....
        /*0df4*/ 	.word	0xffffffff


	//   ....[96]....
        /*0df8*/ 	.word	0xffffffff


	//   ....[97]....
        /*0dfc*/ 	.word	0xffffffff


	//   ....[98]....
        /*0e00*/ 	.word	0xffffffff


	//   ....[99]....
        /*0e04*/ 	.word	0xffffffff


	//   ....[100]....
        /*0e08*/ 	.word	0xffffffff


	//   ....[101]....
        /*0e0c*/ 	.word	0xffffffff


	//   ....[102]....
        /*0e10*/ 	.word	0xffffffff


	//   ....[103]....
        /*0e14*/ 	.word	0xffffffff


	//   ....[104]....
        /*0e18*/ 	.word	0xffffffff


	//   ....[105]....
        /*0e1c*/ 	.word	0xffffffff


	//   ....[106]....
        /*0e20*/ 	.word	0xffffffff


	//   ....[107]....
        /*0e24*/ 	.word	0xffffffff


	//   ....[108]....
        /*0e28*/ 	.word	0xffffffff


	//   ....[109]....
        /*0e2c*/ 	.word	0xffffffff


	//   ....[110]....
        /*0e30*/ 	.word	0xffffffff


	//   ....[111]....
        /*0e34*/ 	.word	0xffffffff


	//   ....[112]....
        /*0e38*/ 	.word	0xffffffff


	//   ....[113]....
        /*0e3c*/ 	.word	0xffffffff


	//   ....[114]....
        /*0e40*/ 	.word	0xffffffff


	//   ....[115]....
        /*0e44*/ 	.word	0xffffffff


	//   ....[116]....
        /*0e48*/ 	.word	0xffffffff


	//   ....[117]....
        /*0e4c*/ 	.word	0xffffffff


	//   ....[118]....
        /*0e50*/ 	.word	0xffffffff


	//   ....[119]....
        /*0e54*/ 	.word	0xffffffff


	//   ....[120]....
        /*0e58*/ 	.word	0xffffffff


	//   ....[121]....
        /*0e5c*/ 	.word	0xffffffff


	//   ....[122]....
        /*0e60*/ 	.word	0xffffffff


	//   ....[123]....
        /*0e64*/ 	.word	0xffffffff


	//   ....[124]....
        /*0e68*/ 	.word	0xffffffff


	//   ....[125]....
        /*0e6c*/ 	.word	0xffffffff


	//   ....[126]....
        /*0e70*/ 	.word	0xffffffff


	//   ....[127]....
        /*0e74*/ 	.word	0xffffffff


	//   ....[128]....
        /*0e78*/ 	.word	0xffffffff


	//   ....[129]....
        /*0e7c*/ 	.word	0xffffffff


	//   ....[130]....
        /*0e80*/ 	.word	0xffffffff


	//   ....[131]....
        /*0e84*/ 	.word	0xffffffff


	//   ....[132]....
        /*0e88*/ 	.word	0xffffffff


	//   ....[133]....
        /*0e8c*/ 	.word	0xffffffff


	//   ....[134]....
        /*0e90*/ 	.word	0xffffffff


	//   ....[135]....
        /*0e94*/ 	.word	0xffffffff


	//   ....[136]....
        /*0e98*/ 	.word	0xffffffff


	//   ....[137]....
        /*0e9c*/ 	.word	0xffffffff


	//   ....[138]....
        /*0ea0*/ 	.word	0xffffffff


	//   ....[139]....
        /*0ea4*/ 	.word	0xffffffff


	//   ....[140]....
        /*0ea8*/ 	.word	0xffffffff


	//   ....[141]....
        /*0eac*/ 	.word	0xffffffff


	//   ....[142]....
        /*0eb0*/ 	.word	0xffffffff


	//   ....[143]....
        /*0eb4*/ 	.word	0xffffffff


	//   ....[144]....
        /*0eb8*/ 	.word	0xffffffff


	//   ....[145]....
        /*0ebc*/ 	.word	0xffffffff


	//   ....[146]....
        /*0ec0*/ 	.word	0xffffffff


	//   ....[147]....
        /*0ec4*/ 	.word	0xffffffff


	//   ....[148]....
        /*0ec8*/ 	.word	0xffffffff


	//   ....[149]....
        /*0ecc*/ 	.word	0xffffffff


	//   ....[150]....
        /*0ed0*/ 	.word	0xffffffff


	//   ....[151]....
        /*0ed4*/ 	.word	0xffffffff


	//   ....[152]....
        /*0ed8*/ 	.word	0xffffffff


	//   ....[153]....
        /*0edc*/ 	.word	0xffffffff


	//   ....[154]....
        /*0ee0*/ 	.word	0xffffffff


	//   ....[155]....
        /*0ee4*/ 	.word	0xffffffff


	//   ....[156]....
        /*0ee8*/ 	.word	0xffffffff


	//   ....[157]....
        /*0eec*/ 	.word	0xffffffff


	//   ....[158]....
        /*0ef0*/ 	.word	0xffffffff


	//   ....[159]....
        /*0ef4*/ 	.word	0xffffffff


	//   ....[160]....
        /*0ef8*/ 	.word	0xffffffff


	//   ....[161]....
        /*0efc*/ 	.word	0xffffffff


	//   ....[162]....
        /*0f00*/ 	.word	0xffffffff


	//   ....[163]....
        /*0f04*/ 	.word	0xffffffff


	//   ....[164]....
        /*0f08*/ 	.word	0xffffffff


	//   ....[165]....
        /*0f0c*/ 	.word	0xffffffff


	//   ....[166]....
        /*0f10*/ 	.word	0xffffffff


	//   ....[167]....
        /*0f14*/ 	.word	0xffffffff


	//   ....[168]....
        /*0f18*/ 	.word	0xffffffff


	//   ....[169]....
        /*0f1c*/ 	.word	0xffffffff


	//   ....[170]....
        /*0f20*/ 	.word	0xffffffff


	//   ....[171]....
        /*0f24*/ 	.word	0xffffffff


	//   ....[172]....
        /*0f28*/ 	.word	0xffffffff


	//   ....[173]....
        /*0f2c*/ 	.word	0xffffffff


	//   ....[174]....
        /*0f30*/ 	.word	0xffffffff


	//   ....[175]....
        /*0f34*/ 	.word	0xffffffff


	//   ....[176]....
        /*0f38*/ 	.word	0xffffffff


	//   ....[177]....
        /*0f3c*/ 	.word	0xffffffff


	//   ....[178]....
        /*0f40*/ 	.word	0xffffffff


	//   ....[179]....
        /*0f44*/ 	.word	0xffffffff


	//   ....[180]....
        /*0f48*/ 	.word	0xffffffff


	//   ....[181]....
        /*0f4c*/ 	.word	0xffffffff


	//   ....[182]....
        /*0f50*/ 	.word	0xffffffff


	//   ....[183]....
        /*0f54*/ 	.word	0xffffffff


	//   ....[184]....
        /*0f58*/ 	.word	0xffffffff


	//   ....[185]....
        /*0f5c*/ 	.word	0xffffffff


	//   ....[186]....
        /*0f60*/ 	.word	0xffffffff


	//   ....[187]....
        /*0f64*/ 	.word	0xffffffff


	//   ....[188]....
        /*0f68*/ 	.word	0xffffffff


	//   ....[189]....
        /*0f6c*/ 	.word	0xffffffff


	//   ....[190]....
        /*0f70*/ 	.word	0xffffffff


	//   ....[191]....
        /*0f74*/ 	.word	0xffffffff


	//   ....[192]....
        /*0f78*/ 	.word	0xffffffff


	//   ....[193]....
        /*0f7c*/ 	.word	0xffffffff


	//   ....[194]....
        /*0f80*/ 	.word	0xffffffff


	//   ....[195]....
        /*0f84*/ 	.word	0xffffffff


	//   ....[196]....
        /*0f88*/ 	.word	0xffffffff


	//   ....[197]....
        /*0f8c*/ 	.word	0xffffffff


	//   ....[198]....
        /*0f90*/ 	.word	0xffffffff


	//   ....[199]....
        /*0f94*/ 	.word	0xffffffff


	//   ....[200]....
        /*0f98*/ 	.word	0xffffffff


	//   ....[201]....
        /*0f9c*/ 	.word	0xffffffff


	//   ....[202]....
        /*0fa0*/ 	.word	0xffffffff


	//   ....[203]....
        /*0fa4*/ 	.word	0xffffffff


	//   ....[204]....
        /*0fa8*/ 	.word	0xffffffff


	//   ....[205]....
        /*0fac*/ 	.word	0xffffffff


	//   ....[206]....
        /*0fb0*/ 	.word	0xffffffff


	//   ....[207]....
        /*0fb4*/ 	.word	0xffffffff


	//   ....[208]....
        /*0fb8*/ 	.word	0xffffffff


	//   ....[209]....
        /*0fbc*/ 	.word	0xffffffff


	//   ....[210]....
        /*0fc0*/ 	.word	0xffffffff


	//   ....[211]....
        /*0fc4*/ 	.word	0xffffffff


	//   ....[212]....
        /*0fc8*/ 	.word	0xffffffff


	//   ....[213]....
        /*0fcc*/ 	.word	0xffffffff


	//   ....[214]....
        /*0fd0*/ 	.word	0xffffffff


	//   ....[215]....
        /*0fd4*/ 	.word	0xffffffff


	//   ....[216]....
        /*0fd8*/ 	.word	0xffffffff


	//   ....[217]....
        /*0fdc*/ 	.word	0xffffffff


	//   ....[218]....
        /*0fe0*/ 	.word	0xffffffff


	//   ....[219]....
        /*0fe4*/ 	.word	0xffffffff


	//   ....[220]....
        /*0fe8*/ 	.word	0xffffffff


	//   ....[221]....
        /*0fec*/ 	.word	0xffffffff


	//   ....[222]....
        /*0ff0*/ 	.word	0xffffffff


	//   ....[223]....
        /*0ff4*/ 	.word	0xffffffff


	//   ....[224]....
        /*0ff8*/ 	.word	0xffffffff


	//   ....[225]....
        /*0ffc*/ 	.word	0xffffffff


	//   ....[226]....
        /*1000*/ 	.word	0xffffffff


	//   ....[227]....
        /*1004*/ 	.word	0xffffffff


	//   ....[228]....
        /*1008*/ 	.word	0xffffffff


	//   ....[229]....
        /*100c*/ 	.word	0xffffffff


	//   ....[230]....
        /*1010*/ 	.word	0xffffffff


	//   ....[231]....
        /*1014*/ 	.word	0xffffffff


	//   ....[232]....
        /*1018*/ 	.word	0xffffffff


	//   ....[233]....
        /*101c*/ 	.word	0xffffffff


	//   ....[234]....
        /*1020*/ 	.word	0xffffffff


	//   ....[235]....
        /*1024*/ 	.word	0xffffffff


	//   ....[236]....
        /*1028*/ 	.word	0xffffffff


	//   ....[237]....
        /*102c*/ 	.word	0xffffffff


	//   ....[238]....
        /*1030*/ 	.word	0xffffffff


	//   ....[239]....
        /*1034*/ 	.word	0xffffffff


	//   ....[240]....
        /*1038*/ 	.word	0xffffffff


	//   ....[241]....
        /*103c*/ 	.word	0xffffffff


	//   ....[242]....
        /*1040*/ 	.word	0xffffffff


	//   ....[243]....
        /*1044*/ 	.word	0xffffffff


	//   ....[244]....
        /*1048*/ 	.word	0xffffffff


	//   ....[245]....
        /*104c*/ 	.word	0xffffffff


	//   ....[246]....
        /*1050*/ 	.word	0xffffffff


	//   ....[247]....
        /*1054*/ 	.word	0xffffffff


	//   ....[248]....
        /*1058*/ 	.word	0xffffffff


	//   ....[249]....
        /*105c*/ 	.word	0xffffffff


	//   ....[250]....
        /*1060*/ 	.word	0xffffffff


	//   ....[251]....
        /*1064*/ 	.word	0xffffffff


	//   ....[252]....
        /*1068*/ 	.word	0xffffffff


	//   ....[253]....
        /*106c*/ 	.word	0xffffffff


	//   ....[254]....
        /*1070*/ 	.word	0xffffffff


	//   ....[255]....
        /*1074*/ 	.word	0xffffffff


	//   ....[0]....
        /*1078*/ 	.word	0xffffffff


	//   ....[1]....
        /*107c*/ 	.word	0xffffffff


	//   ....[2]....
        /*1080*/ 	.word	0xffffffff


	//   ....[3]....
        /*1084*/ 	.word	0xffffffff


	//   ....[4]....
        /*1088*/ 	.word	0xffffffff


	//   ....[5]....
        /*108c*/ 	.word	0xffffffff


	//   ....[6]....
        /*1090*/ 	.word	0xffffffff


	//   ....[7]....
        /*1094*/ 	.word	0xffffffff


	//   ....[8]....
        /*1098*/ 	.word	0xffffffff


	//   ....[9]....
        /*109c*/ 	.word	0xffffffff


	//   ....[10]....
        /*10a0*/ 	.word	0xffffffff


	//   ....[11]....
        /*10a4*/ 	.word	0xffffffff


	//   ....[12]....
        /*10a8*/ 	.word	0xffffffff


	//   ....[13]....
        /*10ac*/ 	.word	0xffffffff


	//   ....[14]....
        /*10b0*/ 	.word	0xffffffff


	//   ....[15]....
        /*10b4*/ 	.word	0xffffffff


	//   ....[16]....
        /*10b8*/ 	.word	0xffffffff


	//   ....[17]....
        /*10bc*/ 	.word	0xffffffff


	//   ....[18]....
        /*10c0*/ 	.word	0xffffffff


	//   ....[19]....
        /*10c4*/ 	.word	0xffffffff


	//   ....[20]....
        /*10c8*/ 	.word	0xffffffff


	//   ....[21]....
        /*10cc*/ 	.word	0xffffffff


	//   ....[22]....
        /*10d0*/ 	.word	0xffffffff


	//   ....[23]....
        /*10d4*/ 	.word	0xffffffff


	//   ....[24]....
        /*10d8*/ 	.word	0xffffffff


	//   ....[25]....
        /*10dc*/ 	.word	0xffffffff


	//   ....[26]....
        /*10e0*/ 	.word	0xffffffff


	//   ....[27]....
        /*10e4*/ 	.word	0xffffffff


	//   ....[28]....
        /*10e8*/ 	.word	0xffffffff


	//   ....[29]....
        /*10ec*/ 	.word	0xffffffff


	//   ....[30]....
        /*10f0*/ 	.word	0xffffffff


	//   ....[31]....
        /*10f4*/ 	.word	0xffffffff


	//   ....[32]....
        /*10f8*/ 	.word	0xffffffff


	//   ....[33]....
        /*10fc*/ 	.word	0xffffffff


	//   ....[34]....
        /*1100*/ 	.word	0xffffffff


	//   ....[35]....
        /*1104*/ 	.word	0xffffffff


	//   ....[36]....
        /*1108*/ 	.word	0xffffffff


	//   ....[37]....
        /*110c*/ 	.word	0xffffffff


	//   ....[38]....
        /*1110*/ 	.word	0xffffffff


	//   ....[39]....
        /*1114*/ 	.word	0xffffffff


	//   ....[40]....
        /*1118*/ 	.word	0xffffffff


	//   ....[41]....
        /*111c*/ 	.word	0xffffffff


	//   ....[42]....
        /*1120*/ 	.word	0xffffffff


	//   ....[43]....
        /*1124*/ 	.word	0xffffffff


	//   ....[44]....
        /*1128*/ 	.word	0xffffffff


	//   ....[45]....
        /*112c*/ 	.word	0xffffffff


	//   ....[46]....
        /*1130*/ 	.word	0xffffffff


	//   ....[47]....
        /*1134*/ 	.word	0xffffffff


	//   ....[48]....
        /*1138*/ 	.word	0xffffffff


	//   ....[49]....
        /*113c*/ 	.word	0xffffffff


	//   ....[50]....
        /*1140*/ 	.word	0xffffffff


	//   ....[51]....
        /*1144*/ 	.word	0xffffffff


	//   ....[52]....
        /*1148*/ 	.word	0xffffffff


	//   ....[53]....
        /*114c*/ 	.word	0xffffffff


	//   ....[54]....
        /*1150*/ 	.word	0xffffffff


	//   ....[55]....
        /*1154*/ 	.word	0xffffffff


	//   ....[56]....
        /*1158*/ 	.word	0xffffffff


	//   ....[57]....
        /*115c*/ 	.word	0xffffffff


	//   ....[58]....
        /*1160*/ 	.word	0xffffffff


	//   ....[59]....
        /*1164*/ 	.word	0xffffffff


	//   ....[60]....
        /*1168*/ 	.word	0xffffffff


	//   ....[61]....
        /*116c*/ 	.word	0xffffffff


	//   ....[62]....
        /*1170*/ 	.word	0xffffffff


	//   ....[63]....
        /*1174*/ 	.word	0xffffffff


	//   ....[64]....
        /*1178*/ 	.word	0xffffffff


	//   ....[65]....
        /*117c*/ 	.word	0xffffffff


	//   ....[66]....
        /*1180*/ 	.word	0xffffffff


	//   ....[67]....
        /*1184*/ 	.word	0xffffffff


	//   ....[68]....
        /*1188*/ 	.word	0xffffffff


	//   ....[69]....
        /*118c*/ 	.word	0xffffffff


	//   ....[70]....
        /*1190*/ 	.word	0xffffffff


	//   ....[71]....
        /*1194*/ 	.word	0xffffffff


	//   ....[72]....
        /*1198*/ 	.word	0xffffffff


	//   ....[73]....
        /*119c*/ 	.word	0xffffffff


	//   ....[74]....
        /*11a0*/ 	.word	0xffffffff


	//   ....[75]....
        /*11a4*/ 	.word	0xffffffff


	//   ....[76]....
        /*11a8*/ 	.word	0xffffffff


	//   ....[77]....
        /*11ac*/ 	.word	0xffffffff


	//   ....[78]....
        /*11b0*/ 	.word	0xffffffff


	//   ....[79]....
        /*11b4*/ 	.word	0xffffffff


	//   ....[80]....
        /*11b8*/ 	.word	0xffffffff


	//   ....[81]....
        /*11bc*/ 	.word	0xffffffff


	//   ....[82]....
        /*11c0*/ 	.word	0xffffffff


	//   ....[83]....
        /*11c4*/ 	.word	0xffffffff


	//   ....[84]....
        /*11c8*/ 	.word	0xffffffff


	//   ....[85]....
        /*11cc*/ 	.word	0xffffffff


	//   ....[86]....
        /*11d0*/ 	.word	0xffffffff


	//   ....[87]....
        /*11d4*/ 	.word	0xffffffff


	//   ....[88]....
        /*11d8*/ 	.word	0xffffffff


	//   ....[89]....
        /*11dc*/ 	.word	0xffffffff


	//   ....[90]....
        /*11e0*/ 	.word	0xffffffff


	//   ....[91]....
        /*11e4*/ 	.word	0xffffffff


	//   ....[92]....
        /*11e8*/ 	.word	0xffffffff


	//   ....[93]....
        /*11ec*/ 	.word	0xffffffff


	//   ....[94]....
        /*11f0*/ 	.word	0xffffffff


	//   ....[95]....
        /*11f4*/ 	.word	0xffffffff


	//   ....[96]....
        /*11f8*/ 	.word	0xffffffff


	//   ....[97]....
        /*11fc*/ 	.word	0xffffffff


	//   ....[98]....
        /*1200*/ 	.word	0xffffffff


	//   ....[99]....
        /*1204*/ 	.word	0xffffffff


	//   ....[100]....
        /*1208*/ 	.word	0xffffffff


	//   ....[101]....
        /*120c*/ 	.word	0xffffffff


	//   ....[102]....
        /*1210*/ 	.word	0xffffffff


	//   ....[103]....
        /*1214*/ 	.word	0xffffffff


	//   ....[104]....
        /*1218*/ 	.word	0xffffffff


	//   ....[105]....
        /*121c*/ 	.word	0xffffffff


	//   ....[106]....
        /*1220*/ 	.word	0xffffffff


	//   ....[107]....
        /*1224*/ 	.word	0xffffffff


	//   ....[108]....
        /*1228*/ 	.word	0xffffffff


	//   ....[109]....
        /*122c*/ 	.word	0xffffffff


	//   ....[110]....
        /*1230*/ 	.word	0xffffffff


	//   ....[111]....
        /*1234*/ 	.word	0xffffffff


	//   ....[112]....
        /*1238*/ 	.word	0xffffffff


	//   ....[113]....
        /*123c*/ 	.word	0xffffffff


	//   ....[114]....
        /*1240*/ 	.word	0xffffffff


	//   ....[115]....
        /*1244*/ 	.word	0xffffffff


	//   ....[116]....
        /*1248*/ 	.word	0xffffffff


	//   ....[117]....
        /*124c*/ 	.word	0xffffffff


	//   ....[118]....
        /*1250*/ 	.word	0xffffffff


	//   ....[119]....
        /*1254*/ 	.word	0xffffffff


	//   ....[120]....
        /*1258*/ 	.word	0xffffffff


	//   ....[121]....
        /*125c*/ 	.word	0xffffffff


	//   ....[122]....
        /*1260*/ 	.word	0xffffffff


	//   ....[123]....
        /*1264*/ 	.word	0xffffffff


	//   ....[124]....
        /*1268*/ 	.word	0xffffffff


	//   ....[125]....
        /*126c*/ 	.word	0xffffffff


	//   ....[126]....
        /*1270*/ 	.word	0xffffffff


	//   ....[127]....
        /*1274*/ 	.word	0xffffffff


	//   ....[128]....
        /*1278*/ 	.word	0xffffffff


	//   ....[129]....
        /*127c*/ 	.word	0xffffffff


	//   ....[130]....
        /*1280*/ 	.word	0xffffffff


	//   ....[131]....
        /*1284*/ 	.word	0xffffffff


	//   ....[132]....
        /*1288*/ 	.word	0xffffffff


	//   ....[133]....
        /*128c*/ 	.word	0xffffffff


	//   ....[134]....
        /*1290*/ 	.word	0xffffffff


	//   ....[135]....
        /*1294*/ 	.word	0xffffffff


	//   ....[136]....
        /*1298*/ 	.word	0xffffffff


	//   ....[137]....
        /*129c*/ 	.word	0xffffffff


	//   ....[138]....
        /*12a0*/ 	.word	0xffffffff


	//   ....[139]....
        /*12a4*/ 	.word	0xffffffff


	//   ....[140]....
        /*12a8*/ 	.word	0xffffffff


	//   ....[141]....
        /*12ac*/ 	.word	0xffffffff


	//   ....[142]....
        /*12b0*/ 	.word	0xffffffff


	//   ....[143]....
        /*12b4*/ 	.word	0xffffffff


	//   ....[144]....
        /*12b8*/ 	.word	0xffffffff


	//   ....[145]....
        /*12bc*/ 	.word	0xffffffff


	//   ....[146]....
        /*12c0*/ 	.word	0xffffffff


	//   ....[147]....
        /*12c4*/ 	.word	0xffffffff


	//   ....[148]....
        /*12c8*/ 	.word	0xffffffff


	//   ....[149]....
        /*12cc*/ 	.word	0xffffffff


	//   ....[150]....
        /*12d0*/ 	.word	0xffffffff


	//   ....[151]....
        /*12d4*/ 	.word	0xffffffff


	//   ....[152]....
        /*12d8*/ 	.word	0xffffffff


	//   ....[153]....
        /*12dc*/ 	.word	0xffffffff


	//   ....[154]....
        /*12e0*/ 	.word	0xffffffff


	//   ....[155]....
        /*12e4*/ 	.word	0xffffffff


	//   ....[156]....
        /*12e8*/ 	.word	0xffffffff


	//   ....[157]....
        /*12ec*/ 	.word	0xffffffff


	//   ....[158]....
        /*12f0*/ 	.word	0xffffffff


	//   ....[159]....
        /*12f4*/ 	.word	0xffffffff


	//   ....[160]....
        /*12f8*/ 	.word	0xffffffff


	//   ....[161]....
        /*12fc*/ 	.word	0xffffffff


	//   ....[162]....
        /*1300*/ 	.word	0xffffffff


	//   ....[163]....
        /*1304*/ 	.word	0xffffffff


	//   ....[164]....
        /*1308*/ 	.word	0xffffffff


	//   ....[165]....
        /*130c*/ 	.word	0xffffffff


	//   ....[166]....
        /*1310*/ 	.word	0xffffffff


	//   ....[167]....
        /*1314*/ 	.word	0xffffffff


	//   ....[168]....
        /*1318*/ 	.word	0xffffffff


	//   ....[169]....
        /*131c*/ 	.word	0xffffffff


	//   ....[170]....
        /*1320*/ 	.word	0xffffffff


	//   ....[171]....
        /*1324*/ 	.word	0xffffffff


	//   ....[172]....
        /*1328*/ 	.word	0xffffffff


	//   ....[173]....
        /*132c*/ 	.word	0xffffffff


	//   ....[174]....
        /*1330*/ 	.word	0xffffffff


	//   ....[175]....
        /*1334*/ 	.word	0xffffffff


	//   ....[176]....
        /*1338*/ 	.word	0xffffffff


	//   ....[177]....
        /*133c*/ 	.word	0xffffffff


	//   ....[178]....
        /*1340*/ 	.word	0xffffffff


	//   ....[179]....
        /*1344*/ 	.word	0xffffffff


	//   ....[180]....
        /*1348*/ 	.word	0xffffffff


	//   ....[181]....
        /*134c*/ 	.word	0xffffffff


	//   ....[182]....
        /*1350*/ 	.word	0xffffffff


	//   ....[183]....
        /*1354*/ 	.word	0xffffffff


	//   ....[184]....
        /*1358*/ 	.word	0xffffffff


	//   ....[185]....
        /*135c*/ 	.word	0xffffffff


	//   ....[186]....
        /*1360*/ 	.word	0xffffffff


	//   ....[187]....
        /*1364*/ 	.word	0xffffffff


	//   ....[188]....
        /*1368*/ 	.word	0xffffffff


	//   ....[189]....
        /*136c*/ 	.word	0xffffffff


	//   ....[190]....
        /*1370*/ 	.word	0xffffffff


	//   ....[191]....
        /*1374*/ 	.word	0xffffffff


	//   ....[192]....
        /*1378*/ 	.word	0xffffffff


	//   ....[193]....
        /*137c*/ 	.word	0xffffffff


	//   ....[194]....
        /*1380*/ 	.word	0xffffffff


	//   ....[195]....
        /*1384*/ 	.word	0xffffffff


	//   ....[196]....
        /*1388*/ 	.word	0xffffffff


	//   ....[197]....
        /*138c*/ 	.word	0xffffffff


	//   ....[198]....
        /*1390*/ 	.word	0xffffffff


	//   ....[199]....
        /*1394*/ 	.word	0xffffffff


	//   ....[200]....
        /*1398*/ 	.word	0xffffffff


	//   ....[201]....
        /*139c*/ 	.word	0xffffffff


	//   ....[202]....
        /*13a0*/ 	.word	0xffffffff


	//   ....[203]....
        /*13a4*/ 	.word	0xffffffff


	//   ....[204]....
        /*13a8*/ 	.word	0xffffffff


	//   ....[205]....
        /*13ac*/ 	.word	0xffffffff


	//   ....[206]....
        /*13b0*/ 	.word	0xffffffff


	//   ....[207]....
        /*13b4*/ 	.word	0xffffffff


	//   ....[208]....
        /*13b8*/ 	.word	0xffffffff


	//   ....[209]....
        /*13bc*/ 	.word	0xffffffff


	//   ....[210]....
        /*13c0*/ 	.word	0xffffffff


	//   ....[211]....
        /*13c4*/ 	.word	0xffffffff


	//   ....[212]....
        /*13c8*/ 	.word	0xffffffff


	//   ....[213]....
        /*13cc*/ 	.word	0xffffffff


	//   ....[214]....
        /*13d0*/ 	.word	0xffffffff


	//   ....[215]....
        /*13d4*/ 	.word	0xffffffff


	//   ....[216]....
        /*13d8*/ 	.word	0xffffffff


	//   ....[217]....
        /*13dc*/ 	.word	0xffffffff


	//   ....[218]....
        /*13e0*/ 	.word	0xffffffff


	//   ....[219]....
        /*13e4*/ 	.word	0xffffffff


	//   ....[220]....
        /*13e8*/ 	.word	0xffffffff


	//   ....[221]....
        /*13ec*/ 	.word	0xffffffff


	//   ....[222]....
        /*13f0*/ 	.word	0xffffffff


	//   ....[223]....
        /*13f4*/ 	.word	0xffffffff


	//   ....[224]....
        /*13f8*/ 	.word	0xffffffff


	//   ....[225]....
        /*13fc*/ 	.word	0xffffffff


	//   ....[226]....
        /*1400*/ 	.word	0xffffffff


	//   ....[227]....
        /*1404*/ 	.word	0xffffffff


	//   ....[228]....
        /*1408*/ 	.word	0xffffffff


	//   ....[229]....
        /*140c*/ 	.word	0xffffffff


	//   ....[230]....
        /*1410*/ 	.word	0xffffffff


	//   ....[231]....
        /*1414*/ 	.word	0xffffffff


	//   ....[232]....
        /*1418*/ 	.word	0xffffffff


	//   ....[233]....
        /*141c*/ 	.word	0xffffffff


	//   ....[234]....
        /*1420*/ 	.word	0xffffffff


	//   ....[235]....
        /*1424*/ 	.word	0xffffffff


	//   ....[236]....
        /*1428*/ 	.word	0xffffffff


	//   ....[237]....
        /*142c*/ 	.word	0xffffffff


	//   ....[238]....
        /*1430*/ 	.word	0xffffffff


	//   ....[239]....
        /*1434*/ 	.word	0xffffffff


	//   ....[240]....
        /*1438*/ 	.word	0xffffffff


	//   ....[241]....
        /*143c*/ 	.word	0xffffffff


	//   ....[242]....
        /*1440*/ 	.word	0xffffffff


	//   ....[243]....
        /*1444*/ 	.word	0xffffffff


	//   ....[244]....
        /*1448*/ 	.word	0xffffffff


	//   ....[245]....
        /*144c*/ 	.word	0xffffffff


	//   ....[246]....
        /*1450*/ 	.word	0xffffffff


	//   ....[247]....
        /*1454*/ 	.word	0xffffffff


	//   ....[248]....
        /*1458*/ 	.word	0xffffffff


	//   ....[249]....
        /*145c*/ 	.word	0xffffffff


	//   ....[250]....
        /*1460*/ 	.word	0xffffffff


	//   ....[251]....
        /*1464*/ 	.word	0xffffffff


	//   ....[252]....
        /*1468*/ 	.word	0xffffffff


	//   ....[253]....
        /*146c*/ 	.word	0xffffffff


	//   ....[254]....
        /*1470*/ 	.word	0xffffffff


	//   ....[255]....
        /*1474*/ 	.word	0xffffffff


	//   ....[0]....
        /*1478*/ 	.word	0xffffffff


	//   ....[1]....
        /*147c*/ 	.word	0xffffffff


	//   ....[2]....
        /*1480*/ 	.word	0xffffffff


	//   ....[3]....
        /*1484*/ 	.word	0xffffffff


	//   ....[4]....
        /*1488*/ 	.word	0xffffffff


	//   ....[5]....
        /*148c*/ 	.word	0xffffffff


	//   ....[6]....
        /*1490*/ 	.word	0xffffffff


	//   ....[7]....
        /*1494*/ 	.word	0xffffffff


	//   ....[8]....
        /*1498*/ 	.word	0xffffffff


	//   ....[9]....
        /*149c*/ 	.word	0xffffffff


	//   ....[10]....
        /*14a0*/ 	.word	0xffffffff


	//   ....[11]....
        /*14a4*/ 	.word	0xffffffff


	//   ....[12]....
        /*14a8*/ 	.word	0xffffffff


	//   ....[13]....
        /*14ac*/ 	.word	0xffffffff


	//   ....[14]....
        /*14b0*/ 	.word	0xffffffff


	//   ....[15]....
        /*14b4*/ 	.word	0xffffffff


	//   ....[16]....
        /*14b8*/ 	.word	0xffffffff


	//   ....[17]....
        /*14bc*/ 	.word	0xffffffff


	//   ....[18]....
        /*14c0*/ 	.word	0xffffffff


	//   ....[19]....
        /*14c4*/ 	.word	0xffffffff


	//   ....[20]....
        /*14c8*/ 	.word	0xffffffff


	//   ....[21]....
        /*14cc*/ 	.word	0xffffffff


	//   ....[22]....
        /*14d0*/ 	.word	0xffffffff


	//   ....[23]....
        /*14d4*/ 	.word	0xffffffff


	//   ....[24]....
        /*14d8*/ 	.word	0xffffffff


	//   ....[25]....
        /*14dc*/ 	.word	0xffffffff


	//   ....[26]....
        /*14e0*/ 	.word	0xffffffff


	//   ....[27]....
        /*14e4*/ 	.word	0xffffffff


	//   ....[28]....
        /*14e8*/ 	.word	0xffffffff


	//   ....[29]....
        /*14ec*/ 	.word	0xffffffff


	//   ....[30]....
        /*14f0*/ 	.word	0xffffffff


	//   ....[31]....
        /*14f4*/ 	.word	0xffffffff


	//   ....[32]....
        /*14f8*/ 	.word	0xffffffff


	//   ....[33]....
        /*14fc*/ 	.word	0xffffffff


	//   ....[34]....
        /*1500*/ 	.word	0xffffffff


	//   ....[35]....
        /*1504*/ 	.word	0xffffffff


	//   ....[36]....
        /*1508*/ 	.word	0xffffffff


	//   ....[37]....
        /*150c*/ 	.word	0xffffffff


	//   ....[38]....
        /*1510*/ 	.word	0xffffffff


	//   ....[39]....
        /*1514*/ 	.word	0xffffffff


	//   ....[40]....
        /*1518*/ 	.word	0xffffffff


	//   ....[41]....
        /*151c*/ 	.word	0xffffffff


	//   ....[42]....
        /*1520*/ 	.word	0xffffffff


	//   ....[43]....
        /*1524*/ 	.word	0xffffffff


	//   ....[44]....
        /*1528*/ 	.word	0xffffffff


	//   ....[45]....
        /*152c*/ 	.word	0xffffffff


	//   ....[46]....
        /*1530*/ 	.word	0xffffffff


	//   ....[47]....
        /*1534*/ 	.word	0xffffffff


	//   ....[48]....
        /*1538*/ 	.word	0xffffffff


	//   ....[49]....
        /*153c*/ 	.word	0xffffffff


	//   ....[50]....
        /*1540*/ 	.word	0xffffffff


	//   ....[51]....
        /*1544*/ 	.word	0xffffffff


	//   ....[52]....
        /*1548*/ 	.word	0xffffffff


	//   ....[53]....
        /*154c*/ 	.word	0xffffffff


	//   ....[54]....
        /*1550*/ 	.word	0xffffffff


	//   ....[55]....
        /*1554*/ 	.word	0xffffffff


	//   ....[56]....
        /*1558*/ 	.word	0xffffffff


	//   ....[57]....
        /*155c*/ 	.word	0xffffffff


	//   ....[58]....
        /*1560*/ 	.word	0xffffffff


	//   ....[59]....
        /*1564*/ 	.word	0xffffffff


	//   ....[60]....
        /*1568*/ 	.word	0xffffffff


	//   ....[61]....
        /*156c*/ 	.word	0xffffffff


	//   ....[62]....
        /*1570*/ 	.word	0xffffffff


	//   ....[63]....
        /*1574*/ 	.word	0xffffffff


	//   ....[64]....
        /*1578*/ 	.word	0xffffffff


	//   ....[65]....
        /*157c*/ 	.word	0xffffffff


	//   ....[66]....
        /*1580*/ 	.word	0xffffffff


	//   ....[67]....
        /*1584*/ 	.word	0xffffffff


	//   ....[68]....
        /*1588*/ 	.word	0xffffffff


	//   ....[69]....
        /*158c*/ 	.word	0xffffffff


	//   ....[70]....
        /*1590*/ 	.word	0xffffffff


	//   ....[71]....
        /*1594*/ 	.word	0xffffffff


	//   ....[72]....
        /*1598*/ 	.word	0xffffffff


	//   ....[73]....
        /*159c*/ 	.word	0xffffffff


	//   ....[74]....
        /*15a0*/ 	.word	0xffffffff


	//   ....[75]....
        /*15a4*/ 	.word	0xffffffff


	//   ....[76]....
        /*15a8*/ 	.word	0xffffffff


	//   ....[77]....
        /*15ac*/ 	.word	0xffffffff


	//   ....[78]....
        /*15b0*/ 	.word	0xffffffff


	//   ....[79]....
        /*15b4*/ 	.word	0xffffffff


	//   ....[80]....
        /*15b8*/ 	.word	0xffffffff


	//   ....[81]....
        /*15bc*/ 	.word	0xffffffff


	//   ....[82]....
        /*15c0*/ 	.word	0xffffffff


	//   ....[83]....
        /*15c4*/ 	.word	0xffffffff


	//   ....[84]....
        /*15c8*/ 	.word	0xffffffff


	//   ....[85]....
        /*15cc*/ 	.word	0xffffffff


	//   ....[86]....
        /*15d0*/ 	.word	0xffffffff


	//   ....[87]....
        /*15d4*/ 	.word	0xffffffff


	//   ....[88]....
        /*15d8*/ 	.word	0xffffffff


	//   ....[89]....
        /*15dc*/ 	.word	0xffffffff


	//   ....[90]....
        /*15e0*/ 	.word	0xffffffff


	//   ....[91]....
        /*15e4*/ 	.word	0xffffffff


	//   ....[92]....
        /*15e8*/ 	.word	0xffffffff


	//   ....[93]....
        /*15ec*/ 	.word	0xffffffff


	//   ....[94]....
        /*15f0*/ 	.word	0xffffffff


	//   ....[95]....
        /*15f4*/ 	.word	0xffffffff


	//   ....[96]....
        /*15f8*/ 	.word	0xffffffff


	//   ....[97]....
        /*15fc*/ 	.word	0xffffffff


	//   ....[98]....
        /*1600*/ 	.word	0xffffffff


	//   ....[99]....
        /*1604*/ 	.word	0xffffffff


	//   ....[100]....
        /*1608*/ 	.word	0xffffffff


	//   ....[101]....
        /*160c*/ 	.word	0xffffffff


	//   ....[102]....
        /*1610*/ 	.word	0xffffffff


	//   ....[103]....
        /*1614*/ 	.word	0xffffffff


	//   ....[104]....
        /*1618*/ 	.word	0xffffffff


	//   ....[105]....
        /*161c*/ 	.word	0xffffffff


	//   ....[106]....
        /*1620*/ 	.word	0xffffffff


	//   ....[107]....
        /*1624*/ 	.word	0xffffffff


	//   ....[108]....
        /*1628*/ 	.word	0xffffffff


	//   ....[109]....
        /*162c*/ 	.word	0xffffffff


	//   ....[110]....
        /*1630*/ 	.word	0xffffffff


	//   ....[111]....
        /*1634*/ 	.word	0xffffffff


	//   ....[112]....
        /*1638*/ 	.word	0xffffffff


	//   ....[113]....
        /*163c*/ 	.word	0xffffffff


	//   ....[114]....
        /*1640*/ 	.word	0xffffffff


	//   ....[115]....
        /*1644*/ 	.word	0xffffffff


	//   ....[116]....
        /*1648*/ 	.word	0xffffffff


	//   ....[117]....
        /*164c*/ 	.word	0xffffffff


	//   ....[118]....
        /*1650*/ 	.word	0xffffffff


	//   ....[119]....
        /*1654*/ 	.word	0xffffffff


	//   ....[120]....
        /*1658*/ 	.word	0xffffffff


	//   ....[121]....
        /*165c*/ 	.word	0xffffffff


	//   ....[122]....
        /*1660*/ 	.word	0xffffffff


	//   ....[123]....
        /*1664*/ 	.word	0xffffffff


	//   ....[124]....
        /*1668*/ 	.word	0xffffffff


	//   ....[125]....
        /*166c*/ 	.word	0xffffffff


	//   ....[126]....
        /*1670*/ 	.word	0xffffffff


	//   ....[127]....
        /*1674*/ 	.word	0xffffffff


	//   ....[128]....
        /*1678*/ 	.word	0xffffffff


	//   ....[129]....
        /*167c*/ 	.word	0xffffffff


	//   ....[130]....
        /*1680*/ 	.word	0xffffffff


	//   ....[131]....
        /*1684*/ 	.word	0xffffffff


	//   ....[132]....
        /*1688*/ 	.word	0xffffffff


	//   ....[133]....
        /*168c*/ 	.word	0xffffffff


	//   ....[134]....
        /*1690*/ 	.word	0xffffffff


	//   ....[135]....
        /*1694*/ 	.word	0xffffffff


	//   ....[136]....
        /*1698*/ 	.word	0xffffffff


	//   ....[137]....
        /*169c*/ 	.word	0xffffffff


	//   ....[138]....
        /*16a0*/ 	.word	0xffffffff


	//   ....[139]....
        /*16a4*/ 	.word	0xffffffff


	//   ....[140]....
        /*16a8*/ 	.word	0xffffffff


	//   ....[141]....
        /*16ac*/ 	.word	0xffffffff


	//   ....[142]....
        /*16b0*/ 	.word	0xffffffff


	//   ....[143]....
        /*16b4*/ 	.word	0xffffffff


	//   ....[144]....
        /*16b8*/ 	.word	0xffffffff


	//   ....[145]....
        /*16bc*/ 	.word	0xffffffff


	//   ....[146]....
        /*16c0*/ 	.word	0xffffffff


	//   ....[147]....
        /*16c4*/ 	.word	0xffffffff


	//   ....[148]....
        /*16c8*/ 	.word	0xffffffff


	//   ....[149]....
        /*16cc*/ 	.word	0xffffffff


	//   ....[150]....
        /*16d0*/ 	.word	0xffffffff


	//   ....[151]....
        /*16d4*/ 	.word	0xffffffff


	//   ....[152]....
        /*16d8*/ 	.word	0xffffffff


	//   ....[153]....
        /*16dc*/ 	.word	0xffffffff


	//   ....[154]....
        /*16e0*/ 	.word	0xffffffff


	//   ....[155]....
        /*16e4*/ 	.word	0xffffffff


	//   ....[156]....
        /*16e8*/ 	.word	0xffffffff


	//   ....[157]....
        /*16ec*/ 	.word	0xffffffff


	//   ....[158]....
        /*16f0*/ 	.word	0xffffffff


	//   ....[159]....
        /*16f4*/ 	.word	0xffffffff


	//   ....[160]....
        /*16f8*/ 	.word	0xffffffff


	//   ....[161]....
        /*16fc*/ 	.word	0xffffffff


	//   ....[162]....
        /*1700*/ 	.word	0xffffffff


	//   ....[163]....
        /*1704*/ 	.word	0xffffffff


	//   ....[164]....
        /*1708*/ 	.word	0xffffffff


	//   ....[165]....
        /*170c*/ 	.word	0xffffffff


	//   ....[166]....
        /*1710*/ 	.word	0xffffffff


	//   ....[167]....
        /*1714*/ 	.word	0xffffffff


	//   ....[168]....
        /*1718*/ 	.word	0xffffffff


	//   ....[169]....
        /*171c*/ 	.word	0xffffffff


	//   ....[170]....
        /*1720*/ 	.word	0xffffffff


	//   ....[171]....
        /*1724*/ 	.word	0xffffffff


	//   ....[172]....
        /*1728*/ 	.word	0xffffffff


	//   ....[173]....
        /*172c*/ 	.word	0xffffffff


	//   ....[174]....
        /*1730*/ 	.word	0xffffffff


	//   ....[175]....
        /*1734*/ 	.word	0xffffffff


	//   ....[176]....
        /*1738*/ 	.word	0xffffffff


	//   ....[177]....
        /*173c*/ 	.word	0xffffffff


	//   ....[178]....
        /*1740*/ 	.word	0xffffffff


	//   ....[179]....
        /*1744*/ 	.word	0xffffffff


	//   ....[180]....
        /*1748*/ 	.word	0xffffffff


	//   ....[181]....
        /*174c*/ 	.word	0xffffffff


	//   ....[182]....
        /*1750*/ 	.word	0xffffffff


	//   ....[183]....
        /*1754*/ 	.word	0xffffffff


	//   ....[184]....
        /*1758*/ 	.word	0xffffffff


	//   ....[185]....
        /*175c*/ 	.word	0xffffffff


	//   ....[186]....
        /*1760*/ 	.word	0xffffffff


	//   ....[187]....
        /*1764*/ 	.word	0xffffffff


	//   ....[188]....
        /*1768*/ 	.word	0xffffffff


	//   ....[189]....
        /*176c*/ 	.word	0xffffffff


	//   ....[190]....
        /*1770*/ 	.word	0xffffffff


	//   ....[191]....
        /*1774*/ 	.word	0xffffffff


	//   ....[192]....
        /*1778*/ 	.word	0xffffffff


	//   ....[193]....
        /*177c*/ 	.word	0xffffffff


	//   ....[194]....
        /*1780*/ 	.word	0xffffffff


	//   ....[195]....
        /*1784*/ 	.word	0xffffffff


	//   ....[196]....
        /*1788*/ 	.word	0xffffffff


	//   ....[197]....
        /*178c*/ 	.word	0xffffffff


	//   ....[198]....
        /*1790*/ 	.word	0xffffffff


	//   ....[199]....
        /*1794*/ 	.word	0xffffffff


	//   ....[200]....
        /*1798*/ 	.word	0xffffffff


	//   ....[201]....
        /*179c*/ 	.word	0xffffffff


	//   ....[202]....
        /*17a0*/ 	.word	0xffffffff


	//   ....[203]....
        /*17a4*/ 	.word	0xffffffff


	//   ....[204]....
        /*17a8*/ 	.word	0xffffffff


	//   ....[205]....
        /*17ac*/ 	.word	0xffffffff


	//   ....[206]....
        /*17b0*/ 	.word	0xffffffff


	//   ....[207]....
        /*17b4*/ 	.word	0xffffffff


	//   ....[208]....
        /*17b8*/ 	.word	0xffffffff


	//   ....[209]....
        /*17bc*/ 	.word	0xffffffff


	//   ....[210]....
        /*17c0*/ 	.word	0xffffffff


	//   ....[211]....
        /*17c4*/ 	.word	0xffffffff


	//   ....[212]....
        /*17c8*/ 	.word	0xffffffff


	//   ....[213]....
        /*17cc*/ 	.word	0xffffffff


	//   ....[214]....
        /*17d0*/ 	.word	0xffffffff


	//   ....[215]....
        /*17d4*/ 	.word	0xffffffff


	//   ....[216]....
        /*17d8*/ 	.word	0xffffffff


	//   ....[217]....
        /*17dc*/ 	.word	0xffffffff


	//   ....[218]....
        /*17e0*/ 	.word	0xffffffff


	//   ....[219]....
        /*17e4*/ 	.word	0xffffffff


	//   ....[220]....
        /*17e8*/ 	.word	0xffffffff


	//   ....[221]....
        /*17ec*/ 	.word	0xffffffff


	//   ....[222]....
        /*17f0*/ 	.word	0xffffffff


	//   ....[223]....
        /*17f4*/ 	.word	0xffffffff


	//   ....[224]....
        /*17f8*/ 	.word	0xffffffff


	//   ....[225]....
        /*17fc*/ 	.word	0xffffffff


	//   ....[226]....
        /*1800*/ 	.word	0xffffffff


	//   ....[227]....
        /*1804*/ 	.word	0xffffffff


	//   ....[228]....
        /*1808*/ 	.word	0xffffffff


	//   ....[229]....
        /*180c*/ 	.word	0xffffffff


	//   ....[230]....
        /*1810*/ 	.word	0xffffffff


	//   ....[231]....
        /*1814*/ 	.word	0xffffffff


	//   ....[232]....
        /*1818*/ 	.word	0xffffffff


	//   ....[233]....
        /*181c*/ 	.word	0xffffffff


	//   ....[234]....
        /*1820*/ 	.word	0xffffffff


	//   ....[235]....
        /*1824*/ 	.word	0xffffffff


	//   ....[236]....
        /*1828*/ 	.word	0xffffffff


	//   ....[237]....
        /*182c*/ 	.word	0xffffffff


	//   ....[238]....
        /*1830*/ 	.word	0xffffffff


	//   ....[239]....
        /*1834*/ 	.word	0xffffffff


	//   ....[240]....
        /*1838*/ 	.word	0xffffffff


	//   ....[241]....
        /*183c*/ 	.word	0xffffffff


	//   ....[242]....
        /*1840*/ 	.word	0xffffffff


	//   ....[243]....
        /*1844*/ 	.word	0xffffffff


	//   ....[244]....
        /*1848*/ 	.word	0xffffffff


	//   ....[245]....
        /*184c*/ 	.word	0xffffffff


	//   ....[246]....
        /*1850*/ 	.word	0xffffffff


	//   ....[247]....
        /*1854*/ 	.word	0xffffffff


	//   ....[248]....
        /*1858*/ 	.word	0xffffffff


	//   ....[249]....
        /*185c*/ 	.word	0xffffffff


	//   ....[250]....
        /*1860*/ 	.word	0xffffffff


	//   ....[251]....
        /*1864*/ 	.word	0xffffffff


	//   ....[252]....
        /*1868*/ 	.word	0xffffffff


	//   ....[253]....
        /*186c*/ 	.word	0xffffffff


	//   ....[254]....
        /*1870*/ 	.word	0xffffffff


	//   ....[255]....
        /*1874*/ 	.word	0xffffffff


	//   ....[0]....
        /*1878*/ 	.word	0xffffffff


	//   ....[1]....
        /*187c*/ 	.word	0xffffffff


	//   ....[2]....
        /*1880*/ 	.word	0xffffffff


	//   ....[3]....
        /*1884*/ 	.word	0xffffffff


	//   ....[4]....
        /*1888*/ 	.word	0xffffffff


	//   ....[5]....
        /*188c*/ 	.word	0xffffffff


	//   ....[6]....
        /*1890*/ 	.word	0xffffffff


	//   ....[7]....
        /*1894*/ 	.word	0xffffffff


	//   ....[8]....
        /*1898*/ 	.word	0xffffffff


	//   ....[9]....
        /*189c*/ 	.word	0xffffffff


	//   ....[10]....
        /*18a0*/ 	.word	0xffffffff


	//   ....[11]....
        /*18a4*/ 	.word	0xffffffff


	//   ....[12]....
        /*18a8*/ 	.word	0xffffffff


	//   ....[13]....
        /*18ac*/ 	.word	0xffffffff


	//   ....[14]....
        /*18b0*/ 	.word	0xffffffff


	//   ....[15]....
        /*18b4*/ 	.word	0xffffffff


	//   ....[16]....
        /*18b8*/ 	.word	0xffffffff


	//   ....[17]....
        /*18bc*/ 	.word	0xffffffff


	//   ....[18]....
        /*18c0*/ 	.word	0xffffffff


	//   ....[19]....
        /*18c4*/ 	.word	0xffffffff


	//   ....[20]....
        /*18c8*/ 	.word	0xffffffff


	//   ....[21]....
        /*18cc*/ 	.word	0xffffffff


	//   ....[22]....
        /*18d0*/ 	.word	0xffffffff


	//   ....[23]....
        /*18d4*/ 	.word	0xffffffff


	//   ....[24]....
        /*18d8*/ 	.word	0xffffffff


	//   ....[25]....
        /*18dc*/ 	.word	0xffffffff


	//   ....[26]....
        /*18e0*/ 	.word	0xffffffff


	//   ....[27]....
        /*18e4*/ 	.word	0xffffffff


	//   ....[28]....
        /*18e8*/ 	.word	0xffffffff


	//   ....[29]....
        /*18ec*/ 	.word	0xffffffff


	//   ....[30]....
        /*18f0*/ 	.word	0xffffffff


	//   ....[31]....
        /*18f4*/ 	.word	0xffffffff


	//   ....[32]....
        /*18f8*/ 	.word	0xffffffff


	//   ....[33]....
        /*18fc*/ 	.word	0xffffffff


	//   ....[34]....
        /*1900*/ 	.word	0xffffffff


	//   ....[35]....
        /*1904*/ 	.word	0xffffffff


	//   ....[36]....
        /*1908*/ 	.word	0xffffffff


	//   ....[37]....
        /*190c*/ 	.word	0xffffffff


	//   ....[38]....
        /*1910*/ 	.word	0xffffffff


	//   ....[39]....
        /*1914*/ 	.word	0xffffffff


	//   ....[40]....
        /*1918*/ 	.word	0xffffffff


	//   ....[41]....
        /*191c*/ 	.word	0xffffffff


	//   ....[42]....
        /*1920*/ 	.word	0xffffffff


	//   ....[43]....
        /*1924*/ 	.word	0xffffffff


	//   ....[44]....
        /*1928*/ 	.word	0xffffffff


	//   ....[45]....
        /*192c*/ 	.word	0xffffffff


	//   ....[46]....
        /*1930*/ 	.word	0xffffffff


	//   ....[47]....
        /*1934*/ 	.word	0xffffffff


	//   ....[48]....
        /*1938*/ 	.word	0xffffffff


	//   ....[49]....
        /*193c*/ 	.word	0xffffffff


	//   ....[50]....
        /*1940*/ 	.word	0xffffffff


	//   ....[51]....
        /*1944*/ 	.word	0xffffffff


	//   ....[52]....
        /*1948*/ 	.word	0xffffffff


	//   ....[53]....
        /*194c*/ 	.word	0xffffffff


	//   ....[54]....
        /*1950*/ 	.word	0xffffffff


	//   ....[55]....
        /*1954*/ 	.word	0xffffffff


	//   ....[56]....
        /*1958*/ 	.word	0xffffffff


	//   ....[57]....
        /*195c*/ 	.word	0xffffffff


	//   ....[58]....
        /*1960*/ 	.word	0xffffffff


	//   ....[59]....
        /*1964*/ 	.word	0xffffffff


	//   ....[60]....
        /*1968*/ 	.word	0xffffffff


	//   ....[61]....
        /*196c*/ 	.word	0xffffffff


	//   ....[62]....
        /*1970*/ 	.word	0xffffffff


	//   ....[63]....
        /*1974*/ 	.word	0xffffffff


	//   ....[64]....
        /*1978*/ 	.word	0xffffffff


	//   ....[65]....
        /*197c*/ 	.word	0xffffffff


	//   ....[66]....
        /*1980*/ 	.word	0xffffffff


	//   ....[67]....
        /*1984*/ 	.word	0xffffffff


	//   ....[68]....
        /*1988*/ 	.word	0xffffffff


	//   ....[69]....
        /*198c*/ 	.word	0xffffffff


	//   ....[70]....
        /*1990*/ 	.word	0xffffffff


	//   ....[71]....
        /*1994*/ 	.word	0xffffffff


	//   ....[72]....
        /*1998*/ 	.word	0xffffffff


	//   ....[73]....
        /*199c*/ 	.word	0xffffffff


	//   ....[74]....
        /*19a0*/ 	.word	0xffffffff


	//   ....[75]....
        /*19a4*/ 	.word	0xffffffff


	//   ....[76]....
        /*19a8*/ 	.word	0xffffffff


	//   ....[77]....
        /*19ac*/ 	.word	0xffffffff


	//   ....[78]....
        /*19b0*/ 	.word	0xffffffff


	//   ....[79]....
        /*19b4*/ 	.word	0xffffffff


	//   ....[80]....
        /*19b8*/ 	.word	0xffffffff


	//   ....[81]....
        /*19bc*/ 	.word	0xffffffff


	//   ....[82]....
        /*19c0*/ 	.word	0xffffffff


	//   ....[83]....
        /*19c4*/ 	.word	0xffffffff


	//   ....[84]....
        /*19c8*/ 	.word	0xffffffff


	//   ....[85]....
        /*19cc*/ 	.word	0xffffffff


	//   ....[86]....
        /*19d0*/ 	.word	0xffffffff


	//   ....[87]....
        /*19d4*/ 	.word	0xffffffff


	//   ....[88]....
        /*19d8*/ 	.word	0xffffffff


	//   ....[89]....
        /*19dc*/ 	.word	0xffffffff


	//   ....[90]....
        /*19e0*/ 	.word	0xffffffff


	//   ....[91]....
        /*19e4*/ 	.word	0xffffffff


	//   ....[92]....
        /*19e8*/ 	.word	0xffffffff


	//   ....[93]....
        /*19ec*/ 	.word	0xffffffff


	//   ....[94]....
        /*19f0*/ 	.word	0xffffffff


	//   ....[95]....
        /*19f4*/ 	.word	0xffffffff


	//   ....[96]....
        /*19f8*/ 	.word	0xffffffff


	//   ....[97]....
        /*19fc*/ 	.word	0xffffffff


	//   ....[98]....
        /*1a00*/ 	.word	0xffffffff


	//   ....[99]....
        /*1a04*/ 	.word	0xffffffff


	//   ....[100]....
        /*1a08*/ 	.word	0xffffffff


	//   ....[101]....
        /*1a0c*/ 	.word	0xffffffff


	//   ....[102]....
        /*1a10*/ 	.word	0xffffffff


	//   ....[103]....
        /*1a14*/ 	.word	0xffffffff


	//   ....[104]....
        /*1a18*/ 	.word	0xffffffff


	//   ....[105]....
        /*1a1c*/ 	.word	0xffffffff


	//   ....[106]....
        /*1a20*/ 	.word	0xffffffff


	//   ....[107]....
        /*1a24*/ 	.word	0xffffffff


	//   ....[108]....
        /*1a28*/ 	.word	0xffffffff


	//   ....[109]....
        /*1a2c*/ 	.word	0xffffffff


	//   ....[110]....
        /*1a30*/ 	.word	0xffffffff


	//   ....[111]....
        /*1a34*/ 	.word	0xffffffff


	//   ....[112]....
        /*1a38*/ 	.word	0xffffffff


	//   ....[113]....
        /*1a3c*/ 	.word	0xffffffff


	//   ....[114]....
        /*1a40*/ 	.word	0xffffffff


	//   ....[115]....
        /*1a44*/ 	.word	0xffffffff


	//   ....[116]....
        /*1a48*/ 	.word	0xffffffff


	//   ....[117]....
        /*1a4c*/ 	.word	0xffffffff


	//   ....[118]....
        /*1a50*/ 	.word	0xffffffff


	//   ....[119]....
        /*1a54*/ 	.word	0xffffffff


	//   ....[120]....
        /*1a58*/ 	.word	0xffffffff


	//   ....[121]....
        /*1a5c*/ 	.word	0xffffffff


	//   ....[122]....
        /*1a60*/ 	.word	0xffffffff


	//   ....[123]....
        /*1a64*/ 	.word	0xffffffff


	//   ....[124]....
        /*1a68*/ 	.word	0xffffffff


	//   ....[125]....
        /*1a6c*/ 	.word	0xffffffff


	//   ....[126]....
        /*1a70*/ 	.word	0xffffffff


	//   ....[127]....
        /*1a74*/ 	.word	0xffffffff


	//   ....[128]....
        /*1a78*/ 	.word	0xffffffff


	//   ....[129]....
        /*1a7c*/ 	.word	0xffffffff


	//   ....[130]....
        /*1a80*/ 	.word	0xffffffff


	//   ....[131]....
        /*1a84*/ 	.word	0xffffffff


	//   ....[132]....
        /*1a88*/ 	.word	0xffffffff


	//   ....[133]....
        /*1a8c*/ 	.word	0xffffffff


	//   ....[134]....
        /*1a90*/ 	.word	0xffffffff


	//   ....[135]....
        /*1a94*/ 	.word	0xffffffff


	//   ....[136]....
        /*1a98*/ 	.word	0xffffffff


	//   ....[137]....
        /*1a9c*/ 	.word	0xffffffff


	//   ....[138]....
        /*1aa0*/ 	.word	0xffffffff


	//   ....[139]....
        /*1aa4*/ 	.word	0xffffffff


	//   ....[140]....
        /*1aa8*/ 	.word	0xffffffff


	//   ....[141]....
        /*1aac*/ 	.word	0xffffffff


	//   ....[142]....
        /*1ab0*/ 	.word	0xffffffff


	//   ....[143]....
        /*1ab4*/ 	.word	0xffffffff


	//   ....[144]....
        /*1ab8*/ 	.word	0xffffffff


	//   ....[145]....
        /*1abc*/ 	.word	0xffffffff


	//   ....[146]....
        /*1ac0*/ 	.word	0xffffffff


	//   ....[147]....
        /*1ac4*/ 	.word	0xffffffff


	//   ....[148]....
        /*1ac8*/ 	.word	0xffffffff


	//   ....[149]....
        /*1acc*/ 	.word	0xffffffff


	//   ....[150]....
        /*1ad0*/ 	.word	0xffffffff


	//   ....[151]....
        /*1ad4*/ 	.word	0xffffffff


	//   ....[152]....
        /*1ad8*/ 	.word	0xffffffff


	//   ....[153]....
        /*1adc*/ 	.word	0xffffffff


	//   ....[154]....
        /*1ae0*/ 	.word	0xffffffff


	//   ....[155]....
        /*1ae4*/ 	.word	0xffffffff


	//   ....[156]....
        /*1ae8*/ 	.word	0xffffffff


	//   ....[157]....
        /*1aec*/ 	.word	0xffffffff


	//   ....[158]....
        /*1af0*/ 	.word	0xffffffff


	//   ....[159]....
        /*1af4*/ 	.word	0xffffffff


	//   ....[160]....
        /*1af8*/ 	.word	0xffffffff


	//   ....[161]....
        /*1afc*/ 	.word	0xffffffff


	//   ....[162]....
        /*1b00*/ 	.word	0xffffffff


	//   ....[163]....
        /*1b04*/ 	.word	0xffffffff


	//   ....[164]....
        /*1b08*/ 	.word	0xffffffff


	//   ....[165]....
        /*1b0c*/ 	.word	0xffffffff


	//   ....[166]....
        /*1b10*/ 	.word	0xffffffff


	//   ....[167]....
        /*1b14*/ 	.word	0xffffffff


	//   ....[168]....
        /*1b18*/ 	.word	0xffffffff


	//   ....[169]....
        /*1b1c*/ 	.word	0xffffffff


	//   ....[170]....
        /*1b20*/ 	.word	0xffffffff


	//   ....[171]....
        /*1b24*/ 	.word	0xffffffff


	//   ....[172]....
        /*1b28*/ 	.word	0xffffffff


	//   ....[173]....
        /*1b2c*/ 	.word	0xffffffff


	//   ....[174]....
        /*1b30*/ 	.word	0xffffffff


	//   ....[175]....
        /*1b34*/ 	.word	0xffffffff


	//   ....[176]....
        /*1b38*/ 	.word	0xffffffff


	//   ....[177]....
        /*1b3c*/ 	.word	0xffffffff


	//   ....[178]....
        /*1b40*/ 	.word	0xffffffff


	//   ....[179]....
        /*1b44*/ 	.word	0xffffffff


	//   ....[180]....
        /*1b48*/ 	.word	0xffffffff


	//   ....[181]....
        /*1b4c*/ 	.word	0xffffffff


	//   ....[182]....
        /*1b50*/ 	.word	0xffffffff


	//   ....[183]....
        /*1b54*/ 	.word	0xffffffff


	//   ....[184]....
        /*1b58*/ 	.word	0xffffffff


	//   ....[185]....
        /*1b5c*/ 	.word	0xffffffff


	//   ....[186]....
        /*1b60*/ 	.word	0xffffffff


	//   ....[187]....
        /*1b64*/ 	.word	0xffffffff


	//   ....[188]....
        /*1b68*/ 	.word	0xffffffff


	//   ....[189]....
        /*1b6c*/ 	.word	0xffffffff


	//   ....[190]....
        /*1b70*/ 	.word	0xffffffff


	//   ....[191]....
        /*1b74*/ 	.word	0xffffffff


	//   ....[192]....
        /*1b78*/ 	.word	0xffffffff


	//   ....[193]....
        /*1b7c*/ 	.word	0xffffffff


	//   ....[194]....
        /*1b80*/ 	.word	0xffffffff


	//   ....[195]....
        /*1b84*/ 	.word	0xffffffff


	//   ....[196]....
        /*1b88*/ 	.word	0xffffffff


	//   ....[197]....
        /*1b8c*/ 	.word	0xffffffff


	//   ....[198]....
        /*1b90*/ 	.word	0xffffffff


	//   ....[199]....
        /*1b94*/ 	.word	0xffffffff


	//   ....[200]....
        /*1b98*/ 	.word	0xffffffff


	//   ....[201]....
        /*1b9c*/ 	.word	0xffffffff


	//   ....[202]....
        /*1ba0*/ 	.word	0xffffffff


	//   ....[203]....
        /*1ba4*/ 	.word	0xffffffff


	//   ....[204]....
        /*1ba8*/ 	.word	0xffffffff


	//   ....[205]....
        /*1bac*/ 	.word	0xffffffff


	//   ....[206]....
        /*1bb0*/ 	.word	0xffffffff


	//   ....[207]....
        /*1bb4*/ 	.word	0xffffffff


	//   ....[208]....
        /*1bb8*/ 	.word	0xffffffff


	//   ....[209]....
        /*1bbc*/ 	.word	0xffffffff


	//   ....[210]....
        /*1bc0*/ 	.word	0xffffffff


	//   ....[211]....
        /*1bc4*/ 	.word	0xffffffff


	//   ....[212]....
        /*1bc8*/ 	.word	0xffffffff


	//   ....[213]....
        /*1bcc*/ 	.word	0xffffffff


	//   ....[214]....
        /*1bd0*/ 	.word	0xffffffff


	//   ....[215]....
        /*1bd4*/ 	.word	0xffffffff


	//   ....[216]....
        /*1bd8*/ 	.word	0xffffffff


	//   ....[217]....
        /*1bdc*/ 	.word	0xffffffff


	//   ....[218]....
        /*1be0*/ 	.word	0xffffffff


	//   ....[219]....
        /*1be4*/ 	.word	0xffffffff


	//   ....[220]....
        /*1be8*/ 	.word	0xffffffff


	//   ....[221]....
        /*1bec*/ 	.word	0xffffffff


	//   ....[222]....
        /*1bf0*/ 	.word	0xffffffff


	//   ....[223]....
        /*1bf4*/ 	.word	0xffffffff


	//   ....[224]....
        /*1bf8*/ 	.word	0xffffffff


	//   ....[225]....
        /*1bfc*/ 	.word	0xffffffff


	//   ....[226]....
        /*1c00*/ 	.word	0xffffffff


	//   ....[227]....
        /*1c04*/ 	.word	0xffffffff


	//   ....[228]....
        /*1c08*/ 	.word	0xffffffff


	//   ....[229]....
        /*1c0c*/ 	.word	0xffffffff


	//   ....[230]....
        /*1c10*/ 	.word	0xffffffff


	//   ....[231]....
        /*1c14*/ 	.word	0xffffffff


	//   ....[232]....
        /*1c18*/ 	.word	0xffffffff


	//   ....[233]....
        /*1c1c*/ 	.word	0xffffffff


	//   ....[234]....
        /*1c20*/ 	.word	0xffffffff


	//   ....[235]....
        /*1c24*/ 	.word	0xffffffff


	//   ....[236]....
        /*1c28*/ 	.word	0xffffffff


	//   ....[237]....
        /*1c2c*/ 	.word	0xffffffff


	//   ....[238]....
        /*1c30*/ 	.word	0xffffffff


	//   ....[239]....
        /*1c34*/ 	.word	0xffffffff


	//   ....[240]....
        /*1c38*/ 	.word	0xffffffff


	//   ....[241]....
        /*1c3c*/ 	.word	0xffffffff


	//   ....[242]....
        /*1c40*/ 	.word	0xffffffff


	//   ....[243]....
        /*1c44*/ 	.word	0xffffffff


	//   ....[244]....
        /*1c48*/ 	.word	0xffffffff


	//   ....[245]....
        /*1c4c*/ 	.word	0xffffffff


	//   ....[246]....
        /*1c50*/ 	.word	0xffffffff


	//   ....[247]....
        /*1c54*/ 	.word	0xffffffff


	//   ....[248]....
        /*1c58*/ 	.word	0xffffffff


	//   ....[249]....
        /*1c5c*/ 	.word	0xffffffff


	//   ....[250]....
        /*1c60*/ 	.word	0xffffffff


	//   ....[251]....
        /*1c64*/ 	.word	0xffffffff


	//   ....[252]....
        /*1c68*/ 	.word	0xffffffff


	//   ....[253]....
        /*1c6c*/ 	.word	0xffffffff


	//   ....[254]....
        /*1c70*/ 	.word	0xffffffff


	//   ....[255]....
        /*1c74*/ 	.word	0xffffffff


	//   ....[0]....
        /*1c78*/ 	.word	0xffffffff


	//   ....[1]....
        /*1c7c*/ 	.word	0xffffffff


	//   ....[2]....
        /*1c80*/ 	.word	0xffffffff


	//   ....[3]....
        /*1c84*/ 	.word	0xffffffff


	//   ....[4]....
        /*1c88*/ 	.word	0xffffffff


	//   ....[5]....
        /*1c8c*/ 	.word	0xffffffff


	//   ....[6]....
        /*1c90*/ 	.word	0xffffffff


	//   ....[7]....
        /*1c94*/ 	.word	0xffffffff


	//   ....[8]....
        /*1c98*/ 	.word	0xffffffff


	//   ....[9]....
        /*1c9c*/ 	.word	0xffffffff


	//   ....[10]....
        /*1ca0*/ 	.word	0xffffffff


	//   ....[11]....
        /*1ca4*/ 	.word	0xffffffff


	//   ....[12]....
        /*1ca8*/ 	.word	0xffffffff


	//   ....[13]....
        /*1cac*/ 	.word	0xffffffff


	//   ....[14]....
        /*1cb0*/ 	.word	0xffffffff


	//   ....[15]....
        /*1cb4*/ 	.word	0xffffffff


	//   ....[16]....
        /*1cb8*/ 	.word	0xffffffff


	//   ....[17]....
        /*1cbc*/ 	.word	0xffffffff


	//   ....[18]....
        /*1cc0*/ 	.word	0xffffffff


	//   ....[19]....
        /*1cc4*/ 	.word	0xffffffff


	//   ....[20]....
        /*1cc8*/ 	.word	0xffffffff


	//   ....[21]....
        /*1ccc*/ 	.word	0xffffffff


	//   ....[22]....
        /*1cd0*/ 	.word	0xffffffff


	//   ....[23]....
        /*1cd4*/ 	.word	0xffffffff


	//   ....[24]....
        /*1cd8*/ 	.word	0xffffffff


	//   ....[25]....
        /*1cdc*/ 	.word	0xffffffff


	//   ....[26]....
        /*1ce0*/ 	.word	0xffffffff


	//   ....[27]....
        /*1ce4*/ 	.word	0xffffffff


	//   ....[28]....
        /*1ce8*/ 	.word	0xffffffff


	//   ....[29]....
        /*1cec*/ 	.word	0xffffffff


	//   ....[30]....
        /*1cf0*/ 	.word	0xffffffff


	//   ....[31]....
        /*1cf4*/ 	.word	0xffffffff


	//   ....[32]....
        /*1cf8*/ 	.word	0xffffffff


	//   ....[33]....
        /*1cfc*/ 	.word	0xffffffff


	//   ....[34]....
        /*1d00*/ 	.word	0xffffffff


	//   ....[35]....
        /*1d04*/ 	.word	0xffffffff


	//   ....[36]....
        /*1d08*/ 	.word	0xffffffff


	//   ....[37]....
        /*1d0c*/ 	.word	0xffffffff


	//   ....[38]....
        /*1d10*/ 	.word	0xffffffff


	//   ....[39]....
        /*1d14*/ 	.word	0xffffffff


	//   ....[40]....
        /*1d18*/ 	.word	0xffffffff


	//   ....[41]....
        /*1d1c*/ 	.word	0xffffffff


	//   ....[42]....
        /*1d20*/ 	.word	0xffffffff


	//   ....[43]....
        /*1d24*/ 	.word	0xffffffff


	//   ....[44]....
        /*1d28*/ 	.word	0xffffffff


	//   ....[45]....
        /*1d2c*/ 	.word	0xffffffff


	//   ....[46]....
        /*1d30*/ 	.word	0xffffffff


	//   ....[47]....
        /*1d34*/ 	.word	0xffffffff


	//   ....[48]....
        /*1d38*/ 	.word	0xffffffff


	//   ....[49]....
        /*1d3c*/ 	.word	0xffffffff


	//   ....[50]....
        /*1d40*/ 	.word	0xffffffff


	//   ....[51]....
        /*1d44*/ 	.word	0xffffffff


	//   ....[52]....
        /*1d48*/ 	.word	0xffffffff


	//   ....[53]....
        /*1d4c*/ 	.word	0xffffffff


	//   ....[54]....
        /*1d50*/ 	.word	0xffffffff


	//   ....[55]....
        /*1d54*/ 	.word	0xffffffff


	//   ....[56]....
        /*1d58*/ 	.word	0xffffffff


	//   ....[57]....
        /*1d5c*/ 	.word	0xffffffff


	//   ....[58]....
        /*1d60*/ 	.word	0xffffffff


	//   ....[59]....
        /*1d64*/ 	.word	0xffffffff


	//   ....[60]....
        /*1d68*/ 	.word	0xffffffff


	//   ....[61]....
        /*1d6c*/ 	.word	0xffffffff


	//   ....[62]....
        /*1d70*/ 	.word	0xffffffff


	//   ....[63]....
        /*1d74*/ 	.word	0xffffffff


	//   ....[64]....
        /*1d78*/ 	.word	0xffffffff


	//   ....[65]....
        /*1d7c*/ 	.word	0xffffffff


	//   ....[66]....
        /*1d80*/ 	.word	0xffffffff


	//   ....[67]....
        /*1d84*/ 	.word	0xffffffff


	//   ....[68]....
        /*1d88*/ 	.word	0xffffffff


	//   ....[69]....
        /*1d8c*/ 	.word	0xffffffff


	//   ....[70]....
        /*1d90*/ 	.word	0xffffffff


	//   ....[71]....
        /*1d94*/ 	.word	0xffffffff


	//   ....[72]....
        /*1d98*/ 	.word	0xffffffff


	//   ....[73]....
        /*1d9c*/ 	.word	0xffffffff


	//   ....[74]....
        /*1da0*/ 	.word	0xffffffff


	//   ....[75]....
        /*1da4*/ 	.word	0xffffffff


	//   ....[76]....
        /*1da8*/ 	.word	0xffffffff


	//   ....[77]....
        /*1dac*/ 	.word	0xffffffff


	//   ....[78]....
        /*1db0*/ 	.word	0xffffffff


	//   ....[79]....
        /*1db4*/ 	.word	0xffffffff


	//   ....[80]....
        /*1db8*/ 	.word	0xffffffff


	//   ....[81]....
        /*1dbc*/ 	.word	0xffffffff


	//   ....[82]....
        /*1dc0*/ 	.word	0xffffffff


	//   ....[83]....
        /*1dc4*/ 	.word	0xffffffff


	//   ....[84]....
        /*1dc8*/ 	.word	0xffffffff


	//   ....[85]....
        /*1dcc*/ 	.word	0xffffffff


	//   ....[86]....
        /*1dd0*/ 	.word	0xffffffff


	//   ....[87]....
        /*1dd4*/ 	.word	0xffffffff


	//   ....[88]....
        /*1dd8*/ 	.word	0xffffffff


	//   ....[89]....
        /*1ddc*/ 	.word	0xffffffff


	//   ....[90]....
        /*1de0*/ 	.word	0xffffffff


	//   ....[91]....
        /*1de4*/ 	.word	0xffffffff


	//   ....[92]....
        /*1de8*/ 	.word	0xffffffff


	//   ....[93]....
        /*1dec*/ 	.word	0xffffffff


	//   ....[94]....
        /*1df0*/ 	.word	0xffffffff


	//   ....[95]....
        /*1df4*/ 	.word	0xffffffff


	//   ....[96]....
        /*1df8*/ 	.word	0xffffffff


	//   ....[97]....
        /*1dfc*/ 	.word	0xffffffff


	//   ....[98]....
        /*1e00*/ 	.word	0xffffffff


	//   ....[99]....
        /*1e04*/ 	.word	0xffffffff


	//   ....[100]....
        /*1e08*/ 	.word	0xffffffff


	//   ....[101]....
        /*1e0c*/ 	.word	0xffffffff


	//   ....[102]....
        /*1e10*/ 	.word	0xffffffff


	//   ....[103]....
        /*1e14*/ 	.word	0xffffffff


	//   ....[104]....
        /*1e18*/ 	.word	0xffffffff


	//   ....[105]....
        /*1e1c*/ 	.word	0xffffffff


	//   ....[106]....
        /*1e20*/ 	.word	0xffffffff


	//   ....[107]....
        /*1e24*/ 	.word	0xffffffff


	//   ....[108]....
        /*1e28*/ 	.word	0xffffffff


	//   ....[109]....
        /*1e2c*/ 	.word	0xffffffff


	//   ....[110]....
        /*1e30*/ 	.word	0xffffffff


	//   ....[111]....
        /*1e34*/ 	.word	0xffffffff


	//   ....[112]....
        /*1e38*/ 	.word	0xffffffff


	//   ....[113]....
        /*1e3c*/ 	.word	0xffffffff


	//   ....[114]....
        /*1e40*/ 	.word	0xffffffff


	//   ....[115]....
        /*1e44*/ 	.word	0xffffffff


	//   ....[116]....
        /*1e48*/ 	.word	0xffffffff


	//   ....[117]....
        /*1e4c*/ 	.word	0xffffffff


	//   ....[118]....
        /*1e50*/ 	.word	0xffffffff


	//   ....[119]....
        /*1e54*/ 	.word	0xffffffff


	//   ....[120]....
        /*1e58*/ 	.word	0xffffffff


	//   ....[121]....
        /*1e5c*/ 	.word	0xffffffff


	//   ....[122]....
        /*1e60*/ 	.word	0xffffffff


	//   ....[123]....
        /*1e64*/ 	.word	0xffffffff


	//   ....[124]....
        /*1e68*/ 	.word	0xffffffff


	//   ....[125]....
        /*1e6c*/ 	.word	0xffffffff


	//   ....[126]....
        /*1e70*/ 	.word	0xffffffff


	//   ....[127]....
        /*1e74*/ 	.word	0xffffffff


	//   ....[128]....
        /*1e78*/ 	.word	0xffffffff


	//   ....[129]....
        /*1e7c*/ 	.word	0xffffffff


	//   ....[130]....
        /*1e80*/ 	.word	0xffffffff


	//   ....[131]....
        /*1e84*/ 	.word	0xffffffff


	//   ....[132]....
        /*1e88*/ 	.word	0xffffffff


	//   ....[133]....
        /*1e8c*/ 	.word	0xffffffff


	//   ....[134]....
        /*1e90*/ 	.word	0xffffffff


	//   ....[135]....
        /*1e94*/ 	.word	0xffffffff


	//   ....[136]....
        /*1e98*/ 	.word	0xffffffff


	//   ....[137]....
        /*1e9c*/ 	.word	0xffffffff


	//   ....[138]....
        /*1ea0*/ 	.word	0xffffffff


	//   ....[139]....
        /*1ea4*/ 	.word	0xffffffff


	//   ....[140]....
        /*1ea8*/ 	.word	0xffffffff


	//   ....[141]....
        /*1eac*/ 	.word	0xffffffff


	//   ....[142]....
        /*1eb0*/ 	.word	0xffffffff


	//   ....[143]....
        /*1eb4*/ 	.word	0xffffffff


	//   ....[144]....
        /*1eb8*/ 	.word	0xffffffff


	//   ....[145]....
        /*1ebc*/ 	.word	0xffffffff


	//   ....[146]....
        /*1ec0*/ 	.word	0xffffffff


	//   ....[147]....
        /*1ec4*/ 	.word	0xffffffff


	//   ....[148]....
        /*1ec8*/ 	.word	0xffffffff


	//   ....[149]....
        /*1ecc*/ 	.word	0xffffffff


	//   ....[150]....
        /*1ed0*/ 	.word	0xffffffff


	//   ....[151]....
        /*1ed4*/ 	.word	0xffffffff


	//   ....[152]....
        /*1ed8*/ 	.word	0xffffffff


	//   ....[153]....
        /*1edc*/ 	.word	0xffffffff


	//   ....[154]....
        /*1ee0*/ 	.word	0xffffffff


	//   ....[155]....
        /*1ee4*/ 	.word	0xffffffff


	//   ....[156]....
        /*1ee8*/ 	.word	0xffffffff


	//   ....[157]....
        /*1eec*/ 	.word	0xffffffff


	//   ....[158]....
        /*1ef0*/ 	.word	0xffffffff


	//   ....[159]....
        /*1ef4*/ 	.word	0xffffffff


	//   ....[160]....
        /*1ef8*/ 	.word	0xffffffff


	//   ....[161]....
        /*1efc*/ 	.word	0xffffffff


	//   ....[162]....
        /*1f00*/ 	.word	0xffffffff


	//   ....[163]....
        /*1f04*/ 	.word	0xffffffff


	//   ....[164]....
        /*1f08*/ 	.word	0xffffffff


	//   ....[165]....
        /*1f0c*/ 	.word	0xffffffff


	//   ....[166]....
        /*1f10*/ 	.word	0xffffffff


	//   ....[167]....
        /*1f14*/ 	.word	0xffffffff


	//   ....[168]....
        /*1f18*/ 	.word	0xffffffff


	//   ....[169]....
        /*1f1c*/ 	.word	0xffffffff


	//   ....[170]....
        /*1f20*/ 	.word	0xffffffff


	//   ....[171]....
        /*1f24*/ 	.word	0xffffffff


	//   ....[172]....
        /*1f28*/ 	.word	0xffffffff


	//   ....[173]....
        /*1f2c*/ 	.word	0xffffffff


	//   ....[174]....
        /*1f30*/ 	.word	0xffffffff


	//   ....[175]....
        /*1f34*/ 	.word	0xffffffff


	//   ....[176]....
        /*1f38*/ 	.word	0xffffffff


	//   ....[177]....
        /*1f3c*/ 	.word	0xffffffff


	//   ....[178]....
        /*1f40*/ 	.word	0xffffffff


	//   ....[179]....
        /*1f44*/ 	.word	0xffffffff


	//   ....[180]....
        /*1f48*/ 	.word	0xffffffff


	//   ....[181]....
        /*1f4c*/ 	.word	0xffffffff


	//   ....[182]....
        /*1f50*/ 	.word	0xffffffff


	//   ....[183]....
        /*1f54*/ 	.word	0xffffffff


	//   ....[184]....
        /*1f58*/ 	.word	0xffffffff


	//   ....[185]....
        /*1f5c*/ 	.word	0xffffffff


	//   ....[186]....
        /*1f60*/ 	.word	0xffffffff


	//   ....[187]....
        /*1f64*/ 	.word	0xffffffff


	//   ....[188]....
        /*1f68*/ 	.word	0xffffffff


	//   ....[189]....
        /*1f6c*/ 	.word	0xffffffff


	//   ....[190]....
        /*1f70*/ 	.word	0xffffffff


	//   ....[191]....
        /*1f74*/ 	.word	0xffffffff


	//   ....[192]....
        /*1f78*/ 	.word	0xffffffff


	//   ....[193]....
        /*1f7c*/ 	.word	0xffffffff


	//   ....[194]....
        /*1f80*/ 	.word	0xffffffff


	//   ....[195]....
        /*1f84*/ 	.word	0xffffffff


	//   ....[196]....
        /*1f88*/ 	.word	0xffffffff


	//   ....[197]....
        /*1f8c*/ 	.word	0xffffffff


	//   ....[198]....
        /*1f90*/ 	.word	0xffffffff


	//   ....[199]....
        /*1f94*/ 	.word	0xffffffff


	//   ....[200]....
        /*1f98*/ 	.word	0xffffffff


	//   ....[201]....
        /*1f9c*/ 	.word	0xffffffff


	//   ....[202]....
        /*1fa0*/ 	.word	0xffffffff


	//   ....[203]....
        /*1fa4*/ 	.word	0xffffffff


	//   ....[204]....
        /*1fa8*/ 	.word	0xffffffff


	//   ....[205]....
        /*1fac*/ 	.word	0xffffffff


	//   ....[206]....
        /*1fb0*/ 	.word	0xffffffff


	//   ....[207]....
        /*1fb4*/ 	.word	0xffffffff


	//   ....[208]....
        /*1fb8*/ 	.word	0xffffffff


	//   ....[209]....
        /*1fbc*/ 	.word	0xffffffff


	//   ....[210]....
        /*1fc0*/ 	.word	0xffffffff


	//   ....[211]....
        /*1fc4*/ 	.word	0xffffffff


	//   ....[212]....
        /*1fc8*/ 	.word	0xffffffff


	//   ....[213]....
        /*1fcc*/ 	.word	0xffffffff


	//   ....[214]....
        /*1fd0*/ 	.word	0xffffffff


	//   ....[215]....
        /*1fd4*/ 	.word	0xffffffff


	//   ....[216]....
        /*1fd8*/ 	.word	0xffffffff


	//   ....[217]....
        /*1fdc*/ 	.word	0xffffffff


	//   ....[218]....
        /*1fe0*/ 	.word	0xffffffff


	//   ....[219]....
        /*1fe4*/ 	.word	0xffffffff


	//   ....[220]....
        /*1fe8*/ 	.word	0xffffffff


	//   ....[221]....
        /*1fec*/ 	.word	0xffffffff


	//   ....[222]....
        /*1ff0*/ 	.word	0xffffffff


	//   ....[223]....
        /*1ff4*/ 	.word	0xffffffff


	//   ....[224]....
        /*1ff8*/ 	.word	0xffffffff


	//   ....[225]....
        /*1ffc*/ 	.word	0xffffffff


	//   ....[226]....
        /*2000*/ 	.word	0xffffffff


	//   ....[227]....
        /*2004*/ 	.word	0xffffffff


	//   ....[228]....
        /*2008*/ 	.word	0xffffffff


	//   ....[229]....
        /*200c*/ 	.word	0xffffffff


	//   ....[230]....
        /*2010*/ 	.word	0xffffffff


	//   ....[231]....
        /*2014*/ 	.word	0xffffffff


	//   ....[232]....
        /*2018*/ 	.word	0xffffffff


	//   ....[233]....
        /*201c*/ 	.word	0xffffffff


	//   ....[234]....
        /*2020*/ 	.word	0xffffffff


	//   ....[235]....
        /*2024*/ 	.word	0xffffffff


	//   ....[236]....
        /*2028*/ 	.word	0xffffffff


	//   ....[237]....
        /*202c*/ 	.word	0xffffffff


	//   ....[238]....
        /*2030*/ 	.word	0xffffffff


	//   ....[239]....
        /*2034*/ 	.word	0xffffffff


	//   ....[240]....
        /*2038*/ 	.word	0xffffffff


	//   ....[241]....
        /*203c*/ 	.word	0xffffffff


	//   ....[242]....
        /*2040*/ 	.word	0xffffffff


	//   ....[243]....
        /*2044*/ 	.word	0xffffffff


	//   ....[244]....
        /*2048*/ 	.word	0xffffffff


	//   ....[245]....
        /*204c*/ 	.word	0xffffffff


	//   ....[246]....
        /*2050*/ 	.word	0xffffffff


	//   ....[247]....
        /*2054*/ 	.word	0xffffffff


	//   ....[248]....
        /*2058*/ 	.word	0xffffffff


	//   ....[249]....
        /*205c*/ 	.word	0xffffffff


	//   ....[250]....
        /*2060*/ 	.word	0xffffffff


	//   ....[251]....
        /*2064*/ 	.word	0xffffffff


	//   ....[252]....
        /*2068*/ 	.word	0xffffffff


	//   ....[253]....
        /*206c*/ 	.word	0xffffffff


	//   ....[254]....
        /*2070*/ 	.word	0xffffffff


	//   ....[255]....
        /*2074*/ 	.word	0xffffffff


	//   ....[0]....
        /*2078*/ 	.word	0xffffffff


	//   ....[1]....
        /*207c*/ 	.word	0xffffffff


	//   ....[2]....
        /*2080*/ 	.word	0xffffffff


	//   ....[3]....
        /*2084*/ 	.word	0xffffffff


	//   ....[4]....
        /*2088*/ 	.word	0xffffffff


	//   ....[5]....
        /*208c*/ 	.word	0xffffffff


	//   ....[6]....
        /*2090*/ 	.word	0xffffffff


	//   ....[7]....
        /*2094*/ 	.word	0xffffffff


	//   ....[8]....
        /*2098*/ 	.word	0xffffffff


	//   ....[9]....
        /*209c*/ 	.word	0xffffffff


	//   ....[10]....
        /*20a0*/ 	.word	0xffffffff


	//   ....[11]....
        /*20a4*/ 	.word	0xffffffff


	//   ....[12]....
        /*20a8*/ 	.word	0xffffffff


	//   ....[13]....
        /*20ac*/ 	.word	0xffffffff


	//   ....[14]....
        /*20b0*/ 	.word	0xffffffff


	//   ....[15]....
        /*20b4*/ 	.word	0xffffffff


	//   ....[16]....
        /*20b8*/ 	.word	0xffffffff


	//   ....[17]....
        /*20bc*/ 	.word	0xffffffff


	//   ....[18]....
        /*20c0*/ 	.word	0xffffffff


	//   ....[19]....
        /*20c4*/ 	.word	0xffffffff


	//   ....[20]....
        /*20c8*/ 	.word	0xffffffff


	//   ....[21]....
        /*20cc*/ 	.word	0xffffffff


	//   ....[22]....
        /*20d0*/ 	.word	0xffffffff


	//   ....[23]....
        /*20d4*/ 	.word	0xffffffff


	//   ....[24]....
        /*20d8*/ 	.word	0xffffffff


	//   ....[25]....
        /*20dc*/ 	.word	0xffffffff


	//   ....[26]....
        /*20e0*/ 	.word	0xffffffff


	//   ....[27]....
        /*20e4*/ 	.word	0xffffffff


	//   ....[28]....
        /*20e8*/ 	.word	0xffffffff


	//   ....[29]....
        /*20ec*/ 	.word	0xffffffff


	//   ....[30]....
        /*20f0*/ 	.word	0xffffffff


	//   ....[31]....
        /*20f4*/ 	.word	0xffffffff


	//   ....[32]....
        /*20f8*/ 	.word	0xffffffff


	//   ....[33]....
        /*20fc*/ 	.word	0xffffffff


	//   ....[34]....
        /*2100*/ 	.word	0xffffffff


	//   ....[35]....
        /*2104*/ 	.word	0xffffffff


	//   ....[36]....
        /*2108*/ 	.word	0xffffffff


	//   ....[37]....
        /*210c*/ 	.word	0xffffffff


	//   ....[38]....
        /*2110*/ 	.word	0xffffffff


	//   ....[39]....
        /*2114*/ 	.word	0xffffffff


	//   ....[40]....
        /*2118*/ 	.word	0xffffffff


	//   ....[41]....
        /*211c*/ 	.word	0xffffffff


	//   ....[42]....
        /*2120*/ 	.word	0xffffffff


	//   ....[43]....
        /*2124*/ 	.word	0xffffffff


	//   ....[44]....
        /*2128*/ 	.word	0xffffffff


	//   ....[45]....
        /*212c*/ 	.word	0xffffffff


	//   ....[46]....
        /*2130*/ 	.word	0xffffffff


	//   ....[47]....
        /*2134*/ 	.word	0xffffffff


	//   ....[48]....
        /*2138*/ 	.word	0xffffffff


	//   ....[49]....
        /*213c*/ 	.word	0xffffffff


	//   ....[50]....
        /*2140*/ 	.word	0xffffffff


	//   ....[51]....
        /*2144*/ 	.word	0xffffffff


	//   ....[52]....
        /*2148*/ 	.word	0xffffffff


	//   ....[53]....
        /*214c*/ 	.word	0xffffffff


	//   ....[54]....
        /*2150*/ 	.word	0xffffffff


	//   ....[55]....
        /*2154*/ 	.word	0xffffffff


	//   ....[56]....
        /*2158*/ 	.word	0xffffffff


	//   ....[57]....
        /*215c*/ 	.word	0xffffffff


	//   ....[58]....
        /*2160*/ 	.word	0xffffffff


	//   ....[59]....
        /*2164*/ 	.word	0xffffffff


	//   ....[60]....
        /*2168*/ 	.word	0xffffffff


	//   ....[61]....
        /*216c*/ 	.word	0xffffffff


	//   ....[62]....
        /*2170*/ 	.word	0xffffffff


	//   ....[63]....
        /*2174*/ 	.word	0xffffffff


	//   ....[64]....
        /*2178*/ 	.word	0xffffffff


	//   ....[65]....
        /*217c*/ 	.word	0xffffffff


	//   ....[66]....
        /*2180*/ 	.word	0xffffffff


	//   ....[67]....
        /*2184*/ 	.word	0xffffffff


	//   ....[68]....
        /*2188*/ 	.word	0xffffffff


	//   ....[69]....
        /*218c*/ 	.word	0xffffffff


	//   ....[70]....
        /*2190*/ 	.word	0xffffffff


	//   ....[71]....
        /*2194*/ 	.word	0xffffffff


	//   ....[72]....
        /*2198*/ 	.word	0xffffffff


	//   ....[73]....
        /*219c*/ 	.word	0xffffffff


	//   ....[74]....
        /*21a0*/ 	.word	0xffffffff


	//   ....[75]....
        /*21a4*/ 	.word	0xffffffff


	//   ....[76]....
        /*21a8*/ 	.word	0xffffffff


	//   ....[77]....
        /*21ac*/ 	.word	0xffffffff


	//   ....[78]....
        /*21b0*/ 	.word	0xffffffff


	//   ....[79]....
        /*21b4*/ 	.word	0xffffffff


	//   ....[80]....
        /*21b8*/ 	.word	0xffffffff


	//   ....[81]....
        /*21bc*/ 	.word	0xffffffff


	//   ....[82]....
        /*21c0*/ 	.word	0xffffffff


	//   ....[83]....
        /*21c4*/ 	.word	0xffffffff


	//   ....[84]....
        /*21c8*/ 	.word	0xffffffff


	//   ....[85]....
        /*21cc*/ 	.word	0xffffffff


	//   ....[86]....
        /*21d0*/ 	.word	0xffffffff


	//   ....[87]....
        /*21d4*/ 	.word	0xffffffff


	//   ....[88]....
        /*21d8*/ 	.word	0xffffffff


	//   ....[89]....
        /*21dc*/ 	.word	0xffffffff


	//   ....[90]....
        /*21e0*/ 	.word	0xffffffff


	//   ....[91]....
        /*21e4*/ 	.word	0xffffffff


	//   ....[92]....
        /*21e8*/ 	.word	0xffffffff


	//   ....[93]....
        /*21ec*/ 	.word	0xffffffff


	//   ....[94]....
        /*21f0*/ 	.word	0xffffffff


	//   ....[95]....
        /*21f4*/ 	.word	0xffffffff


	//   ....[96]....
        /*21f8*/ 	.word	0xffffffff


	//   ....[97]....
        /*21fc*/ 	.word	0xffffffff


	//   ....[98]....
        /*2200*/ 	.word	0xffffffff


	//   ....[99]....
        /*2204*/ 	.word	0xffffffff


	//   ....[100]....
        /*2208*/ 	.word	0xffffffff


	//   ....[101]....
        /*220c*/ 	.word	0xffffffff


	//   ....[102]....
        /*2210*/ 	.word	0xffffffff


	//   ....[103]....
        /*2214*/ 	.word	0xffffffff


	//   ....[104]....
        /*2218*/ 	.word	0xffffffff


	//   ....[105]....
        /*221c*/ 	.word	0xffffffff


	//   ....[106]....
        /*2220*/ 	.word	0xffffffff


	//   ....[107]....
        /*2224*/ 	.word	0xffffffff


	//   ....[108]....
        /*2228*/ 	.word	0xffffffff


	//   ....[109]....
        /*222c*/ 	.word	0xffffffff


	//   ....[110]....
        /*2230*/ 	.word	0xffffffff


	//   ....[111]....
        /*2234*/ 	.word	0xffffffff


	//   ....[112]....
        /*2238*/ 	.word	0xffffffff


	//   ....[113]....
        /*223c*/ 	.word	0xffffffff


	//   ....[114]....
        /*2240*/ 	.word	0xffffffff


	//   ....[115]....
        /*2244*/ 	.word	0xffffffff


	//   ....[116]....
        /*2248*/ 	.word	0xffffffff


	//   ....[117]....
        /*224c*/ 	.word	0xffffffff


	//   ....[118]....
        /*2250*/ 	.word	0xffffffff


	//   ....[119]....
        /*2254*/ 	.word	0xffffffff


	//   ....[120]....
        /*2258*/ 	.word	0xffffffff


	//   ....[121]....
        /*225c*/ 	.word	0xffffffff


	//   ....[122]....
        /*2260*/ 	.word	0xffffffff


	//   ....[123]....
        /*2264*/ 	.word	0xffffffff


	//   ....[124]....
        /*2268*/ 	.word	0xffffffff


	//   ....[125]....
        /*226c*/ 	.word	0xffffffff


	//   ....[126]....
        /*2270*/ 	.word	0xffffffff


	//   ....[127]....
        /*2274*/ 	.word	0xffffffff


	//   ....[128]....
        /*2278*/ 	.word	0xffffffff


	//   ....[129]....
        /*227c*/ 	.word	0xffffffff


	//   ....[130]....
        /*2280*/ 	.word	0xffffffff


	//   ....[131]....
        /*2284*/ 	.word	0xffffffff


	//   ....[132]....
        /*2288*/ 	.word	0xffffffff


	//   ....[133]....
        /*228c*/ 	.word	0xffffffff


	//   ....[134]....
        /*2290*/ 	.word	0xffffffff


	//   ....[135]....
        /*2294*/ 	.word	0xffffffff


	//   ....[136]....
        /*2298*/ 	.word	0xffffffff


	//   ....[137]....
        /*229c*/ 	.word	0xffffffff


	//   ....[138]....
        /*22a0*/ 	.word	0xffffffff


	//   ....[139]....
        /*22a4*/ 	.word	0xffffffff


	//   ....[140]....
        /*22a8*/ 	.word	0xffffffff


	//   ....[141]....
        /*22ac*/ 	.word	0xffffffff


	//   ....[142]....
        /*22b0*/ 	.word	0xffffffff


	//   ....[143]....
        /*22b4*/ 	.word	0xffffffff


	//   ....[144]....
        /*22b8*/ 	.word	0xffffffff


	//   ....[145]....
        /*22bc*/ 	.word	0xffffffff


	//   ....[146]....
        /*22c0*/ 	.word	0xffffffff


	//   ....[147]....
        /*22c4*/ 	.word	0xffffffff


	//   ....[148]....
        /*22c8*/ 	.word	0xffffffff


	//   ....[149]....
        /*22cc*/ 	.word	0xffffffff


	//   ....[150]....
        /*22d0*/ 	.word	0xffffffff


	//   ....[151]....
        /*22d4*/ 	.word	0xffffffff


	//   ....[152]....
        /*22d8*/ 	.word	0xffffffff


	//   ....[153]....
        /*22dc*/ 	.word	0xffffffff


	//   ....[154]....
        /*22e0*/ 	.word	0xffffffff


	//   ....[155]....
        /*22e4*/ 	.word	0xffffffff


	//   ....[156]....
        /*22e8*/ 	.word	0xffffffff


	//   ....[157]....
        /*22ec*/ 	.word	0xffffffff


	//   ....[158]....
        /*22f0*/ 	.word	0xffffffff


	//   ....[159]....
        /*22f4*/ 	.word	0xffffffff


	//   ....[160]....
        /*22f8*/ 	.word	0xffffffff


	//   ....[161]....
        /*22fc*/ 	.word	0xffffffff


	//   ....[162]....
        /*2300*/ 	.word	0xffffffff


	//   ....[163]....
        /*2304*/ 	.word	0xffffffff


	//   ....[164]....
        /*2308*/ 	.word	0xffffffff


	//   ....[165]....
        /*230c*/ 	.word	0xffffffff


	//   ....[166]....
        /*2310*/ 	.word	0xffffffff


	//   ....[167]....
        /*2314*/ 	.word	0xffffffff


	//   ....[168]....
        /*2318*/ 	.word	0xffffffff


	//   ....[169]....
        /*231c*/ 	.word	0xffffffff


	//   ....[170]....
        /*2320*/ 	.word	0xffffffff


	//   ....[171]....
        /*2324*/ 	.word	0xffffffff


	//   ....[172]....
        /*2328*/ 	.word	0xffffffff


	//   ....[173]....
        /*232c*/ 	.word	0xffffffff


	//   ....[174]....
        /*2330*/ 	.word	0xffffffff


	//   ....[175]....
        /*2334*/ 	.word	0xffffffff


	//   ....[176]....
        /*2338*/ 	.word	0xffffffff


	//   ....[177]....
        /*233c*/ 	.word	0xffffffff


	//   ....[178]....
        /*2340*/ 	.word	0xffffffff


	//   ....[179]....
        /*2344*/ 	.word	0xffffffff


	//   ....[180]....
        /*2348*/ 	.word	0xffffffff


	//   ....[181]....
        /*234c*/ 	.word	0xffffffff


	//   ....[182]....
        /*2350*/ 	.word	0xffffffff


	//   ....[183]....
        /*2354*/ 	.word	0xffffffff


	//   ....[184]....
        /*2358*/ 	.word	0xffffffff


	//   ....[185]....
        /*235c*/ 	.word	0xffffffff


	//   ....[186]....
        /*2360*/ 	.word	0xffffffff


	//   ....[187]....
        /*2364*/ 	.word	0xffffffff


	//   ....[188]....
        /*2368*/ 	.word	0xffffffff


	//   ....[189]....
        /*236c*/ 	.word	0xffffffff


	//   ....[190]....
        /*2370*/ 	.word	0xffffffff


	//   ....[191]....
        /*2374*/ 	.word	0xffffffff


	//   ....[192]....
        /*2378*/ 	.word	0xffffffff


	//   ....[193]....
        /*237c*/ 	.word	0xffffffff


	//   ....[194]....
        /*2380*/ 	.word	0xffffffff


	//   ....[195]....
        /*2384*/ 	.word	0xffffffff


	//   ....[196]....
        /*2388*/ 	.word	0xffffffff


	//   ....[197]....
        /*238c*/ 	.word	0xffffffff


	//   ....[198]....
        /*2390*/ 	.word	0xffffffff


	//   ....[199]....
        /*2394*/ 	.word	0xffffffff


	//   ....[200]....
        /*2398*/ 	.word	0xffffffff


	//   ....[201]....
        /*239c*/ 	.word	0xffffffff


	//   ....[202]....
        /*23a0*/ 	.word	0xffffffff


	//   ....[203]....
        /*23a4*/ 	.word	0xffffffff


	//   ....[204]....
        /*23a8*/ 	.word	0xffffffff


	//   ....[205]....
        /*23ac*/ 	.word	0xffffffff


	//   ....[206]....
        /*23b0*/ 	.word	0xffffffff


	//   ....[207]....
        /*23b4*/ 	.word	0xffffffff


	//   ....[208]....
        /*23b8*/ 	.word	0xffffffff


	//   ....[209]....
        /*23bc*/ 	.word	0xffffffff


	//   ....[210]....
        /*23c0*/ 	.word	0xffffffff


	//   ....[211]....
        /*23c4*/ 	.word	0xffffffff


	//   ....[212]....
        /*23c8*/ 	.word	0xffffffff


	//   ....[213]....
        /*23cc*/ 	.word	0xffffffff


	//   ....[214]....
        /*23d0*/ 	.word	0xffffffff


	//   ....[215]....
        /*23d4*/ 	.word	0xffffffff


	//   ....[216]....
        /*23d8*/ 	.word	0xffffffff


	//   ....[217]....
        /*23dc*/ 	.word	0xffffffff


	//   ....[218]....
        /*23e0*/ 	.word	0xffffffff


	//   ....[219]....
        /*23e4*/ 	.word	0xffffffff


	//   ....[220]....
        /*23e8*/ 	.word	0xffffffff


	//   ....[221]....
        /*23ec*/ 	.word	0xffffffff


	//   ....[222]....
        /*23f0*/ 	.word	0xffffffff


	//   ....[223]....
        /*23f4*/ 	.word	0xffffffff


	//   ....[224]....
        /*23f8*/ 	.word	0xffffffff


	//   ....[225]....
        /*23fc*/ 	.word	0xffffffff


	//   ....[226]....
        /*2400*/ 	.word	0xffffffff


	//   ....[227]....
        /*2404*/ 	.word	0xffffffff


	//   ....[228]....
        /*2408*/ 	.word	0xffffffff


	//   ....[229]....
        /*240c*/ 	.word	0xffffffff


	//   ....[230]....
        /*2410*/ 	.word	0xffffffff


	//   ....[231]....
        /*2414*/ 	.word	0xffffffff


	//   ....[232]....
        /*2418*/ 	.word	0xffffffff


	//   ....[233]....
        /*241c*/ 	.word	0xffffffff


	//   ....[234]....
        /*2420*/ 	.word	0xffffffff


	//   ....[235]....
        /*2424*/ 	.word	0xffffffff


	//   ....[236]....
        /*2428*/ 	.word	0xffffffff


	//   ....[237]....
        /*242c*/ 	.word	0xffffffff


	//   ....[238]....
        /*2430*/ 	.word	0xffffffff


	//   ....[239]....
        /*2434*/ 	.word	0xffffffff


	//   ....[240]....
        /*2438*/ 	.word	0xffffffff


	//   ....[241]....
        /*243c*/ 	.word	0xffffffff


	//   ....[242]....
        /*2440*/ 	.word	0xffffffff


	//   ....[243]....
        /*2444*/ 	.word	0xffffffff


	//   ....[244]....
        /*2448*/ 	.word	0xffffffff


	//   ....[245]....
        /*244c*/ 	.word	0xffffffff


	//   ....[246]....
        /*2450*/ 	.word	0xffffffff


	//   ....[247]....
        /*2454*/ 	.word	0xffffffff


	//   ....[248]....
        /*2458*/ 	.word	0xffffffff


	//   ....[249]....
        /*245c*/ 	.word	0xffffffff


	//   ....[250]....
        /*2460*/ 	.word	0xffffffff


	//   ....[251]....
        /*2464*/ 	.word	0xffffffff


	//   ....[252]....
        /*2468*/ 	.word	0xffffffff


	//   ....[253]....
        /*246c*/ 	.word	0xffffffff


	//   ....[254]....
        /*2470*/ 	.word	0xffffffff


	//   ....[255]....
        /*2474*/ 	.word	0xffffffff


	//   ....[0]....
        /*2478*/ 	.word	0xffffffff


	//   ....[1]....
        /*247c*/ 	.word	0xffffffff


	//   ....[2]....
        /*2480*/ 	.word	0xffffffff


	//   ....[3]....
        /*2484*/ 	.word	0xffffffff


	//   ....[4]....
        /*2488*/ 	.word	0xffffffff


	//   ....[5]....
        /*248c*/ 	.word	0xffffffff


	//   ....[6]....
        /*2490*/ 	.word	0xffffffff


	//   ....[7]....
        /*2494*/ 	.word	0xffffffff


	//   ....[8]....
        /*2498*/ 	.word	0xffffffff


	//   ....[9]....
        /*249c*/ 	.word	0xffffffff


	//   ....[10]....
        /*24a0*/ 	.word	0xffffffff


	//   ....[11]....
        /*24a4*/ 	.word	0xffffffff


	//   ....[12]....
        /*24a8*/ 	.word	0xffffffff


	//   ....[13]....
        /*24ac*/ 	.word	0xffffffff


	//   ....[14]....
        /*24b0*/ 	.word	0xffffffff


	//   ....[15]....
        /*24b4*/ 	.word	0xffffffff


	//   ....[16]....
        /*24b8*/ 	.word	0xffffffff


	//   ....[17]....
        /*24bc*/ 	.word	0xffffffff


	//   ....[18]....
        /*24c0*/ 	.word	0xffffffff


	//   ....[19]....
        /*24c4*/ 	.word	0xffffffff


	//   ....[20]....
        /*24c8*/ 	.word	0xffffffff


	//   ....[21]....
        /*24cc*/ 	.word	0xffffffff


	//   ....[22]....
        /*24d0*/ 	.word	0xffffffff


	//   ....[23]....
        /*24d4*/ 	.word	0xffffffff


	//   ....[24]....
        /*24d8*/ 	.word	0xffffffff


	//   ....[25]....
        /*24dc*/ 	.word	0xffffffff


	//   ....[26]....
        /*24e0*/ 	.word	0xffffffff


	//   ....[27]....
        /*24e4*/ 	.word	0xffffffff


	//   ....[28]....
        /*24e8*/ 	.word	0xffffffff


	//   ....[29]....
        /*24ec*/ 	.word	0xffffffff


	//   ....[30]....
        /*24f0*/ 	.word	0xffffffff


	//   ....[31]....
        /*24f4*/ 	.word	0xffffffff


	//   ....[32]....
        /*24f8*/ 	.word	0xffffffff


	//   ....[33]....
        /*24fc*/ 	.word	0xffffffff


	//   ....[34]....
        /*2500*/ 	.word	0xffffffff


	//   ....[35]....
        /*2504*/ 	.word	0xffffffff


	//   ....[36]....
        /*2508*/ 	.word	0xffffffff


	//   ....[37]....
        /*250c*/ 	.word	0xffffffff


	//   ....[38]....
        /*2510*/ 	.word	0xffffffff


	//   ....[39]....
        /*2514*/ 	.word	0xffffffff


	//   ....[40]....
        /*2518*/ 	.word	0xffffffff


	//   ....[41]....
        /*251c*/ 	.word	0xffffffff


	//   ....[42]....
        /*2520*/ 	.word	0xffffffff


	//   ....[43]....
        /*2524*/ 	.word	0xffffffff


	//   ....[44]....
        /*2528*/ 	.word	0xffffffff


	//   ....[45]....
        /*252c*/ 	.word	0xffffffff


	//   ....[46]....
        /*2530*/ 	.word	0xffffffff


	//   ....[47]....
        /*2534*/ 	.word	0xffffffff


	//   ....[48]....
        /*2538*/ 	.word	0xffffffff


	//   ....[49]....
        /*253c*/ 	.word	0xffffffff


	//   ....[50]....
        /*2540*/ 	.word	0xffffffff


	//   ....[51]....
        /*2544*/ 	.word	0xffffffff


	//   ....[52]....
        /*2548*/ 	.word	0xffffffff


	//   ....[53]....
        /*254c*/ 	.word	0xffffffff


	//   ....[54]....
        /*2550*/ 	.word	0xffffffff


	//   ....[55]....
        /*2554*/ 	.word	0xffffffff


	//   ....[56]....
        /*2558*/ 	.word	0xffffffff


	//   ....[57]....
        /*255c*/ 	.word	0xffffffff


	//   ....[58]....
        /*2560*/ 	.word	0xffffffff


	//   ....[59]....
        /*2564*/ 	.word	0xffffffff


	//   ....[60]....
        /*2568*/ 	.word	0xffffffff


	//   ....[61]....
        /*256c*/ 	.word	0xffffffff


	//   ....[62]....
        /*2570*/ 	.word	0xffffffff


	//   ....[63]....
        /*2574*/ 	.word	0xffffffff


	//   ....[64]....
        /*2578*/ 	.word	0xffffffff


	//   ....[65]....
        /*257c*/ 	.word	0xffffffff


	//   ....[66]....
        /*2580*/ 	.word	0xffffffff


	//   ....[67]....
        /*2584*/ 	.word	0xffffffff


	//   ....[68]....
        /*2588*/ 	.word	0xffffffff


	//   ....[69]....
        /*258c*/ 	.word	0xffffffff


	//   ....[70]....
        /*2590*/ 	.word	0xffffffff


	//   ....[71]....
        /*2594*/ 	.word	0xffffffff


	//   ....[72]....
        /*2598*/ 	.word	0xffffffff


	//   ....[73]....
        /*259c*/ 	.word	0xffffffff


	//   ....[74]....
        /*25a0*/ 	.word	0xffffffff


	//   ....[75]....
        /*25a4*/ 	.word	0xffffffff


	//   ....[76]....
        /*25a8*/ 	.word	0xffffffff


	//   ....[77]....
        /*25ac*/ 	.word	0xffffffff


	//   ....[78]....
        /*25b0*/ 	.word	0xffffffff


	//   ....[79]....
        /*25b4*/ 	.word	0xffffffff


	//   ....[80]....
        /*25b8*/ 	.word	0xffffffff


	//   ....[81]....
        /*25bc*/ 	.word	0xffffffff


	//   ....[82]....
        /*25c0*/ 	.word	0xffffffff


	//   ....[83]....
        /*25c4*/ 	.word	0xffffffff


	//   ....[84]....
        /*25c8*/ 	.word	0xffffffff


	//   ....[85]....
        /*25cc*/ 	.word	0xffffffff


	//   ....[86]....
        /*25d0*/ 	.word	0xffffffff


	//   ....[87]....
        /*25d4*/ 	.word	0xffffffff


	//   ....[88]....
        /*25d8*/ 	.word	0xffffffff


	//   ....[89]....
        /*25dc*/ 	.word	0xffffffff


	//   ....[90]....
        /*25e0*/ 	.word	0xffffffff


	//   ....[91]....
        /*25e4*/ 	.word	0xffffffff


	//   ....[92]....
        /*25e8*/ 	.word	0xffffffff


	//   ....[93]....
        /*25ec*/ 	.word	0xffffffff


	//   ....[94]....
        /*25f0*/ 	.word	0xffffffff


	//   ....[95]....
        /*25f4*/ 	.word	0xffffffff


	//   ....[96]....
        /*25f8*/ 	.word	0xffffffff


	//   ....[97]....
        /*25fc*/ 	.word	0xffffffff


	//   ....[98]....
        /*2600*/ 	.word	0xffffffff


	//   ....[99]....
        /*2604*/ 	.word	0xffffffff


	//   ....[100]....
        /*2608*/ 	.word	0xffffffff


	//   ....[101]....
        /*260c*/ 	.word	0xffffffff


	//   ....[102]....
        /*2610*/ 	.word	0xffffffff


	//   ....[103]....
        /*2614*/ 	.word	0xffffffff


	//   ....[104]....
        /*2618*/ 	.word	0xffffffff


	//   ....[105]....
        /*261c*/ 	.word	0xffffffff


	//   ....[106]....
        /*2620*/ 	.word	0xffffffff


	//   ....[107]....
        /*2624*/ 	.word	0xffffffff


	//   ....[108]....
        /*2628*/ 	.word	0xffffffff


	//   ....[109]....
        /*262c*/ 	.word	0xffffffff


	//   ....[110]....
        /*2630*/ 	.word	0xffffffff


	//   ....[111]....
        /*2634*/ 	.word	0xffffffff


	//   ....[112]....
        /*2638*/ 	.word	0xffffffff


	//   ....[113]....
        /*263c*/ 	.word	0xffffffff


	//   ....[114]....
        /*2640*/ 	.word	0xffffffff


	//   ....[115]....
        /*2644*/ 	.word	0xffffffff


	//   ....[116]....
        /*2648*/ 	.word	0xffffffff


	//   ....[117]....
        /*264c*/ 	.word	0xffffffff


	//   ....[118]....
        /*2650*/ 	.word	0xffffffff


	//   ....[119]....
        /*2654*/ 	.word	0xffffffff


	//   ....[120]....
        /*2658*/ 	.word	0xffffffff


	//   ....[121]....
        /*265c*/ 	.word	0xffffffff


	//   ....[122]....
        /*2660*/ 	.word	0xffffffff


	//   ....[123]....
        /*2664*/ 	.word	0xffffffff


	//   ....[124]....
        /*2668*/ 	.word	0xffffffff


	//   ....[125]....
        /*266c*/ 	.word	0xffffffff


	//   ....[126]....
        /*2670*/ 	.word	0xffffffff


	//   ....[127]....
        /*2674*/ 	.word	0xffffffff


	//   ....[128]....
        /*2678*/ 	.word	0xffffffff


	//   ....[129]....
        /*267c*/ 	.word	0xffffffff


	//   ....[130]....
        /*2680*/ 	.word	0xffffffff


	//   ....[131]....
        /*2684*/ 	.word	0xffffffff


	//   ....[132]....
        /*2688*/ 	.word	0xffffffff


	//   ....[133]....
        /*268c*/ 	.word	0xffffffff


	//   ....[134]....
        /*2690*/ 	.word	0xffffffff


	//   ....[135]....
        /*2694*/ 	.word	0xffffffff


	//   ....[136]....
        /*2698*/ 	.word	0xffffffff


	//   ....[137]....
        /*269c*/ 	.word	0xffffffff


	//   ....[138]....
        /*26a0*/ 	.word	0xffffffff


	//   ....[139]....
        /*26a4*/ 	.word	0xffffffff


	//   ....[140]....
        /*26a8*/ 	.word	0xffffffff


	//   ....[141]....
        /*26ac*/ 	.word	0xffffffff


	//   ....[142]....
        /*26b0*/ 	.word	0xffffffff


	//   ....[143]....
        /*26b4*/ 	.word	0xffffffff


	//   ....[144]....
        /*26b8*/ 	.word	0xffffffff


	//   ....[145]....
        /*26bc*/ 	.word	0xffffffff


	//   ....[146]....
        /*26c0*/ 	.word	0xffffffff


	//   ....[147]....
        /*26c4*/ 	.word	0xffffffff


	//   ....[148]....
        /*26c8*/ 	.word	0xffffffff


	//   ....[149]....
        /*26cc*/ 	.word	0xffffffff


	//   ....[150]....
        /*26d0*/ 	.word	0xffffffff


	//   ....[151]....
        /*26d4*/ 	.word	0xffffffff


	//   ....[152]....
        /*26d8*/ 	.word	0xffffffff


	//   ....[153]....
        /*26dc*/ 	.word	0xffffffff


	//   ....[154]....
        /*26e0*/ 	.word	0xffffffff


	//   ....[155]....
        /*26e4*/ 	.word	0xffffffff


	//   ....[156]....
        /*26e8*/ 	.word	0xffffffff


	//   ....[157]....
        /*26ec*/ 	.word	0xffffffff


	//   ....[158]....
        /*26f0*/ 	.word	0xffffffff


	//   ....[159]....
        /*26f4*/ 	.word	0xffffffff


	//   ....[160]....
        /*26f8*/ 	.word	0xffffffff


	//   ....[161]....
        /*26fc*/ 	.word	0xffffffff


	//   ....[162]....
        /*2700*/ 	.word	0xffffffff


	//   ....[163]....
        /*2704*/ 	.word	0xffffffff


	//   ....[164]....
        /*2708*/ 	.word	0xffffffff


	//   ....[165]....
        /*270c*/ 	.word	0xffffffff


	//   ....[166]....
        /*2710*/ 	.word	0xffffffff


	//   ....[167]....
        /*2714*/ 	.word	0xffffffff


	//   ....[168]....
        /*2718*/ 	.word	0xffffffff


	//   ....[169]....
        /*271c*/ 	.word	0xffffffff


	//   ....[170]....
        /*2720*/ 	.word	0xffffffff


	//   ....[171]....
        /*2724*/ 	.word	0xffffffff


	//   ....[172]....
        /*2728*/ 	.word	0xffffffff


	//   ....[173]....
        /*272c*/ 	.word	0xffffffff


	//   ....[174]....
        /*2730*/ 	.word	0xffffffff


	//   ....[175]....
        /*2734*/ 	.word	0xffffffff


	//   ....[176]....
        /*2738*/ 	.word	0xffffffff


	//   ....[177]....
        /*273c*/ 	.word	0xffffffff


	//   ....[178]....
        /*2740*/ 	.word	0xffffffff


	//   ....[179]....
        /*2744*/ 	.word	0xffffffff


	//   ....[180]....
        /*2748*/ 	.word	0xffffffff


	//   ....[181]....
        /*274c*/ 	.word	0xffffffff


	//   ....[182]....
        /*2750*/ 	.word	0xffffffff


	//   ....[183]....
        /*2754*/ 	.word	0xffffffff


	//   ....[184]....
        /*2758*/ 	.word	0xffffffff


	//   ....[185]....
        /*275c*/ 	.word	0xffffffff


	//   ....[186]....
        /*2760*/ 	.word	0xffffffff


	//   ....[187]....
        /*2764*/ 	.word	0xffffffff


	//   ....[188]....
        /*2768*/ 	.word	0xffffffff


	//   ....[189]....
        /*276c*/ 	.word	0xffffffff


	//   ....[190]....
        /*2770*/ 	.word	0xffffffff


	//   ....[191]....
        /*2774*/ 	.word	0xffffffff


	//   ....[192]....
        /*2778*/ 	.word	0xffffffff


	//   ....[193]....
        /*277c*/ 	.word	0xffffffff


	//   ....[194]....
        /*2780*/ 	.word	0xffffffff


	//   ....[195]....
        /*2784*/ 	.word	0xffffffff


	//   ....[196]....
        /*2788*/ 	.word	0xffffffff


	//   ....[197]....
        /*278c*/ 	.word	0xffffffff


	//   ....[198]....
        /*2790*/ 	.word	0xffffffff


	//   ....[199]....
        /*2794*/ 	.word	0xffffffff


	//   ....[200]....
        /*2798*/ 	.word	0xffffffff


	//   ....[201]....
        /*279c*/ 	.word	0xffffffff


	//   ....[202]....
        /*27a0*/ 	.word	0xffffffff


	//   ....[203]....
        /*27a4*/ 	.word	0xffffffff


	//   ....[204]....
        /*27a8*/ 	.word	0xffffffff


	//   ....[205]....
        /*27ac*/ 	.word	0xffffffff


	//   ....[206]....
        /*27b0*/ 	.word	0xffffffff


	//   ....[207]....
        /*27b4*/ 	.word	0xffffffff


	//   ....[208]....
        /*27b8*/ 	.word	0xffffffff


	//   ....[209]....
        /*27bc*/ 	.word	0xffffffff


	//   ....[210]....
        /*27c0*/ 	.word	0xffffffff


	//   ....[211]....
        /*27c4*/ 	.word	0xffffffff


	//   ....[212]....
        /*27c8*/ 	.word	0xffffffff


	//   ....[213]....
        /*27cc*/ 	.word	0xffffffff


	//   ....[214]....
        /*27d0*/ 	.word	0xffffffff


	//   ....[215]....
        /*27d4*/ 	.word	0xffffffff


	//   ....[216]....
        /*27d8*/ 	.word	0xffffffff


	//   ....[217]....
        /*27dc*/ 	.word	0xffffffff


	//   ....[218]....
        /*27e0*/ 	.word	0xffffffff


	//   ....[219]....
        /*27e4*/ 	.word	0xffffffff


	//   ....[220]....
        /*27e8*/ 	.word	0xffffffff


	//   ....[221]....
        /*27ec*/ 	.word	0xffffffff


	//   ....[222]....
        /*27f0*/ 	.word	0xffffffff


	//   ....[223]....
        /*27f4*/ 	.word	0xffffffff


	//   ....[224]....
        /*27f8*/ 	.word	0xffffffff


	//   ....[225]....
        /*27fc*/ 	.word	0xffffffff


	//   ....[226]....
        /*2800*/ 	.word	0xffffffff


	//   ....[227]....
        /*2804*/ 	.word	0xffffffff


	//   ....[228]....
        /*2808*/ 	.word	0xffffffff


	//   ....[229]....
        /*280c*/ 	.word	0xffffffff


	//   ....[230]....
        /*2810*/ 	.word	0xffffffff


	//   ....[231]....
        /*2814*/ 	.word	0xffffffff


	//   ....[232]....
        /*2818*/ 	.word	0xffffffff


	//   ....[233]....
        /*281c*/ 	.word	0xffffffff


	//   ....[234]....
        /*2820*/ 	.word	0xffffffff


	//   ....[235]....
        /*2824*/ 	.word	0xffffffff


	//   ....[236]....
        /*2828*/ 	.word	0xffffffff


	//   ....[237]....
        /*282c*/ 	.word	0xffffffff


	//   ....[238]....
        /*2830*/ 	.word	0xffffffff


	//   ....[239]....
        /*2834*/ 	.word	0xffffffff


	//   ....[240]....
        /*2838*/ 	.word	0xffffffff


	//   ....[241]....
        /*283c*/ 	.word	0xffffffff


	//   ....[242]....
        /*2840*/ 	.word	0xffffffff


	//   ....[243]....
        /*2844*/ 	.word	0xffffffff


	//   ....[244]....
        /*2848*/ 	.word	0xffffffff


	//   ....[245]....
        /*284c*/ 	.word	0xffffffff


	//   ....[246]....
        /*2850*/ 	.word	0xffffffff


	//   ....[247]....
        /*2854*/ 	.word	0xffffffff


	//   ....[248]....
        /*2858*/ 	.word	0xffffffff


	//   ....[249]....
        /*285c*/ 	.word	0xffffffff


	//   ....[250]....
        /*2860*/ 	.word	0xffffffff


	//   ....[251]....
        /*2864*/ 	.word	0xffffffff


	//   ....[252]....
        /*2868*/ 	.word	0xffffffff


	//   ....[253]....
        /*286c*/ 	.word	0xffffffff


	//   ....[254]....
        /*2870*/ 	.word	0xffffffff


	//   ....[255]....
        /*2874*/ 	.word	0xffffffff


	//   ....[0]....
        /*2878*/ 	.word	0xffffffff


	//   ....[1]....
        /*287c*/ 	.word	0xffffffff


	//   ....[2]....
        /*2880*/ 	.word	0xffffffff


	//   ....[3]....
        /*2884*/ 	.word	0xffffffff


	//   ....[4]....
        /*2888*/ 	.word	0xffffffff


	//   ....[5]....
        /*288c*/ 	.word	0xffffffff


	//   ....[6]....
        /*2890*/ 	.word	0xffffffff


	//   ....[7]....
        /*2894*/ 	.word	0xffffffff


	//   ....[8]....
        /*2898*/ 	.word	0xffffffff


	//   ....[9]....
        /*289c*/ 	.word	0xffffffff


	//   ....[10]....
        /*28a0*/ 	.word	0xffffffff


	//   ....[11]....
        /*28a4*/ 	.word	0xffffffff


	//   ....[12]....
        /*28a8*/ 	.word	0xffffffff


	//   ....[13]....
        /*28ac*/ 	.word	0xffffffff


	//   ....[14]....
        /*28b0*/ 	.word	0xffffffff


	//   ....[15]....
        /*28b4*/ 	.word	0xffffffff


	//   ....[16]....
        /*28b8*/ 	.word	0xffffffff


	//   ....[17]....
        /*28bc*/ 	.word	0xffffffff


	//   ....[18]....
        /*28c0*/ 	.word	0xffffffff


	//   ....[19]....
        /*28c4*/ 	.word	0xffffffff


	//   ....[20]....
        /*28c8*/ 	.word	0xffffffff


	//   ....[21]....
        /*28cc*/ 	.word	0xffffffff


	//   ....[22]....
        /*28d0*/ 	.word	0xffffffff


	//   ....[23]....
        /*28d4*/ 	.word	0xffffffff


	//   ....[24]....
        /*28d8*/ 	.word	0xffffffff


	//   ....[25]....
        /*28dc*/ 	.word	0xffffffff


	//   ....[26]....
        /*28e0*/ 	.word	0xffffffff


	//   ....[27]....
        /*28e4*/ 	.word	0xffffffff


	//   ....[28]....
        /*28e8*/ 	.word	0xffffffff


	//   ....[29]....
        /*28ec*/ 	.word	0xffffffff


	//   ....[30]....
        /*28f0*/ 	.word	0xffffffff


	//   ....[31]....
        /*28f4*/ 	.word	0xffffffff


	//   ....[32]....
        /*28f8*/ 	.word	0xffffffff


	//   ....[33]....
        /*28fc*/ 	.word	0xffffffff


	//   ....[34]....
        /*2900*/ 	.word	0xffffffff


	//   ....[35]....
        /*2904*/ 	.word	0xffffffff


	//   ....[36]....
        /*2908*/ 	.word	0xffffffff


	//   ....[37]....
        /*290c*/ 	.word	0xffffffff


	//   ....[38]....
        /*2910*/ 	.word	0xffffffff


	//   ....[39]....
        /*2914*/ 	.word	0xffffffff


	//   ....[40]....
        /*2918*/ 	.word	0xffffffff


	//   ....[41]....
        /*291c*/ 	.word	0xffffffff


	//   ....[42]....
        /*2920*/ 	.word	0xffffffff


	//   ....[43]....
        /*2924*/ 	.word	0xffffffff


	//   ....[44]....
        /*2928*/ 	.word	0xffffffff


	//   ....[45]....
        /*292c*/ 	.word	0xffffffff


	//   ....[46]....
        /*2930*/ 	.word	0xffffffff


	//   ....[47]....
        /*2934*/ 	.word	0xffffffff


	//   ....[48]....
        /*2938*/ 	.word	0xffffffff


	//   ....[49]....
        /*293c*/ 	.word	0xffffffff


	//   ....[50]....
        /*2940*/ 	.word	0xffffffff


	//   ....[51]....
        /*2944*/ 	.word	0xffffffff


	//   ....[52]....
        /*2948*/ 	.word	0xffffffff


	//   ....[53]....
        /*294c*/ 	.word	0xffffffff


	//   ....[54]....
        /*2950*/ 	.word	0xffffffff


	//   ....[55]....
        /*2954*/ 	.word	0xffffffff


	//   ....[56]....
        /*2958*/ 	.word	0xffffffff


	//   ....[57]....
        /*295c*/ 	.word	0xffffffff


	//   ....[58]....
        /*2960*/ 	.word	0xffffffff


	//   ....[59]....
        /*2964*/ 	.word	0xffffffff


	//   ....[60]....
        /*2968*/ 	.word	0xffffffff


	//   ....[61]....
        /*296c*/ 	.word	0xffffffff


	//   ....[62]....
        /*2970*/ 	.word	0xffffffff


	//   ....[63]....
        /*2974*/ 	.word	0xffffffff


	//   ....[64]....
        /*2978*/ 	.word	0xffffffff


	//   ....[65]....
        /*297c*/ 	.word	0xffffffff


	//   ....[66]....
        /*2980*/ 	.word	0xffffffff


	//   ....[67]....
        /*2984*/ 	.word	0xffffffff


	//   ....[68]....
        /*2988*/ 	.word	0xffffffff


	//   ....[69]....
        /*298c*/ 	.word	0xffffffff


	//   ....[70]....
        /*2990*/ 	.word	0xffffffff


	//   ....[71]....
        /*2994*/ 	.word	0xffffffff


	//   ....[72]....
        /*2998*/ 	.word	0xffffffff


	//   ....[73]....
        /*299c*/ 	.word	0xffffffff


	//   ....[74]....
        /*29a0*/ 	.word	0xffffffff


	//   ....[75]....
        /*29a4*/ 	.word	0xffffffff


	//   ....[76]....
        /*29a8*/ 	.word	0xffffffff


	//   ....[77]....
        /*29ac*/ 	.word	0xffffffff


	//   ....[78]....
        /*29b0*/ 	.word	0xffffffff


	//   ....[79]....
        /*29b4*/ 	.word	0xffffffff


	//   ....[80]....
        /*29b8*/ 	.word	0xffffffff


	//   ....[81]....
        /*29bc*/ 	.word	0xffffffff


	//   ....[82]....
        /*29c0*/ 	.word	0xffffffff


	//   ....[83]....
        /*29c4*/ 	.word	0xffffffff


	//   ....[84]....
        /*29c8*/ 	.word	0xffffffff


	//   ....[85]....
        /*29cc*/ 	.word	0xffffffff


	//   ....[86]....
        /*29d0*/ 	.word	0xffffffff


	//   ....[87]....
        /*29d4*/ 	.word	0xffffffff


	//   ....[88]....
        /*29d8*/ 	.word	0xffffffff


	//   ....[89]....
        /*29dc*/ 	.word	0xffffffff


	//   ....[90]....
        /*29e0*/ 	.word	0xffffffff


	//   ....[91]....
        /*29e4*/ 	.word	0xffffffff


	//   ....[92]....
        /*29e8*/ 	.word	0xffffffff


	//   ....[93]....
        /*29ec*/ 	.word	0xffffffff


	//   ....[94]....
        /*29f0*/ 	.word	0xffffffff


	//   ....[95]....
        /*29f4*/ 	.word	0xffffffff


	//   ....[96]....
        /*29f8*/ 	.word	0xffffffff


	//   ....[97]....
        /*29fc*/ 	.word	0xffffffff


	//   ....[98]....
        /*2a00*/ 	.word	0xffffffff


	//   ....[99]....
        /*2a04*/ 	.word	0xffffffff


	//   ....[100]....
        /*2a08*/ 	.word	0xffffffff


	//   ....[101]....
        /*2a0c*/ 	.word	0xffffffff


	//   ....[102]....
        /*2a10*/ 	.word	0xffffffff


	//   ....[103]....
        /*2a14*/ 	.word	0xffffffff


	//   ....[104]....
        /*2a18*/ 	.word	0xffffffff


	//   ....[105]....
        /*2a1c*/ 	.word	0xffffffff


	//   ....[106]....
        /*2a20*/ 	.word	0xffffffff


	//   ....[107]....
        /*2a24*/ 	.word	0xffffffff


	//   ....[108]....
        /*2a28*/ 	.word	0xffffffff


	//   ....[109]....
        /*2a2c*/ 	.word	0xffffffff


	//   ....[110]....
        /*2a30*/ 	.word	0xffffffff


	//   ....[111]....
        /*2a34*/ 	.word	0xffffffff


	//   ....[112]....
        /*2a38*/ 	.word	0xffffffff


	//   ....[113]....
        /*2a3c*/ 	.word	0xffffffff


	//   ....[114]....
        /*2a40*/ 	.word	0xffffffff


	//   ....[115]....
        /*2a44*/ 	.word	0xffffffff


	//   ....[116]....
        /*2a48*/ 	.word	0xffffffff


	//   ....[117]....
        /*2a4c*/ 	.word	0xffffffff


	//   ....[118]....
        /*2a50*/ 	.word	0xffffffff


	//   ....[119]....
        /*2a54*/ 	.word	0xffffffff


	//   ....[120]....
        /*2a58*/ 	.word	0xffffffff


	//   ....[121]....
        /*2a5c*/ 	.word	0xffffffff


	//   ....[122]....
        /*2a60*/ 	.word	0xffffffff


	//   ....[123]....
        /*2a64*/ 	.word	0xffffffff


	//   ....[124]....
        /*2a68*/ 	.word	0xffffffff


	//----- nvinfo : EIATTR_COOP_GROUP_INSTR_OFFSETS
	.align		4
.L_54:
        /*2a6c*/ 	.byte	0x04, 0x28
        /*2a6e*/ 	.short	(.L_56 - .L_55)


	//   ....[0]....
.L_55:
        /*2a70*/ 	.word	0x00000c30


	//   ....[1]....
        /*2a74*/ 	.word	0x00000c50


	//   ....[2]....
        /*2a78*/ 	.word	0x00000c70


	//   ....[3]....
        /*2a7c*/ 	.word	0x00000c90


	//   ....[4]....
        /*2a80*/ 	.word	0x00000cb0


	//   ....[5]....
        /*2a84*/ 	.word	0x00000d70


	//   ....[6]....
        /*2a88*/ 	.word	0x00000de0


	//   ....[7]....
        /*2a8c*/ 	.word	0x00000e20


	//   ....[8]....
        /*2a90*/ 	.word	0x00000e50


	//   ....[9]....
        /*2a94*/ 	.word	0x00000e70


	//   ....[10]....
        /*2a98*/ 	.word	0x00000ec0


	//   ....[11]....
        /*2a9c*/ 	.word	0x00000f00


	//   ....[12]....
        /*2aa0*/ 	.word	0x00000f20


	//   ....[13]....
        /*2aa4*/ 	.word	0x00000f40


	//   ....[14]....
        /*2aa8*/ 	.word	0x00000f60


	//   ....[15]....
        /*2aac*/ 	.word	0x00000fb0


	//   ....[16]....
        /*2ab0*/ 	.word	0x00000fe0


	//   ....[17]....
        /*2ab4*/ 	.word	0x00001000


	//   ....[18]....
        /*2ab8*/ 	.word	0x00001020


	//   ....[19]....
        /*2abc*/ 	.word	0x00001040


	//   ....[20]....
        /*2ac0*/ 	.word	0x000010d0


	//   ....[21]....
        /*2ac4*/ 	.word	0x000010f0


	//   ....[22]....
        /*2ac8*/ 	.word	0x00001110


	//   ....[23]....
        /*2acc*/ 	.word	0x00001130


	//   ....[24]....
        /*2ad0*/ 	.word	0x00001150


	//   ....[25]....
        /*2ad4*/ 	.word	0x000011a0


	//   ....[26]....
        /*2ad8*/ 	.word	0x000011e0


	//   ....[27]....
        /*2adc*/ 	.word	0x00001200


	//   ....[28]....
        /*2ae0*/ 	.word	0x00001220


	//   ....[29]....
        /*2ae4*/ 	.word	0x00001240


	//   ....[30]....
        /*2ae8*/ 	.word	0x00001290


	//   ....[31]....
        /*2aec*/ 	.word	0x000012d0


	//   ....[32]....
        /*2af0*/ 	.word	0x000012f0


	//   ....[33]....
        /*2af4*/ 	.word	0x00001310


	//   ....[34]....
        /*2af8*/ 	.word	0x00001330


	//   ....[35]....
        /*2afc*/ 	.word	0x00001380


	//   ....[36]....
        /*2b00*/ 	.word	0x000013c0


	//   ....[37]....
        /*2b04*/ 	.word	0x000013e0


	//   ....[38]....
        /*2b08*/ 	.word	0x00001400


	//   ....[39]....
        /*2b0c*/ 	.word	0x00001420


	//   ....[40]....
        /*2b10*/ 	.word	0x00001470


	//   ....[41]....
        /*2b14*/ 	.word	0x000014a0


	//   ....[42]....
        /*2b18*/ 	.word	0x000014c0


	//   ....[43]....
        /*2b1c*/ 	.word	0x000014e0


	//   ....[44]....
        /*2b20*/ 	.word	0x00001500


	//   ....[45]....
        /*2b24*/ 	.word	0x00001590


	//   ....[46]....
        /*2b28*/ 	.word	0x000015b0


	//   ....[47]....
        /*2b2c*/ 	.word	0x000015d0


	//   ....[48]....
        /*2b30*/ 	.word	0x000015f0


	//   ....[49]....
        /*2b34*/ 	.word	0x00001610


	//   ....[50]....
        /*2b38*/ 	.word	0x00001660


	//   ....[51]....
        /*2b3c*/ 	.word	0x000016a0


	//   ....[52]....
        /*2b40*/ 	.word	0x000016c0


	//   ....[53]....
        /*2b44*/ 	.word	0x000016e0


	//   ....[54]....
        /*2b48*/ 	.word	0x00001700


	//   ....[55]....
        /*2b4c*/ 	.word	0x00001750


	//   ....[56]....
        /*2b50*/ 	.word	0x00001790


	//   ....[57]....
        /*2b54*/ 	.word	0x000017b0


	//   ....[58]....
        /*2b58*/ 	.word	0x000017d0


	//   ....[59]....
        /*2b5c*/ 	.word	0x000017f0


	//   ....[60]....
        /*2b60*/ 	.word	0x00001840


	//   ....[61]....
        /*2b64*/ 	.word	0x00001880


	//   ....[62]....
        /*2b68*/ 	.word	0x000018a0


	//   ....[63]....
        /*2b6c*/ 	.word	0x000018c0


	//   ....[64]....
        /*2b70*/ 	.word	0x000018e0


	//   ....[65]....
        /*2b74*/ 	.word	0x00001930


	//   ....[66]....
        /*2b78*/ 	.word	0x00001970


	//   ....[67]....
        /*2b7c*/ 	.word	0x00001990


	//   ....[68]....
        /*2b80*/ 	.word	0x000019b0


	//   ....[69]....
        /*2b84*/ 	.word	0x000019d0


	//   ....[70]....
        /*2b88*/ 	.word	0x00001a20


	//   ....[71]....
        /*2b8c*/ 	.word	0x00001a60


	//   ....[72]....
        /*2b90*/ 	.word	0x00001a80


	//   ....[73]....
        /*2b94*/ 	.word	0x00001aa0


	//   ....[74]....
        /*2b98*/ 	.word	0x00001ac0


	//   ....[75]....
        /*2b9c*/ 	.word	0x00001b10


	//   ....[76]....
        /*2ba0*/ 	.word	0x00001b40


	//   ....[77]....
        /*2ba4*/ 	.word	0x00001b60


	//   ....[78]....
        /*2ba8*/ 	.word	0x00001b80


	//   ....[79]....
        /*2bac*/ 	.word	0x00001ba0


	//   ....[80]....
        /*2bb0*/ 	.word	0x00001c30


	//   ....[81]....
        /*2bb4*/ 	.word	0x00001c50


	//   ....[82]....
        /*2bb8*/ 	.word	0x00001c70


	//   ....[83]....
        /*2bbc*/ 	.word	0x00001c90


	//   ....[84]....
        /*2bc0*/ 	.word	0x00001cb0


	//   ....[85]....
        /*2bc4*/ 	.word	0x00001d00


	//   ....[86]....
        /*2bc8*/ 	.word	0x00001d40


	//   ....[87]....
        /*2bcc*/ 	.word	0x00001d60


	//   ....[88]....
        /*2bd0*/ 	.word	0x00001d80


	//   ....[89]....
        /*2bd4*/ 	.word	0x00001da0


	//   ....[90]....
        /*2bd8*/ 	.word	0x00001df0


	//   ....[91]....
        /*2bdc*/ 	.word	0x00001e30


	//   ....[92]....
        /*2be0*/ 	.word	0x00001e50


	//   ....[93]....
        /*2be4*/ 	.word	0x00001e70


	//   ....[94]....
        /*2be8*/ 	.word	0x00001e90


	//   ....[95]....
        /*2bec*/ 	.word	0x00001ee0


	//   ....[96]....
        /*2bf0*/ 	.word	0x00001f20


	//   ....[97]....
        /*2bf4*/ 	.word	0x00001f40


	//   ....[98]....
        /*2bf8*/ 	.word	0x00001f60


	//   ....[99]....
        /*2bfc*/ 	.word	0x00001f80


	//   ....[100]....
        /*2c00*/ 	.word	0x00001fd0


	//   ....[101]....
        /*2c04*/ 	.word	0x00002010


	//   ....[102]....
        /*2c08*/ 	.word	0x00002030


	//   ....[103]....
        /*2c0c*/ 	.word	0x00002050


	//   ....[104]....
        /*2c10*/ 	.word	0x00002070


	//   ....[105]....
        /*2c14*/ 	.word	0x000020c0


	//   ....[106]....
        /*2c18*/ 	.word	0x00002100


	//   ....[107]....
        /*2c1c*/ 	.word	0x00002120


	//   ....[108]....
        /*2c20*/ 	.word	0x00002140


	//   ....[109]....
        /*2c24*/ 	.word	0x00002160


	//   ....[110]....
        /*2c28*/ 	.word	0x000021b0


	//   ....[111]....
        /*2c2c*/ 	.word	0x000021f0


	//   ....[112]....
        /*2c30*/ 	.word	0x00002210


	//   ....[113]....
        /*2c34*/ 	.word	0x00002230


	//   ....[114]....
        /*2c38*/ 	.word	0x00002250


	//   ....[115]....
        /*2c3c*/ 	.word	0x000022a0


	//   ....[116]....
        /*2c40*/ 	.word	0x000022e0


	//   ....[117]....
        /*2c44*/ 	.word	0x00002300


	//   ....[118]....
        /*2c48*/ 	.word	0x00002320


	//   ....[119]....
        /*2c4c*/ 	.word	0x00002340


	//   ....[120]....
        /*2c50*/ 	.word	0x00002390


	//   ....[121]....
        /*2c54*/ 	.word	0x000023c0


	//   ....[122]....
        /*2c58*/ 	.word	0x000023e0


	//   ....[123]....
        /*2c5c*/ 	.word	0x00002400


	//   ....[124]....
        /*2c60*/ 	.word	0x00002420


	//   ....[125]....
        /*2c64*/ 	.word	0x000024a0


	//   ....[126]....
        /*2c68*/ 	.word	0x00002510


	//   ....[127]....
        /*2c6c*/ 	.word	0x00002550


	//   ....[128]....
        /*2c70*/ 	.word	0x00002570


	//   ....[129]....
        /*2c74*/ 	.word	0x00002590


	//   ....[130]....
        /*2c78*/ 	.word	0x00002620


	//   ....[131]....
        /*2c7c*/ 	.word	0x00002640


	//   ....[132]....
        /*2c80*/ 	.word	0x00002660


	//   ....[133]....
        /*2c84*/ 	.word	0x00002680


	//   ....[134]....
        /*2c88*/ 	.word	0x000026a0


	//   ....[135]....
        /*2c8c*/ 	.word	0x000026f0


	//   ....[136]....
        /*2c90*/ 	.word	0x00002730


	//   ....[137]....
        /*2c94*/ 	.word	0x00002750


	//   ....[138]....
        /*2c98*/ 	.word	0x00002770


	//   ....[139]....
        /*2c9c*/ 	.word	0x00002790


	//   ....[140]....
        /*2ca0*/ 	.word	0x000027e0


	//   ....[141]....
        /*2ca4*/ 	.word	0x00002810


	//   ....[142]....
        /*2ca8*/ 	.word	0x00002830


	//   ....[143]....
        /*2cac*/ 	.word	0x00002850


	//   ....[144]....
        /*2cb0*/ 	.word	0x00002870


	//   ....[145]....
        /*2cb4*/ 	.word	0x00002900


	//   ....[146]....
        /*2cb8*/ 	.word	0x00002920


	//   ....[147]....
        /*2cbc*/ 	.word	0x00002940


	//   ....[148]....
        /*2cc0*/ 	.word	0x00002960


	//   ....[149]....
        /*2cc4*/ 	.word	0x00002980


	//   ....[150]....
        /*2cc8*/ 	.word	0x000029d0


	//   ....[151]....
        /*2ccc*/ 	.word	0x00002a10


	//   ....[152]....
        /*2cd0*/ 	.word	0x00002a30


	//   ....[153]....
        /*2cd4*/ 	.word	0x00002a50


	//   ....[154]....
        /*2cd8*/ 	.word	0x00002a70


	//   ....[155]....
        /*2cdc*/ 	.word	0x00002ac0


	//   ....[156]....
        /*2ce0*/ 	.word	0x00002b00


	//   ....[157]....
        /*2ce4*/ 	.word	0x00002b20


	//   ....[158]....
        /*2ce8*/ 	.word	0x00002b40


	//   ....[159]....
        /*2cec*/ 	.word	0x00002b60


	//   ....[160]....
        /*2cf0*/ 	.word	0x00002bb0


	//   ....[161]....
        /*2cf4*/ 	.word	0x00002bf0


	//   ....[162]....
        /*2cf8*/ 	.word	0x00002c10


	//   ....[163]....
        /*2cfc*/ 	.word	0x00002c30


	//   ....[164]....
        /*2d00*/ 	.word	0x00002c50


	//   ....[165]....
        /*2d04*/ 	.word	0x00002ca0


	//   ....[166]....
        /*2d08*/ 	.word	0x00002cd0


	//   ....[167]....
        /*2d0c*/ 	.word	0x00002cf0


	//   ....[168]....
        /*2d10*/ 	.word	0x00002d10


	//   ....[169]....
        /*2d14*/ 	.word	0x00002d30


	//   ....[170]....
        /*2d18*/ 	.word	0x00002dc0


	//   ....[171]....
        /*2d1c*/ 	.word	0x00002de0


	//   ....[172]....
        /*2d20*/ 	.word	0x00002e00


	//   ....[173]....
        /*2d24*/ 	.word	0x00002e20


	//   ....[174]....
        /*2d28*/ 	.word	0x00002e40


	//   ....[175]....
        /*2d2c*/ 	.word	0x00002e90


	//   ....[176]....
        /*2d30*/ 	.word	0x00002ed0


	//   ....[177]....
        /*2d34*/ 	.word	0x00002ef0


	//   ....[178]....
        /*2d38*/ 	.word	0x00002f10


	//   ....[179]....
        /*2d3c*/ 	.word	0x00002f30


	//   ....[180]....
        /*2d40*/ 	.word	0x00002f80


	//   ....[181]....
        /*2d44*/ 	.word	0x00002fc0


	//   ....[182]....
        /*2d48*/ 	.word	0x00002fe0


	//   ....[183]....
        /*2d4c*/ 	.word	0x00003000


	//   ....[184]....
        /*2d50*/ 	.word	0x00003020


	//   ....[185]....
        /*2d54*/ 	.word	0x00003070


	//   ....[186]....
        /*2d58*/ 	.word	0x000030b0


	//   ....[187]....
        /*2d5c*/ 	.word	0x000030d0


	//   ....[188]....
        /*2d60*/ 	.word	0x000030f0


	//   ....[189]....
        /*2d64*/ 	.word	0x00003110


	//   ....[190]....
        /*2d68*/ 	.word	0x00003160


	//   ....[191]....
        /*2d6c*/ 	.word	0x000031a0


	//   ....[192]....
        /*2d70*/ 	.word	0x000031c0


	//   ....[193]....
        /*2d74*/ 	.word	0x000031e0


	//   ....[194]....
        /*2d78*/ 	.word	0x00003200


	//   ....[195]....
        /*2d7c*/ 	.word	0x00003250


	//   ....[196]....
        /*2d80*/ 	.word	0x00003290


	//   ....[197]....
        /*2d84*/ 	.word	0x000032b0


	//   ....[198]....
        /*2d88*/ 	.word	0x000032d0


	//   ....[199]....
        /*2d8c*/ 	.word	0x000032f0


	//   ....[200]....
        /*2d90*/ 	.word	0x00003340


	//   ....[201]....
        /*2d94*/ 	.word	0x00003370


	//   ....[202]....
        /*2d98*/ 	.word	0x00003390


	//   ....[203]....
        /*2d9c*/ 	.word	0x000033b0


	//   ....[204]....
        /*2da0*/ 	.word	0x000033d0


	//   ....[205]....
        /*2da4*/ 	.word	0x00003460


	//   ....[206]....
        /*2da8*/ 	.word	0x00003480


	//   ....[207]....
        /*2dac*/ 	.word	0x000034a0


	//   ....[208]....
        /*2db0*/ 	.word	0x000034c0


	//   ....[209]....
        /*2db4*/ 	.word	0x000034e0


	//   ....[210]....
        /*2db8*/ 	.word	0x00003530


	//   ....[211]....
        /*2dbc*/ 	.word	0x00003570


	//   ....[212]....
        /*2dc0*/ 	.word	0x00003590


	//   ....[213]....
        /*2dc4*/ 	.word	0x000035b0


	//   ....[214]....
        /*2dc8*/ 	.word	0x000035d0


	//   ....[215]....
        /*2dcc*/ 	.word	0x00003620


	//   ....[216]....
        /*2dd0*/ 	.word	0x00003660


	//   ....[217]....
        /*2dd4*/ 	.word	0x00003680


	//   ....[218]....
        /*2dd8*/ 	.word	0x000036a0


	//   ....[219]....
        /*2ddc*/ 	.word	0x000036c0


	//   ....[220]....
        /*2de0*/ 	.word	0x00003710


	//   ....[221]....
        /*2de4*/ 	.word	0x00003750


	//   ....[222]....
        /*2de8*/ 	.word	0x00003770


	//   ....[223]....
        /*2dec*/ 	.word	0x00003790


	//   ....[224]....
        /*2df0*/ 	.word	0x000037b0


	//   ....[225]....
        /*2df4*/ 	.word	0x00003800


	//   ....[226]....
        /*2df8*/ 	.word	0x00003840


	//   ....[227]....
        /*2dfc*/ 	.word	0x00003860


	//   ....[228]....
        /*2e00*/ 	.word	0x00003880


	//   ....[229]....
        /*2e04*/ 	.word	0x000038a0


	//   ....[230]....
        /*2e08*/ 	.word	0x000038f0


	//   ....[231]....
        /*2e0c*/ 	.word	0x00003930


	//   ....[232]....
        /*2e10*/ 	.word	0x00003950


	//   ....[233]....
        /*2e14*/ 	.word	0x00003970


	//   ....[234]....
        /*2e18*/ 	.word	0x00003990


	//   ....[235]....
        /*2e1c*/ 	.word	0x000039e0


	//   ....[236]....
        /*2e20*/ 	.word	0x00003a20


	//   ....[237]....
        /*2e24*/ 	.word	0x00003a40


	//   ....[238]....
        /*2e28*/ 	.word	0x00003a60


	//   ....[239]....
        /*2e2c*/ 	.word	0x00003a80


	//   ....[240]....
        /*2e30*/ 	.word	0x00003ad0


	//   ....[241]....
        /*2e34*/ 	.word	0x00003b10


	//   ....[242]....
        /*2e38*/ 	.word	0x00003b30


	//   ....[243]....
        /*2e3c*/ 	.word	0x00003b50


	//   ....[244]....
        /*2e40*/ 	.word	0x00003b70


	//   ....[245]....
        /*2e44*/ 	.word	0x00003bc0


	//   ....[246]....
        /*2e48*/ 	.word	0x00003bf0


	//   ....[247]....
        /*2e4c*/ 	.word	0x00003c10


	//   ....[248]....
        /*2e50*/ 	.word	0x00003c30


	//   ....[249]....
        /*2e54*/ 	.word	0x00003c50


	//   ....[250]....
        /*2e58*/ 	.word	0x00003cc0


	//   ....[251]....
        /*2e5c*/ 	.word	0x00003ce0


	//   ....[252]....
        /*2e60*/ 	.word	0x00003d00


	//   ....[253]....
        /*2e64*/ 	.word	0x00003d20


	//   ....[254]....
        /*2e68*/ 	.word	0x00003d40


	//   ....[255]....
        /*2e6c*/ 	.word	0x00003dd0


	//   ....[0]....
        /*2e70*/ 	.word	0x00003df0


	//   ....[1]....
        /*2e74*/ 	.word	0x00003e10


	//   ....[2]....
        /*2e78*/ 	.word	0x00003e30


	//   ....[3]....
        /*2e7c*/ 	.word	0x00003e50


	//   ....[4]....
        /*2e80*/ 	.word	0x00003ea0


	//   ....[5]....
        /*2e84*/ 	.word	0x00003ee0


	//   ....[6]....
        /*2e88*/ 	.word	0x00003f00


	//   ....[7]....
        /*2e8c*/ 	.word	0x00003f20


	//   ....[8]....
        /*2e90*/ 	.word	0x00003f40


	//   ....[9]....
        /*2e94*/ 	.word	0x00003f90


	//   ....[10]....
        /*2e98*/ 	.word	0x00003fc0


	//   ....[11]....
        /*2e9c*/ 	.word	0x00003fe0


	//   ....[12]....
        /*2ea0*/ 	.word	0x00004000


	//   ....[13]....
        /*2ea4*/ 	.word	0x00004020


	//   ....[14]....
        /*2ea8*/ 	.word	0x000040b0


	//   ....[15]....
        /*2eac*/ 	.word	0x000040d0


	//   ....[16]....
        /*2eb0*/ 	.word	0x000040f0


	//   ....[17]....
        /*2eb4*/ 	.word	0x00004110


	//   ....[18]....
        /*2eb8*/ 	.word	0x00004130


	//   ....[19]....
        /*2ebc*/ 	.word	0x00004180


	//   ....[20]....
        /*2ec0*/ 	.word	0x000041c0


	//   ....[21]....
        /*2ec4*/ 	.word	0x000041e0


	//   ....[22]....
        /*2ec8*/ 	.word	0x00004200


	//   ....[23]....
        /*2ecc*/ 	.word	0x00004220


	//   ....[24]....
        /*2ed0*/ 	.word	0x00004270


	//   ....[25]....
        /*2ed4*/ 	.word	0x000042b0


	//   ....[26]....
        /*2ed8*/ 	.word	0x000042d0


	//   ....[27]....
        /*2edc*/ 	.word	0x000042f0


	//   ....[28]....
        /*2ee0*/ 	.word	0x00004310


	//   ....[29]....
        /*2ee4*/ 	.word	0x00004360


	//   ....[30]....
        /*2ee8*/ 	.word	0x000043a0


	//   ....[31]....
        /*2eec*/ 	.word	0x000043c0


	//   ....[32]....
        /*2ef0*/ 	.word	0x000043e0


	//   ....[33]....
        /*2ef4*/ 	.word	0x00004400


	//   ....[34]....
        /*2ef8*/ 	.word	0x00004450


	//   ....[35]....
        /*2efc*/ 	.word	0x00004480


	//   ....[36]....
        /*2f00*/ 	.word	0x000044a0


	//   ....[37]....
        /*2f04*/ 	.word	0x000044c0


	//   ....[38]....
        /*2f08*/ 	.word	0x000044e0


	//   ....[39]....
        /*2f0c*/ 	.word	0x00004570


	//   ....[40]....
        /*2f10*/ 	.word	0x00004590


	//   ....[41]....
        /*2f14*/ 	.word	0x000045b0


	//   ....[42]....
        /*2f18*/ 	.word	0x000045d0


	//   ....[43]....
        /*2f1c*/ 	.word	0x000045f0


	//   ....[44]....
        /*2f20*/ 	.word	0x00004640


	//   ....[45]....
        /*2f24*/ 	.word	0x00004680


	//   ....[46]....
        /*2f28*/ 	.word	0x000046a0


	//   ....[47]....
        /*2f2c*/ 	.word	0x000046c0


	//   ....[48]....
        /*2f30*/ 	.word	0x000046e0


	//   ....[49]....
        /*2f34*/ 	.word	0x00004730


	//   ....[50]....
        /*2f38*/ 	.word	0x00004770


	//   ....[51]....
        /*2f3c*/ 	.word	0x00004790


	//   ....[52]....
        /*2f40*/ 	.word	0x000047b0


	//   ....[53]....
        /*2f44*/ 	.word	0x000047d0


	//   ....[54]....
        /*2f48*/ 	.word	0x00004820


	//   ....[55]....
        /*2f4c*/ 	.word	0x00004860


	//   ....[56]....
        /*2f50*/ 	.word	0x00004880


	//   ....[57]....
        /*2f54*/ 	.word	0x000048a0


	//   ....[58]....
        /*2f58*/ 	.word	0x000048c0


	//   ....[59]....
        /*2f5c*/ 	.word	0x00004910


	//   ....[60]....
        /*2f60*/ 	.word	0x00004950


	//   ....[61]....
        /*2f64*/ 	.word	0x00004970


	//   ....[62]....
        /*2f68*/ 	.word	0x00004990


	//   ....[63]....
        /*2f6c*/ 	.word	0x000049b0


	//   ....[64]....
        /*2f70*/ 	.word	0x00004a00


	//   ....[65]....
        /*2f74*/ 	.word	0x00004a40


	//   ....[66]....
        /*2f78*/ 	.word	0x00004a60


	//   ....[67]....
        /*2f7c*/ 	.word	0x00004a80


	//   ....[68]....
        /*2f80*/ 	.word	0x00004aa0


	//   ....[69]....
        /*2f84*/ 	.word	0x00004af0


	//   ....[70]....
        /*2f88*/ 	.word	0x00004b20


	//   ....[71]....
        /*2f8c*/ 	.word	0x00004b40


	//   ....[72]....
        /*2f90*/ 	.word	0x00004b60


	//   ....[73]....
        /*2f94*/ 	.word	0x00004b80


	//   ....[74]....
        /*2f98*/ 	.word	0x00004c10


	//   ....[75]....
        /*2f9c*/ 	.word	0x00004c30


	//   ....[76]....
        /*2fa0*/ 	.word	0x00004c50


	//   ....[77]....
        /*2fa4*/ 	.word	0x00004c70


	//   ....[78]....
        /*2fa8*/ 	.word	0x00004c90


	//   ....[79]....
        /*2fac*/ 	.word	0x00004ce0


	//   ....[80]....
        /*2fb0*/ 	.word	0x00004d20


	//   ....[81]....
        /*2fb4*/ 	.word	0x00004d40


	//   ....[82]....
        /*2fb8*/ 	.word	0x00004d60


	//   ....[83]....
        /*2fbc*/ 	.word	0x00004d80


	//   ....[84]....
        /*2fc0*/ 	.word	0x00004dd0


	//   ....[85]....
        /*2fc4*/ 	.word	0x00004e10


	//   ....[86]....
        /*2fc8*/ 	.word	0x00004e30


	//   ....[87]....
        /*2fcc*/ 	.word	0x00004e50


	//   ....[88]....
        /*2fd0*/ 	.word	0x00004e70


	//   ....[89]....
        /*2fd4*/ 	.word	0x00004ec0


	//   ....[90]....
        /*2fd8*/ 	.word	0x00004f00


	//   ....[91]....
        /*2fdc*/ 	.word	0x00004f20


	//   ....[92]....
        /*2fe0*/ 	.word	0x00004f40


	//   ....[93]....
        /*2fe4*/ 	.word	0x00004f60


	//   ....[94]....
        /*2fe8*/ 	.word	0x00004fb0


	//   ....[95]....
        /*2fec*/ 	.word	0x00004ff0


	//   ....[96]....
        /*2ff0*/ 	.word	0x00005010


	//   ....[97]....
        /*2ff4*/ 	.word	0x00005030


	//   ....[98]....
        /*2ff8*/ 	.word	0x00005050


	//   ....[99]....
        /*2ffc*/ 	.word	0x000050a0


	//   ....[100]....
        /*3000*/ 	.word	0x000050e0


	//   ....[101]....
        /*3004*/ 	.word	0x00005100


	//   ....[102]....
        /*3008*/ 	.word	0x00005120


	//   ....[103]....
        /*300c*/ 	.word	0x00005140


	//   ....[104]....
        /*3010*/ 	.word	0x00005190


	//   ....[105]....
        /*3014*/ 	.word	0x000051d0


	//   ....[106]....
        /*3018*/ 	.word	0x000051f0


	//   ....[107]....
        /*301c*/ 	.word	0x00005210


	//   ....[108]....
        /*3020*/ 	.word	0x00005230


	//   ....[109]....
        /*3024*/ 	.word	0x00005280


	//   ....[110]....
        /*3028*/ 	.word	0x000052c0


	//   ....[111]....
        /*302c*/ 	.word	0x000052e0


	//   ....[112]....
        /*3030*/ 	.word	0x00005300


	//   ....[113]....
        /*3034*/ 	.word	0x00005320


	//   ....[114]....
        /*3038*/ 	.word	0x00005370


	//   ....[115]....
        /*303c*/ 	.word	0x000053a0


	//   ....[116]....
        /*3040*/ 	.word	0x000053c0


	//   ....[117]....
        /*3044*/ 	.word	0x000053e0


	//   ....[118]....
        /*3048*/ 	.word	0x00005400


	//   ....[119]....
        /*304c*/ 	.word	0x000054f0


	//   ....[120]....
        /*3050*/ 	.word	0x00005510


	//   ....[121]....
        /*3054*/ 	.word	0x00005530


	//   ....[122]....
        /*3058*/ 	.word	0x00005550


	//   ....[123]....
        /*305c*/ 	.word	0x00005580


	//   ....[124]....
        /*3060*/ 	.word	0x00005610


	//   ....[125]....
        /*3064*/ 	.word	0x00005630


	//   ....[126]....
        /*3068*/ 	.word	0x00005650


	//   ....[127]....
        /*306c*/ 	.word	0x00005670


	//   ....[128]....
        /*3070*/ 	.word	0x00005690


	//   ....[129]....
        /*3074*/ 	.word	0x000056e0


	//   ....[130]....
        /*3078*/ 	.word	0x00005720


	//   ....[131]....
        /*307c*/ 	.word	0x00005740


	//   ....[132]....
        /*3080*/ 	.word	0x00005760


	//   ....[133]....
        /*3084*/ 	.word	0x00005780


	//   ....[134]....
        /*3088*/ 	.word	0x000057d0


	//   ....[135]....
        /*308c*/ 	.word	0x00005800


	//   ....[136]....
        /*3090*/ 	.word	0x00005820


	//   ....[137]....
        /*3094*/ 	.word	0x00005840


	//   ....[138]....
        /*3098*/ 	.word	0x00005860


	//   ....[139]....
        /*309c*/ 	.word	0x000058f0


	//   ....[140]....
        /*30a0*/ 	.word	0x00005910


	//   ....[141]....
        /*30a4*/ 	.word	0x00005930


	//   ....[142]....
        /*30a8*/ 	.word	0x00005950


	//   ....[143]....
        /*30ac*/ 	.word	0x00005970


	//   ....[144]....
        /*30b0*/ 	.word	0x000059c0


	//   ....[145]....
        /*30b4*/ 	.word	0x00005a00


	//   ....[146]....
        /*30b8*/ 	.word	0x00005a20


	//   ....[147]....
        /*30bc*/ 	.word	0x00005a40


	//   ....[148]....
        /*30c0*/ 	.word	0x00005a60


	//   ....[149]....
        /*30c4*/ 	.word	0x00005ab0


	//   ....[150]....
        /*30c8*/ 	.word	0x00005af0


	//   ....[151]....
        /*30cc*/ 	.word	0x00005b10


	//   ....[152]....
        /*30d0*/ 	.word	0x00005b30


	//   ....[153]....
        /*30d4*/ 	.word	0x00005b50


	//   ....[154]....
        /*30d8*/ 	.word	0x00005ba0


	//   ....[155]....
        /*30dc*/ 	.word	0x00005be0


	//   ....[156]....
        /*30e0*/ 	.word	0x00005c00


	//   ....[157]....
        /*30e4*/ 	.word	0x00005c20


	//   ....[158]....
        /*30e8*/ 	.word	0x00005c40


	//   ....[159]....
        /*30ec*/ 	.word	0x00005c90


	//   ....[160]....
        /*30f0*/ 	.word	0x00005cc0


	//   ....[161]....
        /*30f4*/ 	.word	0x00005ce0


	//   ....[162]....
        /*30f8*/ 	.word	0x00005d00


	//   ....[163]....
        /*30fc*/ 	.word	0x00005d20


	//   ....[164]....
        /*3100*/ 	.word	0x00005db0


	//   ....[165]....
        /*3104*/ 	.word	0x00005dd0


	//   ....[166]....
        /*3108*/ 	.word	0x00005df0


	//   ....[167]....
        /*310c*/ 	.word	0x00005e10


	//   ....[168]....
        /*3110*/ 	.word	0x00005e30


	//   ....[169]....
        /*3114*/ 	.word	0x00005e80


	//   ....[170]....
        /*3118*/ 	.word	0x00005ec0


	//   ....[171]....
        /*311c*/ 	.word	0x00005ee0


	//   ....[172]....
        /*3120*/ 	.word	0x00005f00


	//   ....[173]....
        /*3124*/ 	.word	0x00005f20


	//   ....[174]....
        /*3128*/ 	.word	0x00005f70


	//   ....[175]....
        /*312c*/ 	.word	0x00005fb0


	//   ....[176]....
        /*3130*/ 	.word	0x00005fd0


	//   ....[177]....
        /*3134*/ 	.word	0x00005ff0


	//   ....[178]....
        /*3138*/ 	.word	0x00006010


	//   ....[179]....
        /*313c*/ 	.word	0x00006060


	//   ....[180]....
        /*3140*/ 	.word	0x000060a0


	//   ....[181]....
        /*3144*/ 	.word	0x000060c0


	//   ....[182]....
        /*3148*/ 	.word	0x000060e0


	//   ....[183]....
        /*314c*/ 	.word	0x00006100


	//   ....[184]....
        /*3150*/ 	.word	0x00006150


	//   ....[185]....
        /*3154*/ 	.word	0x00006190


	//   ....[186]....
        /*3158*/ 	.word	0x000061b0


	//   ....[187]....
        /*315c*/ 	.word	0x000061d0


	//   ....[188]....
        /*3160*/ 	.word	0x000061f0


	//   ....[189]....
        /*3164*/ 	.word	0x00006240


	//   ....[190]....
        /*3168*/ 	.word	0x00006280


	//   ....[191]....
        /*316c*/ 	.word	0x000062a0


	//   ....[192]....
        /*3170*/ 	.word	0x000062c0


	//   ....[193]....
        /*3174*/ 	.word	0x000062e0


	//   ....[194]....
        /*3178*/ 	.word	0x00006330


	//   ....[195]....
        /*317c*/ 	.word	0x00006360


	//   ....[196]....
        /*3180*/ 	.word	0x00006380


	//   ....[197]....
        /*3184*/ 	.word	0x000063a0


	//   ....[198]....
        /*3188*/ 	.word	0x000063c0


	//   ....[199]....
        /*318c*/ 	.word	0x00006450


	//   ....[200]....
        /*3190*/ 	.word	0x00006470


	//   ....[201]....
        /*3194*/ 	.word	0x00006490


	//   ....[202]....
        /*3198*/ 	.word	0x000064b0


	//   ....[203]....
        /*319c*/ 	.word	0x000064d0


	//   ....[204]....
        /*31a0*/ 	.word	0x00006520


	//   ....[205]....
        /*31a4*/ 	.word	0x00006560


	//   ....[206]....
        /*31a8*/ 	.word	0x00006580


	//   ....[207]....
        /*31ac*/ 	.word	0x000065a0


	//   ....[208]....
        /*31b0*/ 	.word	0x000065c0


	//   ....[209]....
        /*31b4*/ 	.word	0x00006610


	//   ....[210]....
        /*31b8*/ 	.word	0x00006650


	//   ....[211]....
        /*31bc*/ 	.word	0x00006670


	//   ....[212]....
        /*31c0*/ 	.word	0x00006690


	//   ....[213]....
        /*31c4*/ 	.word	0x000066b0


	//   ....[214]....
        /*31c8*/ 	.word	0x00006700


	//   ....[215]....
        /*31cc*/ 	.word	0x00006740


	//   ....[216]....
        /*31d0*/ 	.word	0x00006760


	//   ....[217]....
        /*31d4*/ 	.word	0x00006780


	//   ....[218]....
        /*31d8*/ 	.word	0x000067a0


	//   ....[219]....
        /*31dc*/ 	.word	0x000067f0


	//   ....[220]....
        /*31e0*/ 	.word	0x00006830


	//   ....[221]....
        /*31e4*/ 	.word	0x00006850


	//   ....[222]....
        /*31e8*/ 	.word	0x00006870


	//   ....[223]....
        /*31ec*/ 	.word	0x00006890


	//   ....[224]....
        /*31f0*/ 	.word	0x000068e0


	//   ....[225]....
        /*31f4*/ 	.word	0x00006920


	//   ....[226]....
        /*31f8*/ 	.word	0x00006940


	//   ....[227]....
        /*31fc*/ 	.word	0x00006960


	//   ....[228]....
        /*3200*/ 	.word	0x00006980


	//   ....[229]....
        /*3204*/ 	.word	0x000069d0


	//   ....[230]....
        /*3208*/ 	.word	0x00006a10


	//   ....[231]....
        /*320c*/ 	.word	0x00006a30


	//   ....[232]....
        /*3210*/ 	.word	0x00006a50


	//   ....[233]....
        /*3214*/ 	.word	0x00006a70


	//   ....[234]....
        /*3218*/ 	.word	0x00006ac0


	//   ....[235]....
        /*321c*/ 	.word	0x00006b00


	//   ....[236]....
        /*3220*/ 	.word	0x00006b20


	//   ....[237]....
        /*3224*/ 	.word	0x00006b40


	//   ....[238]....
        /*3228*/ 	.word	0x00006b60


	//   ....[239]....
        /*322c*/ 	.word	0x00006bb0


	//   ....[240]....
        /*3230*/ 	.word	0x00006be0


	//   ....[241]....
        /*3234*/ 	.word	0x00006c00


	//   ....[242]....
        /*3238*/ 	.word	0x00006c20


	//   ....[243]....
        /*323c*/ 	.word	0x00006c40


	//   ....[244]....
        /*3240*/ 	.word	0x00006cb0


	//   ....[245]....
        /*3244*/ 	.word	0x00006cd0


	//   ....[246]....
        /*3248*/ 	.word	0x00006cf0


	//   ....[247]....
        /*324c*/ 	.word	0x00006d10


	//   ....[248]....
        /*3250*/ 	.word	0x00006d30


	//   ....[249]....
        /*3254*/ 	.word	0x00006dc0


	//   ....[250]....
        /*3258*/ 	.word	0x00006de0


	//   ....[251]....
        /*325c*/ 	.word	0x00006e00


	//   ....[252]....
        /*3260*/ 	.word	0x00006e20


	//   ....[253]....
        /*3264*/ 	.word	0x00006e40


	//   ....[254]....
        /*3268*/ 	.word	0x00006e90


	//   ....[255]....
        /*326c*/ 	.word	0x00006ed0


	//   ....[0]....
        /*3270*/ 	.word	0x00006ef0


	//   ....[1]....
        /*3274*/ 	.word	0x00006f10


	//   ....[2]....
        /*3278*/ 	.word	0x00006f30


	//   ....[3]....
        /*327c*/ 	.word	0x00006f80


	//   ....[4]....
        /*3280*/ 	.word	0x00006fb0


	//   ....[5]....
        /*3284*/ 	.word	0x00006fd0


	//   ....[6]....
        /*3288*/ 	.word	0x00006ff0


	//   ....[7]....
        /*328c*/ 	.word	0x00007010


	//   ....[8]....
        /*3290*/ 	.word	0x000070a0


	//   ....[9]....
        /*3294*/ 	.word	0x000070c0


	//   ....[10]....
        /*3298*/ 	.word	0x000070e0


	//   ....[11]....
        /*329c*/ 	.word	0x00007100


	//   ....[12]....
        /*32a0*/ 	.word	0x00007120


	//   ....[13]....
        /*32a4*/ 	.word	0x00007170


	//   ....[14]....
        /*32a8*/ 	.word	0x000071b0


	//   ....[15]....
        /*32ac*/ 	.word	0x000071d0


	//   ....[16]....
        /*32b0*/ 	.word	0x000071f0


	//   ....[17]....
        /*32b4*/ 	.word	0x00007210


	//   ....[18]....
        /*32b8*/ 	.word	0x00007260


	//   ....[19]....
        /*32bc*/ 	.word	0x000072a0


	//   ....[20]....
        /*32c0*/ 	.word	0x000072c0


	//   ....[21]....
        /*32c4*/ 	.word	0x000072e0


	//   ....[22]....
        /*32c8*/ 	.word	0x00007300


	//   ....[23]....
        /*32cc*/ 	.word	0x00007350


	//   ....[24]....
        /*32d0*/ 	.word	0x00007390


	//   ....[25]....
        /*32d4*/ 	.word	0x000073b0


	//   ....[26]....
        /*32d8*/ 	.word	0x000073d0


	//   ....[27]....
        /*32dc*/ 	.word	0x000073f0


	//   ....[28]....
        /*32e0*/ 	.word	0x00007440


	//   ....[29]....
        /*32e4*/ 	.word	0x00007470


	//   ....[30]....
        /*32e8*/ 	.word	0x00007490


	//   ....[31]....
        /*32ec*/ 	.word	0x000074b0


	//   ....[32]....
        /*32f0*/ 	.word	0x000074d0


	//   ....[33]....
        /*32f4*/ 	.word	0x00007560


	//   ....[34]....
        /*32f8*/ 	.word	0x00007580


	//   ....[35]....
        /*32fc*/ 	.word	0x000075a0


	//   ....[36]....
        /*3300*/ 	.word	0x000075c0


	//   ....[37]....
        /*3304*/ 	.word	0x000075e0


	//   ....[38]....
        /*3308*/ 	.word	0x00007630


	//   ....[39]....
        /*330c*/ 	.word	0x00007670


	//   ....[40]....
        /*3310*/ 	.word	0x00007690


	//   ....[41]....
        /*3314*/ 	.word	0x000076b0


	//   ....[42]....
        /*3318*/ 	.word	0x000076d0


	//   ....[43]....
        /*331c*/ 	.word	0x00007720


	//   ....[44]....
        /*3320*/ 	.word	0x00007760


	//   ....[45]....
        /*3324*/ 	.word	0x00007780


	//   ....[46]....
        /*3328*/ 	.word	0x000077a0


	//   ....[47]....
        /*332c*/ 	.word	0x000077c0


	//   ....[48]....
        /*3330*/ 	.word	0x00007810


	//   ....[49]....
        /*3334*/ 	.word	0x00007850


	//   ....[50]....
        /*3338*/ 	.word	0x00007870


	//   ....[51]....
        /*333c*/ 	.word	0x00007890


	//   ....[52]....
        /*3340*/ 	.word	0x000078b0


	//   ....[53]....
        /*3344*/ 	.word	0x00007900


	//   ....[54]....
        /*3348*/ 	.word	0x00007940


	//   ....[55]....
        /*334c*/ 	.word	0x00007960


	//   ....[56]....
        /*3350*/ 	.word	0x00007980


	//   ....[57]....
        /*3354*/ 	.word	0x000079a0


	//   ....[58]....
        /*3358*/ 	.word	0x000079f0


	//   ....[59]....
        /*335c*/ 	.word	0x00007a30


	//   ....[60]....
        /*3360*/ 	.word	0x00007a50


	//   ....[61]....
        /*3364*/ 	.word	0x00007a70


	//   ....[62]....
        /*3368*/ 	.word	0x00007a90


	//   ....[63]....
        /*336c*/ 	.word	0x00007ae0


	//   ....[64]....
        /*3370*/ 	.word	0x00007b10


	//   ....[65]....
        /*3374*/ 	.word	0x00007b30


	//   ....[66]....
        /*3378*/ 	.word	0x00007b50


	//   ....[67]....
        /*337c*/ 	.word	0x00007b70


	//   ....[68]....
        /*3380*/ 	.word	0x00007c00


	//   ....[69]....
        /*3384*/ 	.word	0x00007c20


	//   ....[70]....
        /*3388*/ 	.word	0x00007c40


	//   ....[71]....
        /*338c*/ 	.word	0x00007c60


	//   ....[72]....
        /*3390*/ 	.word	0x00007c80


	//   ....[73]....
        /*3394*/ 	.word	0x00007cd0


	//   ....[74]....
        /*3398*/ 	.word	0x00007d10


	//   ....[75]....
        /*339c*/ 	.word	0x00007d30


	//   ....[76]....
        /*33a0*/ 	.word	0x00007d50


	//   ....[77]....
        /*33a4*/ 	.word	0x00007d70


	//   ....[78]....
        /*33a8*/ 	.word	0x00007dc0


	//   ....[79]....
        /*33ac*/ 	.word	0x00007e00


	//   ....[80]....
        /*33b0*/ 	.word	0x00007e20


	//   ....[81]....
        /*33b4*/ 	.word	0x00007e40


	//   ....[82]....
        /*33b8*/ 	.word	0x00007e60


	//   ....[83]....
        /*33bc*/ 	.word	0x00007eb0


	//   ....[84]....
        /*33c0*/ 	.word	0x00007ef0


	//   ....[85]....
        /*33c4*/ 	.word	0x00007f10


	//   ....[86]....
        /*33c8*/ 	.word	0x00007f30


	//   ....[87]....
        /*33cc*/ 	.word	0x00007f50


	//   ....[88]....
        /*33d0*/ 	.word	0x00007fa0


	//   ....[89]....
        /*33d4*/ 	.word	0x00007fe0


	//   ....[90]....
        /*33d8*/ 	.word	0x00008000


	//   ....[91]....
        /*33dc*/ 	.word	0x00008020


	//   ....[92]....
        /*33e0*/ 	.word	0x00008040


	//   ....[93]....
        /*33e4*/ 	.word	0x00008090


	//   ....[94]....
        /*33e8*/ 	.word	0x000080d0


	//   ....[95]....
        /*33ec*/ 	.word	0x000080f0


	//   ....[96]....
        /*33f0*/ 	.word	0x00008110


	//   ....[97]....
        /*33f4*/ 	.word	0x00008130


	//   ....[98]....
        /*33f8*/ 	.word	0x00008180


	//   ....[99]....
        /*33fc*/ 	.word	0x000081c0


	//   ....[100]....
        /*3400*/ 	.word	0x000081e0


	//   ....[101]....
        /*3404*/ 	.word	0x00008200


	//   ....[102]....
        /*3408*/ 	.word	0x00008220


	//   ....[103]....
        /*340c*/ 	.word	0x00008270


	//   ....[104]....
        /*3410*/ 	.word	0x000082b0


	//   ....[105]....
        /*3414*/ 	.word	0x000082d0


	//   ....[106]....
        /*3418*/ 	.word	0x000082f0


	//   ....[107]....
        /*341c*/ 	.word	0x00008310


	//   ....[108]....
        /*3420*/ 	.word	0x00008360


	//   ....[109]....
        /*3424*/ 	.word	0x00008390


	//   ....[110]....
        /*3428*/ 	.word	0x000083b0


	//   ....[111]....
        /*342c*/ 	.word	0x000083d0


	//   ....[112]....
        /*3430*/ 	.word	0x000083f0


	//   ....[113]....
        /*3434*/ 	.word	0x00008460


	//   ....[114]....
        /*3438*/ 	.word	0x00008480


	//   ....[115]....
        /*343c*/ 	.word	0x000084a0


	//   ....[116]....
        /*3440*/ 	.word	0x000084c0


	//   ....[117]....
        /*3444*/ 	.word	0x000084e0


	//   ....[118]....
        /*3448*/ 	.word	0x00008570


	//   ....[119]....
        /*344c*/ 	.word	0x00008590


	//   ....[120]....
        /*3450*/ 	.word	0x000085b0


	//   ....[121]....
        /*3454*/ 	.word	0x000085d0


	//   ....[122]....
        /*3458*/ 	.word	0x000085f0


	//   ....[123]....
        /*345c*/ 	.word	0x00008640


	//   ....[124]....
        /*3460*/ 	.word	0x00008680


	//   ....[125]....
        /*3464*/ 	.word	0x000086a0


	//   ....[126]....
        /*3468*/ 	.word	0x000086c0


	//   ....[127]....
        /*346c*/ 	.word	0x000086e0


	//   ....[128]....
        /*3470*/ 	.word	0x00008730


	//   ....[129]....
        /*3474*/ 	.word	0x00008760


	//   ....[130]....
        /*3478*/ 	.word	0x00008780


	//   ....[131]....
        /*347c*/ 	.word	0x000087a0


	//   ....[132]....
        /*3480*/ 	.word	0x000087c0


	//   ....[133]....
        /*3484*/ 	.word	0x00008850


	//   ....[134]....
        /*3488*/ 	.word	0x00008870


	//   ....[135]....
        /*348c*/ 	.word	0x00008890


	//   ....[136]....
        /*3490*/ 	.word	0x000088b0


	//   ....[137]....
        /*3494*/ 	.word	0x000088d0


	//   ....[138]....
        /*3498*/ 	.word	0x00008920


	//   ....[139]....
        /*349c*/ 	.word	0x00008960


	//   ....[140]....
        /*34a0*/ 	.word	0x00008980


	//   ....[141]....
        /*34a4*/ 	.word	0x000089a0


	//   ....[142]....
        /*34a8*/ 	.word	0x000089c0


	//   ....[143]....
        /*34ac*/ 	.word	0x00008a10


	//   ....[144]....
        /*34b0*/ 	.word	0x00008a50


	//   ....[145]....
        /*34b4*/ 	.word	0x00008a70


	//   ....[146]....
        /*34b8*/ 	.word	0x00008a90


	//   ....[147]....
        /*34bc*/ 	.word	0x00008ab0


	//   ....[148]....
        /*34c0*/ 	.word	0x00008b00


	//   ....[149]....
        /*34c4*/ 	.word	0x00008b40


	//   ....[150]....
        /*34c8*/ 	.word	0x00008b60


	//   ....[151]....
        /*34cc*/ 	.word	0x00008b80


	//   ....[152]....
        /*34d0*/ 	.word	0x00008ba0


	//   ....[153]....
        /*34d4*/ 	.word	0x00008bf0


	//   ....[154]....
        /*34d8*/ 	.word	0x00008c20


	//   ....[155]....
        /*34dc*/ 	.word	0x00008c40


	//   ....[156]....
        /*34e0*/ 	.word	0x00008c60


	//   ....[157]....
        /*34e4*/ 	.word	0x00008c80


	//   ....[158]....
        /*34e8*/ 	.word	0x00008d10


	//   ....[159]....
        /*34ec*/ 	.word	0x00008d30


	//   ....[160]....
        /*34f0*/ 	.word	0x00008d50


	//   ....[161]....
        /*34f4*/ 	.word	0x00008d70


	//   ....[162]....
        /*34f8*/ 	.word	0x00008d90


	//   ....[163]....
        /*34fc*/ 	.word	0x00008de0


	//   ....[164]....
        /*3500*/ 	.word	0x00008e20


	//   ....[165]....
        /*3504*/ 	.word	0x00008e40


	//   ....[166]....
        /*3508*/ 	.word	0x00008e60


	//   ....[167]....
        /*350c*/ 	.word	0x00008e80


	//   ....[168]....
        /*3510*/ 	.word	0x00008ed0


	//   ....[169]....
        /*3514*/ 	.word	0x00008f10


	//   ....[170]....
        /*3518*/ 	.word	0x00008f30


	//   ....[171]....
        /*351c*/ 	.word	0x00008f50


	//   ....[172]....
        /*3520*/ 	.word	0x00008f70


	//   ....[173]....
        /*3524*/ 	.word	0x00008fc0


	//   ....[174]....
        /*3528*/ 	.word	0x00009000


	//   ....[175]....
        /*352c*/ 	.word	0x00009020


	//   ....[176]....
        /*3530*/ 	.word	0x00009040


	//   ....[177]....
        /*3534*/ 	.word	0x00009060


	//   ....[178]....
        /*3538*/ 	.word	0x000090b0


	//   ....[179]....
        /*353c*/ 	.word	0x000090f0


	//   ....[180]....
        /*3540*/ 	.word	0x00009110


	//   ....[181]....
        /*3544*/ 	.word	0x00009130


	//   ....[182]....
        /*3548*/ 	.word	0x00009150


	//   ....[183]....
        /*354c*/ 	.word	0x000091a0


	//   ....[184]....
        /*3550*/ 	.word	0x000091e0


	//   ....[185]....
        /*3554*/ 	.word	0x00009200


	//   ....[186]....
        /*3558*/ 	.word	0x00009220


	//   ....[187]....
        /*355c*/ 	.word	0x00009240


	//   ....[188]....
        /*3560*/ 	.word	0x00009290


	//   ....[189]....
        /*3564*/ 	.word	0x000092c0


	//   ....[190]....
        /*3568*/ 	.word	0x000092e0


	//   ....[191]....
        /*356c*/ 	.word	0x00009300


	//   ....[192]....
        /*3570*/ 	.word	0x00009320


	//   ....[193]....
        /*3574*/ 	.word	0x000093b0


	//   ....[194]....
        /*3578*/ 	.word	0x000093d0


	//   ....[195]....
        /*357c*/ 	.word	0x000093f0


	//   ....[196]....
        /*3580*/ 	.word	0x00009410


	//   ....[197]....
        /*3584*/ 	.word	0x00009430


	//   ....[198]....
        /*3588*/ 	.word	0x00009480


	//   ....[199]....
        /*358c*/ 	.word	0x000094c0


	//   ....[200]....
        /*3590*/ 	.word	0x000094e0


	//   ....[201]....
        /*3594*/ 	.word	0x00009500


	//   ....[202]....
        /*3598*/ 	.word	0x00009520


	//   ....[203]....
        /*359c*/ 	.word	0x00009570


	//   ....[204]....
        /*35a0*/ 	.word	0x000095b0


	//   ....[205]....
        /*35a4*/ 	.word	0x000095d0


	//   ....[206]....
        /*35a8*/ 	.word	0x000095f0


	//   ....[207]....
        /*35ac*/ 	.word	0x00009610


	//   ....[208]....
        /*35b0*/ 	.word	0x00009660


	//   ....[209]....
        /*35b4*/ 	.word	0x000096a0


	//   ....[210]....
        /*35b8*/ 	.word	0x000096c0


	//   ....[211]....
        /*35bc*/ 	.word	0x000096e0


	//   ....[212]....
        /*35c0*/ 	.word	0x00009700


	//   ....[213]....
        /*35c4*/ 	.word	0x00009750


	//   ....[214]....
        /*35c8*/ 	.word	0x00009790


	//   ....[215]....
        /*35cc*/ 	.word	0x000097b0


	//   ....[216]....
        /*35d0*/ 	.word	0x000097d0


	//   ....[217]....
        /*35d4*/ 	.word	0x000097f0


	//   ....[218]....
        /*35d8*/ 	.word	0x00009840


	//   ....[219]....
        /*35dc*/ 	.word	0x00009880


	//   ....[220]....
        /*35e0*/ 	.word	0x000098a0


	//   ....[221]....
        /*35e4*/ 	.word	0x000098c0


	//   ....[222]....
        /*35e8*/ 	.word	0x000098e0


	//   ....[223]....
        /*35ec*/ 	.word	0x00009930


	//   ....[224]....
        /*35f0*/ 	.word	0x00009970


	//   ....[225]....
        /*35f4*/ 	.word	0x00009990


	//   ....[226]....
        /*35f8*/ 	.word	0x000099b0


	//   ....[227]....
        /*35fc*/ 	.word	0x000099d0


	//   ....[228]....
        /*3600*/ 	.word	0x00009a20


	//   ....[229]....
        /*3604*/ 	.word	0x00009a60


	//   ....[230]....
        /*3608*/ 	.word	0x00009a80


	//   ....[231]....
        /*360c*/ 	.word	0x00009aa0


	//   ....[232]....
        /*3610*/ 	.word	0x00009ac0


	//   ....[233]....
        /*3614*/ 	.word	0x00009b10


	//   ....[234]....
        /*3618*/ 	.word	0x00009b40


	//   ....[235]....
        /*361c*/ 	.word	0x00009b60


	//   ....[236]....
        /*3620*/ 	.word	0x00009b80


	//   ....[237]....
        /*3624*/ 	.word	0x00009ba0


	//   ....[238]....
        /*3628*/ 	.word	0x00009c90


	//   ....[239]....
        /*362c*/ 	.word	0x00009cb0


	//   ....[240]....
        /*3630*/ 	.word	0x00009cd0


	//   ....[241]....
        /*3634*/ 	.word	0x00009cf0


	//   ....[242]....
        /*3638*/ 	.word	0x00009d10


	//   ....[243]....
        /*363c*/ 	.word	0x00009da0


	//   ....[244]....
        /*3640*/ 	.word	0x00009dc0


	//   ....[245]....
        /*3644*/ 	.word	0x00009de0


	//   ....[246]....
        /*3648*/ 	.word	0x00009e00


	//   ....[247]....
        /*364c*/ 	.word	0x00009e20


	//   ....[248]....
        /*3650*/ 	.word	0x00009e70


	//   ....[249]....
        /*3654*/ 	.word	0x00009eb0


	//   ....[250]....
        /*3658*/ 	.word	0x00009ed0


	//   ....[251]....
        /*365c*/ 	.word	0x00009ef0


	//   ....[252]....
        /*3660*/ 	.word	0x00009f10


	//   ....[253]....
        /*3664*/ 	.word	0x00009f60


	//   ....[254]....
        /*3668*/ 	.word	0x00009f90


	//   ....[255]....
        /*366c*/ 	.word	0x00009fb0


	//   ....[0]....
        /*3670*/ 	.word	0x00009fd0


	//   ....[1]....
        /*3674*/ 	.word	0x00009ff0


	//   ....[2]....
        /*3678*/ 	.word	0x0000a080


	//   ....[3]....
        /*367c*/ 	.word	0x0000a0a0


	//   ....[4]....
        /*3680*/ 	.word	0x0000a0c0


	//   ....[5]....
        /*3684*/ 	.word	0x0000a0e0


	//   ....[6]....
        /*3688*/ 	.word	0x0000a100


	//   ....[7]....
        /*368c*/ 	.word	0x0000a150


	//   ....[8]....
        /*3690*/ 	.word	0x0000a190


	//   ....[9]....
        /*3694*/ 	.word	0x0000a1b0


	//   ....[10]....
        /*3698*/ 	.word	0x0000a1d0


	//   ....[11]....
        /*369c*/ 	.word	0x0000a1f0


	//   ....[12]....
        /*36a0*/ 	.word	0x0000a240


	//   ....[13]....
        /*36a4*/ 	.word	0x0000a280


	//   ....[14]....
        /*36a8*/ 	.word	0x0000a2a0


	//   ....[15]....
        /*36ac*/ 	.word	0x0000a2c0


	//   ....[16]....
        /*36b0*/ 	.word	0x0000a2e0


	//   ....[17]....
        /*36b4*/ 	.word	0x0000a330


	//   ....[18]....
        /*36b8*/ 	.word	0x0000a370


	//   ....[19]....
        /*36bc*/ 	.word	0x0000a390


	//   ....[20]....
        /*36c0*/ 	.word	0x0000a3b0


	//   ....[21]....
        /*36c4*/ 	.word	0x0000a3d0


	//   ....[22]....
        /*36c8*/ 	.word	0x0000a420


	//   ....[23]....
        /*36cc*/ 	.word	0x0000a450


	//   ....[24]....
        /*36d0*/ 	.word	0x0000a470


	//   ....[25]....
        /*36d4*/ 	.word	0x0000a490


	//   ....[26]....
        /*36d8*/ 	.word	0x0000a4b0


	//   ....[27]....
        /*36dc*/ 	.word	0x0000a540


	//   ....[28]....
        /*36e0*/ 	.word	0x0000a560


	//   ....[29]....
        /*36e4*/ 	.word	0x0000a580


	//   ....[30]....
        /*36e8*/ 	.word	0x0000a5a0


	//   ....[31]....
        /*36ec*/ 	.word	0x0000a5c0


	//   ....[32]....
        /*36f0*/ 	.word	0x0000a610


	//   ....[33]....
        /*36f4*/ 	.word	0x0000a650


	//   ....[34]....
        /*36f8*/ 	.word	0x0000a670


	//   ....[35]....
        /*36fc*/ 	.word	0x0000a690


	//   ....[36]....
        /*3700*/ 	.word	0x0000a6b0


	//   ....[37]....
        /*3704*/ 	.word	0x0000a700


	//   ....[38]....
        /*3708*/ 	.word	0x0000a740


	//   ....[39]....
        /*370c*/ 	.word	0x0000a760


	//   ....[40]....
        /*3710*/ 	.word	0x0000a780


	//   ....[41]....
        /*3714*/ 	.word	0x0000a7a0


	//   ....[42]....
        /*3718*/ 	.word	0x0000a7f0


	//   ....[43]....
        /*371c*/ 	.word	0x0000a830


	//   ....[44]....
        /*3720*/ 	.word	0x0000a850


	//   ....[45]....
        /*3724*/ 	.word	0x0000a870


	//   ....[46]....
        /*3728*/ 	.word	0x0000a890


	//   ....[47]....
        /*372c*/ 	.word	0x0000a8e0


	//   ....[48]....
        /*3730*/ 	.word	0x0000a920


	//   ....[49]....
        /*3734*/ 	.word	0x0000a940


	//   ....[50]....
        /*3738*/ 	.word	0x0000a960


	//   ....[51]....
        /*373c*/ 	.word	0x0000a980


	//   ....[52]....
        /*3740*/ 	.word	0x0000a9d0


	//   ....[53]....
        /*3744*/ 	.word	0x0000aa10


	//   ....[54]....
        /*3748*/ 	.word	0x0000aa30


	//   ....[55]....
        /*374c*/ 	.word	0x0000aa50


	//   ....[56]....
        /*3750*/ 	.word	0x0000aa70


	//   ....[57]....
        /*3754*/ 	.word	0x0000aac0


	//   ....[58]....
        /*3758*/ 	.word	0x0000aaf0


	//   ....[59]....
        /*375c*/ 	.word	0x0000ab10


	//   ....[60]....
        /*3760*/ 	.word	0x0000ab30


	//   ....[61]....
        /*3764*/ 	.word	0x0000ab50


	//   ....[62]....
        /*3768*/ 	.word	0x0000abe0


	//   ....[63]....
        /*376c*/ 	.word	0x0000ac00


	//   ....[64]....
        /*3770*/ 	.word	0x0000ac20


	//   ....[65]....
        /*3774*/ 	.word	0x0000ac40


	//   ....[66]....
        /*3778*/ 	.word	0x0000ac60


	//   ....[67]....
        /*377c*/ 	.word	0x0000acb0


	//   ....[68]....
        /*3780*/ 	.word	0x0000acf0


	//   ....[69]....
        /*3784*/ 	.word	0x0000ad10


	//   ....[70]....
        /*3788*/ 	.word	0x0000ad30


	//   ....[71]....
        /*378c*/ 	.word	0x0000ad50


	//   ....[72]....
        /*3790*/ 	.word	0x0000ada0


	//   ....[73]....
        /*3794*/ 	.word	0x0000ade0


	//   ....[74]....
        /*3798*/ 	.word	0x0000ae00


	//   ....[75]....
        /*379c*/ 	.word	0x0000ae20


	//   ....[76]....
        /*37a0*/ 	.word	0x0000ae40


	//   ....[77]....
        /*37a4*/ 	.word	0x0000ae90


	//   ....[78]....
        /*37a8*/ 	.word	0x0000aed0


	//   ....[79]....
        /*37ac*/ 	.word	0x0000aef0


	//   ....[80]....
        /*37b0*/ 	.word	0x0000af10


	//   ....[81]....
        /*37b4*/ 	.word	0x0000af30


	//   ....[82]....
        /*37b8*/ 	.word	0x0000af80


	//   ....[83]....
        /*37bc*/ 	.word	0x0000afc0


	//   ....[84]....
        /*37c0*/ 	.word	0x0000afe0


	//   ....[85]....
        /*37c4*/ 	.word	0x0000b000


	//   ....[86]....
        /*37c8*/ 	.word	0x0000b020


	//   ....[87]....
        /*37cc*/ 	.word	0x0000b070


	//   ....[88]....
        /*37d0*/ 	.word	0x0000b0b0


	//   ....[89]....
        /*37d4*/ 	.word	0x0000b0d0


	//   ....[90]....
        /*37d8*/ 	.word	0x0000b0f0


	//   ....[91]....
        /*37dc*/ 	.word	0x0000b110


	//   ....[92]....
        /*37e0*/ 	.word	0x0000b160


	//   ....[93]....
        /*37e4*/ 	.word	0x0000b1a0


	//   ....[94]....
        /*37e8*/ 	.word	0x0000b1c0


	//   ....[95]....
        /*37ec*/ 	.word	0x0000b1e0


	//   ....[96]....
        /*37f0*/ 	.word	0x0000b200


	//   ....[97]....
        /*37f4*/ 	.word	0x0000b250


	//   ....[98]....
        /*37f8*/ 	.word	0x0000b290


	//   ....[99]....
        /*37fc*/ 	.word	0x0000b2b0


	//   ....[100]....
        /*3800*/ 	.word	0x0000b2d0


	//   ....[101]....
        /*3804*/ 	.word	0x0000b2f0


	//   ....[102]....
        /*3808*/ 	.word	0x0000b340


	//   ....[103]....
        /*380c*/ 	.word	0x0000b370


	//   ....[104]....
        /*3810*/ 	.word	0x0000b390


	//   ....[105]....
        /*3814*/ 	.word	0x0000b3b0


	//   ....[106]....
        /*3818*/ 	.word	0x0000b3d0


	//   ....[107]....
        /*381c*/ 	.word	0x0000b440


	//   ....[108]....
        /*3820*/ 	.word	0x0000b460


	//   ....[109]....
        /*3824*/ 	.word	0x0000b480


	//   ....[110]....
        /*3828*/ 	.word	0x0000b4a0


	//   ....[111]....
        /*382c*/ 	.word	0x0000b4c0


	//   ....[112]....
        /*3830*/ 	.word	0x0000b550


	//   ....[113]....
        /*3834*/ 	.word	0x0000b570


	//   ....[114]....
        /*3838*/ 	.word	0x0000b590


	//   ....[115]....
        /*383c*/ 	.word	0x0000b5b0


	//   ....[116]....
        /*3840*/ 	.word	0x0000b5d0


	//   ....[117]....
        /*3844*/ 	.word	0x0000b620


	//   ....[118]....
        /*3848*/ 	.word	0x0000b660


	//   ....[119]....
        /*384c*/ 	.word	0x0000b680


	//   ....[120]....
        /*3850*/ 	.word	0x0000b6a0


	//   ....[121]....
        /*3854*/ 	.word	0x0000b6c0


	//   ....[122]....
        /*3858*/ 	.word	0x0000b710


	//   ....[123]....
        /*385c*/ 	.word	0x0000b740


	//   ....[124]....
        /*3860*/ 	.word	0x0000b760


	//   ....[125]....
        /*3864*/ 	.word	0x0000b780


	//   ....[126]....
        /*3868*/ 	.word	0x0000b7a0


	//   ....[127]....
        /*386c*/ 	.word	0x0000b830


	//   ....[128]....
        /*3870*/ 	.word	0x0000b850


	//   ....[129]....
        /*3874*/ 	.word	0x0000b870


	//   ....[130]....
        /*3878*/ 	.word	0x0000b890


	//   ....[131]....
        /*387c*/ 	.word	0x0000b8b0


	//   ....[132]....
        /*3880*/ 	.word	0x0000b900


	//   ....[133]....
        /*3884*/ 	.word	0x0000b940


	//   ....[134]....
        /*3888*/ 	.word	0x0000b960


	//   ....[135]....
        /*388c*/ 	.word	0x0000b980


	//   ....[136]....
        /*3890*/ 	.word	0x0000b9a0


	//   ....[137]....
        /*3894*/ 	.word	0x0000b9f0


	//   ....[138]....
        /*3898*/ 	.word	0x0000ba30


	//   ....[139]....
        /*389c*/ 	.word	0x0000ba50


	//   ....[140]....
        /*38a0*/ 	.word	0x0000ba70


	//   ....[141]....
        /*38a4*/ 	.word	0x0000ba90


	//   ....[142]....
        /*38a8*/ 	.word	0x0000bae0


	//   ....[143]....
        /*38ac*/ 	.word	0x0000bb20


	//   ....[144]....
        /*38b0*/ 	.word	0x0000bb40


	//   ....[145]....
        /*38b4*/ 	.word	0x0000bb60


	//   ....[146]....
        /*38b8*/ 	.word	0x0000bb80


	//   ....[147]....
        /*38bc*/ 	.word	0x0000bbd0


	//   ....[148]....
        /*38c0*/ 	.word	0x0000bc00


	//   ....[149]....
        /*38c4*/ 	.word	0x0000bc20


	//   ....[150]....
        /*38c8*/ 	.word	0x0000bc40


	//   ....[151]....
        /*38cc*/ 	.word	0x0000bc60


	//   ....[152]....
        /*38d0*/ 	.word	0x0000bcf0


	//   ....[153]....
        /*38d4*/ 	.word	0x0000bd10


	//   ....[154]....
        /*38d8*/ 	.word	0x0000bd30


	//   ....[155]....
        /*38dc*/ 	.word	0x0000bd50


	//   ....[156]....
        /*38e0*/ 	.word	0x0000bd70


	//   ....[157]....
        /*38e4*/ 	.word	0x0000bdc0


	//   ....[158]....
        /*38e8*/ 	.word	0x0000be00


	//   ....[159]....
        /*38ec*/ 	.word	0x0000be20


	//   ....[160]....
        /*38f0*/ 	.word	0x0000be40


	//   ....[161]....
        /*38f4*/ 	.word	0x0000be60


	//   ....[162]....
        /*38f8*/ 	.word	0x0000beb0


	//   ....[163]....
        /*38fc*/ 	.word	0x0000bef0


	//   ....[164]....
        /*3900*/ 	.word	0x0000bf10


	//   ....[165]....
        /*3904*/ 	.word	0x0000bf30


	//   ....[166]....
        /*3908*/ 	.word	0x0000bf50


	//   ....[167]....
        /*390c*/ 	.word	0x0000bfa0


	//   ....[168]....
        /*3910*/ 	.word	0x0000bfe0


	//   ....[169]....
        /*3914*/ 	.word	0x0000c000


	//   ....[170]....
        /*3918*/ 	.word	0x0000c020


	//   ....[171]....
        /*391c*/ 	.word	0x0000c040


	//   ....[172]....
        /*3920*/ 	.word	0x0000c090


	//   ....[173]....
        /*3924*/ 	.word	0x0000c0d0


	//   ....[174]....
        /*3928*/ 	.word	0x0000c0f0


	//   ....[175]....
        /*392c*/ 	.word	0x0000c110


	//   ....[176]....
        /*3930*/ 	.word	0x0000c130


	//   ....[177]....
        /*3934*/ 	.word	0x0000c180


	//   ....[178]....
        /*3938*/ 	.word	0x0000c1c0


	//   ....[179]....
        /*393c*/ 	.word	0x0000c1e0


	//   ....[180]....
        /*3940*/ 	.word	0x0000c200


	//   ....[181]....
        /*3944*/ 	.word	0x0000c220


	//   ....[182]....
        /*3948*/ 	.word	0x0000c270


	//   ....[183]....
        /*394c*/ 	.word	0x0000c2a0


	//   ....[184]....
        /*3950*/ 	.word	0x0000c2c0


	//   ....[185]....
        /*3954*/ 	.word	0x0000c2e0


	//   ....[186]....
        /*3958*/ 	.word	0x0000c300


	//   ....[187]....
        /*395c*/ 	.word	0x0000c390


	//   ....[188]....
        /*3960*/ 	.word	0x0000c3b0


	//   ....[189]....
        /*3964*/ 	.word	0x0000c3d0


	//   ....[190]....
        /*3968*/ 	.word	0x0000c3f0


	//   ....[191]....
        /*396c*/ 	.word	0x0000c410


	//   ....[192]....
        /*3970*/ 	.word	0x0000c460


	//   ....[193]....
        /*3974*/ 	.word	0x0000c4a0


	//   ....[194]....
        /*3978*/ 	.word	0x0000c4c0


	//   ....[195]....
        /*397c*/ 	.word	0x0000c4e0


	//   ....[196]....
        /*3980*/ 	.word	0x0000c500


	//   ....[197]....
        /*3984*/ 	.word	0x0000c550


	//   ....[198]....
        /*3988*/ 	.word	0x0000c590


	//   ....[199]....
        /*398c*/ 	.word	0x0000c5b0


	//   ....[200]....
        /*3990*/ 	.word	0x0000c5d0


	//   ....[201]....
        /*3994*/ 	.word	0x0000c5f0


	//   ....[202]....
        /*3998*/ 	.word	0x0000c640


	//   ....[203]....
        /*399c*/ 	.word	0x0000c680


	//   ....[204]....
        /*39a0*/ 	.word	0x0000c6a0


	//   ....[205]....
        /*39a4*/ 	.word	0x0000c6c0


	//   ....[206]....
        /*39a8*/ 	.word	0x0000c6e0


	//   ....[207]....
        /*39ac*/ 	.word	0x0000c730


	//   ....[208]....
        /*39b0*/ 	.word	0x0000c770


	//   ....[209]....
        /*39b4*/ 	.word	0x0000c790


	//   ....[210]....
        /*39b8*/ 	.word	0x0000c7b0


	//   ....[211]....
        /*39bc*/ 	.word	0x0000c7d0


	//   ....[212]....
        /*39c0*/ 	.word	0x0000c820


	//   ....[213]....
        /*39c4*/ 	.word	0x0000c860


	//   ....[214]....
        /*39c8*/ 	.word	0x0000c880


	//   ....[215]....
        /*39cc*/ 	.word	0x0000c8a0


	//   ....[216]....
        /*39d0*/ 	.word	0x0000c8c0


	//   ....[217]....
        /*39d4*/ 	.word	0x0000c910


	//   ....[218]....
        /*39d8*/ 	.word	0x0000c950


	//   ....[219]....
        /*39dc*/ 	.word	0x0000c970


	//   ....[220]....
        /*39e0*/ 	.word	0x0000c990


	//   ....[221]....
        /*39e4*/ 	.word	0x0000c9b0


	//   ....[222]....
        /*39e8*/ 	.word	0x0000ca00


	//   ....[223]....
        /*39ec*/ 	.word	0x0000ca40


	//   ....[224]....
        /*39f0*/ 	.word	0x0000ca60


	//   ....[225]....
        /*39f4*/ 	.word	0x0000ca80


	//   ....[226]....
        /*39f8*/ 	.word	0x0000caa0


	//   ....[227]....
        /*39fc*/ 	.word	0x0000caf0


	//   ....[228]....
        /*3a00*/ 	.word	0x0000cb20


	//   ....[229]....
        /*3a04*/ 	.word	0x0000cb40


	//   ....[230]....
        /*3a08*/ 	.word	0x0000cb60


	//   ....[231]....
        /*3a0c*/ 	.word	0x0000cb80


	//   ....[232]....
        /*3a10*/ 	.word	0x0000cbf0


	//   ....[233]....
        /*3a14*/ 	.word	0x0000cc10


	//   ....[234]....
        /*3a18*/ 	.word	0x0000cc30


	//   ....[235]....
        /*3a1c*/ 	.word	0x0000cc50


	//   ....[236]....
        /*3a20*/ 	.word	0x0000cc70


	//   ....[237]....
        /*3a24*/ 	.word	0x0000cd00


	//   ....[238]....
        /*3a28*/ 	.word	0x0000cd20


	//   ....[239]....
        /*3a2c*/ 	.word	0x0000cd40


	//   ....[240]....
        /*3a30*/ 	.word	0x0000cd60


	//   ....[241]....
        /*3a34*/ 	.word	0x0000cd80


	//   ....[242]....
        /*3a38*/ 	.word	0x0000cdd0


	//   ....[243]....
        /*3a3c*/ 	.word	0x0000ce10


	//   ....[244]....
        /*3a40*/ 	.word	0x0000ce30


	//   ....[245]....
        /*3a44*/ 	.word	0x0000ce50


	//   ....[246]....
        /*3a48*/ 	.word	0x0000ce70


	//   ....[247]....
        /*3a4c*/ 	.word	0x0000cec0


	//   ....[248]....
        /*3a50*/ 	.word	0x0000cef0


	//   ....[249]....
        /*3a54*/ 	.word	0x0000cf10


	//   ....[250]....
        /*3a58*/ 	.word	0x0000cf30


	//   ....[251]....
        /*3a5c*/ 	.word	0x0000cf50


	//   ....[252]....
        /*3a60*/ 	.word	0x0000cfe0


	//   ....[253]....
        /*3a64*/ 	.word	0x0000d000


	//   ....[254]....
        /*3a68*/ 	.word	0x0000d020


	//   ....[255]....
        /*3a6c*/ 	.word	0x0000d040


	//   ....[0]....
        /*3a70*/ 	.word	0x0000d060


	//   ....[1]....
        /*3a74*/ 	.word	0x0000d0b0


	//   ....[2]....
        /*3a78*/ 	.word	0x0000d0f0


	//   ....[3]....
        /*3a7c*/ 	.word	0x0000d110


	//   ....[4]....
        /*3a80*/ 	.word	0x0000d130


	//   ....[5]....
        /*3a84*/ 	.word	0x0000d150


	//   ....[6]....
        /*3a88*/ 	.word	0x0000d1a0


	//   ....[7]....
        /*3a8c*/ 	.word	0x0000d1e0


	//   ....[8]....
        /*3a90*/ 	.word	0x0000d200


	//   ....[9]....
        /*3a94*/ 	.word	0x0000d220


	//   ....[10]....
        /*3a98*/ 	.word	0x0000d240


	//   ....[11]....
        /*3a9c*/ 	.word	0x0000d290


	//   ....[12]....
        /*3aa0*/ 	.word	0x0000d2d0


	//   ....[13]....
        /*3aa4*/ 	.word	0x0000d2f0


	//   ....[14]....
        /*3aa8*/ 	.word	0x0000d310


	//   ....[15]....
        /*3aac*/ 	.word	0x0000d330


	//   ....[16]....
        /*3ab0*/ 	.word	0x0000d380


	//   ....[17]....
        /*3ab4*/ 	.word	0x0000d3b0


	//   ....[18]....
        /*3ab8*/ 	.word	0x0000d3d0


	//   ....[19]....
        /*3abc*/ 	.word	0x0000d3f0


	//   ....[20]....
        /*3ac0*/ 	.word	0x0000d410


	//   ....[21]....
        /*3ac4*/ 	.word	0x0000d4a0


	//   ....[22]....
        /*3ac8*/ 	.word	0x0000d4c0


	//   ....[23]....
        /*3acc*/ 	.word	0x0000d4e0


	//   ....[24]....
        /*3ad0*/ 	.word	0x0000d500


	//   ....[25]....
        /*3ad4*/ 	.word	0x0000d520


	//   ....[26]....
        /*3ad8*/ 	.word	0x0000d570


	//   ....[27]....
        /*3adc*/ 	.word	0x0000d5b0


	//   ....[28]....
        /*3ae0*/ 	.word	0x0000d5d0


	//   ....[29]....
        /*3ae4*/ 	.word	0x0000d5f0


	//   ....[30]....
        /*3ae8*/ 	.word	0x0000d610


	//   ....[31]....
        /*3aec*/ 	.word	0x0000d660


	//   ....[32]....
        /*3af0*/ 	.word	0x0000d6a0


	//   ....[33]....
        /*3af4*/ 	.word	0x0000d6c0


	//   ....[34]....
        /*3af8*/ 	.word	0x0000d6e0


	//   ....[35]....
        /*3afc*/ 	.word	0x0000d700


	//   ....[36]....
        /*3b00*/ 	.word	0x0000d750


	//   ....[37]....
        /*3b04*/ 	.word	0x0000d790


	//   ....[38]....
        /*3b08*/ 	.word	0x0000d7b0


	//   ....[39]....
        /*3b0c*/ 	.word	0x0000d7d0


	//   ....[40]....
        /*3b10*/ 	.word	0x0000d7f0


	//   ....[41]....
        /*3b14*/ 	.word	0x0000d840


	//   ....[42]....
        /*3b18*/ 	.word	0x0000d880


	//   ....[43]....
        /*3b1c*/ 	.word	0x0000d8a0


	//   ....[44]....
        /*3b20*/ 	.word	0x0000d8c0


	//   ....[45]....
        /*3b24*/ 	.word	0x0000d8e0


	//   ....[46]....
        /*3b28*/ 	.word	0x0000d930


	//   ....[47]....
        /*3b2c*/ 	.word	0x0000d970


	//   ....[48]....
        /*3b30*/ 	.word	0x0000d990


	//   ....[49]....
        /*3b34*/ 	.word	0x0000d9b0


	//   ....[50]....
        /*3b38*/ 	.word	0x0000d9d0


	//   ....[51]....
        /*3b3c*/ 	.word	0x0000da20


	//   ....[52]....
        /*3b40*/ 	.word	0x0000da50


	//   ....[53]....
        /*3b44*/ 	.word	0x0000da70


	//   ....[54]....
        /*3b48*/ 	.word	0x0000da90


	//   ....[55]....
        /*3b4c*/ 	.word	0x0000dab0


	//   ....[56]....
        /*3b50*/ 	.word	0x0000db40


	//   ....[57]....
        /*3b54*/ 	.word	0x0000db60


	//   ....[58]....
        /*3b58*/ 	.word	0x0000db80


	//   ....[59]....
        /*3b5c*/ 	.word	0x0000dba0


	//   ....[60]....
        /*3b60*/ 	.word	0x0000dbc0


	//   ....[61]....
        /*3b64*/ 	.word	0x0000dc10


	//   ....[62]....
        /*3b68*/ 	.word	0x0000dc50


	//   ....[63]....
        /*3b6c*/ 	.word	0x0000dc70


	//   ....[64]....
        /*3b70*/ 	.word	0x0000dc90


	//   ....[65]....
        /*3b74*/ 	.word	0x0000dcb0


	//   ....[66]....
        /*3b78*/ 	.word	0x0000dd00


	//   ....[67]....
        /*3b7c*/ 	.word	0x0000dd40


	//   ....[68]....
        /*3b80*/ 	.word	0x0000dd60


	//   ....[69]....
        /*3b84*/ 	.word	0x0000dd80


	//   ....[70]....
        /*3b88*/ 	.word	0x0000dda0


	//   ....[71]....
        /*3b8c*/ 	.word	0x0000ddf0


	//   ....[72]....
        /*3b90*/ 	.word	0x0000de30


	//   ....[73]....
        /*3b94*/ 	.word	0x0000de50


	//   ....[74]....
        /*3b98*/ 	.word	0x0000de70


	//   ....[75]....
        /*3b9c*/ 	.word	0x0000de90


	//   ....[76]....
        /*3ba0*/ 	.word	0x0000dee0


	//   ....[77]....
        /*3ba4*/ 	.word	0x0000df20


	//   ....[78]....
        /*3ba8*/ 	.word	0x0000df40


	//   ....[79]....
        /*3bac*/ 	.word	0x0000df60


	//   ....[80]....
        /*3bb0*/ 	.word	0x0000df80


	//   ....[81]....
        /*3bb4*/ 	.word	0x0000dfd0


	//   ....[82]....
        /*3bb8*/ 	.word	0x0000e010


	//   ....[83]....
        /*3bbc*/ 	.word	0x0000e030


	//   ....[84]....
        /*3bc0*/ 	.word	0x0000e050


	//   ....[85]....
        /*3bc4*/ 	.word	0x0000e070


	//   ....[86]....
        /*3bc8*/ 	.word	0x0000e0c0


	//   ....[87]....
        /*3bcc*/ 	.word	0x0000e100


	//   ....[88]....
        /*3bd0*/ 	.word	0x0000e120


	//   ....[89]....
        /*3bd4*/ 	.word	0x0000e140


	//   ....[90]....
        /*3bd8*/ 	.word	0x0000e160


	//   ....[91]....
        /*3bdc*/ 	.word	0x0000e1b0


	//   ....[92]....
        /*3be0*/ 	.word	0x0000e1f0


	//   ....[93]....
        /*3be4*/ 	.word	0x0000e210


	//   ....[94]....
        /*3be8*/ 	.word	0x0000e230


	//   ....[95]....
        /*3bec*/ 	.word	0x0000e250


	//   ....[96]....
        /*3bf0*/ 	.word	0x0000e2a0


	//   ....[97]....
        /*3bf4*/ 	.word	0x0000e2c0


	//   ....[98]....
        /*3bf8*/ 	.word	0x0000e2e0


	//   ....[99]....
        /*3bfc*/ 	.word	0x0000e300


	//   ....[100]....
        /*3c00*/ 	.word	0x0000e320


	//   ....[101]....
        /*3c04*/ 	.word	0x0000e450


	//   ....[102]....
        /*3c08*/ 	.word	0x0000e470


	//   ....[103]....
        /*3c0c*/ 	.word	0x0000e490


	//   ....[104]....
        /*3c10*/ 	.word	0x0000e4b0


	//   ....[105]....
        /*3c14*/ 	.word	0x0000e4d0


	//   ....[106]....
        /*3c18*/ 	.word	0x0000e580


	//   ....[107]....
        /*3c1c*/ 	.word	0x0000e5e0


	//   ....[108]....
        /*3c20*/ 	.word	0x0000e610


	//   ....[109]....
        /*3c24*/ 	.word	0x0000e630


	//   ....[110]....
        /*3c28*/ 	.word	0x0000e670


	//   ....[111]....
        /*3c2c*/ 	.word	0x0000e6c0


	//   ....[112]....
        /*3c30*/ 	.word	0x0000e700


	//   ....[113]....
        /*3c34*/ 	.word	0x0000e720


	//   ....[114]....
        /*3c38*/ 	.word	0x0000e740


	//   ....[115]....
        /*3c3c*/ 	.word	0x0000e760


	//   ....[116]....
        /*3c40*/ 	.word	0x0000e7b0


	//   ....[117]....
        /*3c44*/ 	.word	0x0000e7e0


	//   ....[118]....
        /*3c48*/ 	.word	0x0000e800


	//   ....[119]....
        /*3c4c*/ 	.word	0x0000e820


	//   ....[120]....
        /*3c50*/ 	.word	0x0000e840


	//   ....[121]....
        /*3c54*/ 	.word	0x0000e8d0


	//   ....[122]....
        /*3c58*/ 	.word	0x0000e8f0


	//   ....[123]....
        /*3c5c*/ 	.word	0x0000e910


	//   ....[124]....
        /*3c60*/ 	.word	0x0000e930


	//   ....[125]....
        /*3c64*/ 	.word	0x0000e950


	//   ....[126]....
        /*3c68*/ 	.word	0x0000e9a0


	//   ....[127]....
        /*3c6c*/ 	.word	0x0000e9e0


	//   ....[128]....
        /*3c70*/ 	.word	0x0000ea00


	//   ....[129]....
        /*3c74*/ 	.word	0x0000ea20


	//   ....[130]....
        /*3c78*/ 	.word	0x0000ea40


	//   ....[131]....
        /*3c7c*/ 	.word	0x0000ea90


	//   ....[132]....
        /*3c80*/ 	.word	0x0000ead0


	//   ....[133]....
        /*3c84*/ 	.word	0x0000eaf0


	//   ....[134]....
        /*3c88*/ 	.word	0x0000eb10


	//   ....[135]....
        /*3c8c*/ 	.word	0x0000eb30


	//   ....[136]....
        /*3c90*/ 	.word	0x0000eb80


	//   ....[137]....
        /*3c94*/ 	.word	0x0000ebc0


	//   ....[138]....
        /*3c98*/ 	.word	0x0000ebe0


	//   ....[139]....
        /*3c9c*/ 	.word	0x0000ec00


	//   ....[140]....
        /*3ca0*/ 	.word	0x0000ec20


	//   ....[141]....
        /*3ca4*/ 	.word	0x0000ec70


	//   ....[142]....
        /*3ca8*/ 	.word	0x0000eca0


	//   ....[143]....
        /*3cac*/ 	.word	0x0000ecc0


	//   ....[144]....
        /*3cb0*/ 	.word	0x0000ece0


	//   ....[145]....
        /*3cb4*/ 	.word	0x0000ed00


	//   ....[146]....
        /*3cb8*/ 	.word	0x0000ed90


	//   ....[147]....
        /*3cbc*/ 	.word	0x0000edb0


	//   ....[148]....
        /*3cc0*/ 	.word	0x0000edd0


	//   ....[149]....
        /*3cc4*/ 	.word	0x0000edf0


	//   ....[150]....
        /*3cc8*/ 	.word	0x0000ee10


	//   ....[151]....
        /*3ccc*/ 	.word	0x0000ee60


	//   ....[152]....
        /*3cd0*/ 	.word	0x0000eea0


	//   ....[153]....
        /*3cd4*/ 	.word	0x0000eec0


	//   ....[154]....
        /*3cd8*/ 	.word	0x0000eee0


	//   ....[155]....
        /*3cdc*/ 	.word	0x0000ef00


	//   ....[156]....
        /*3ce0*/ 	.word	0x0000ef50


	//   ....[157]....
        /*3ce4*/ 	.word	0x0000ef90


	//   ....[158]....
        /*3ce8*/ 	.word	0x0000efb0


	//   ....[159]....
        /*3cec*/ 	.word	0x0000efd0


	//   ....[160]....
        /*3cf0*/ 	.word	0x0000eff0


	//   ....[161]....
        /*3cf4*/ 	.word	0x0000f040


	//   ....[162]....
        /*3cf8*/ 	.word	0x0000f080


	//   ....[163]....
        /*3cfc*/ 	.word	0x0000f0a0


	//   ....[164]....
        /*3d00*/ 	.word	0x0000f0c0


	//   ....[165]....
        /*3d04*/ 	.word	0x0000f0e0


	//   ....[166]....
        /*3d08*/ 	.word	0x0000f130


	//   ....[167]....
        /*3d0c*/ 	.word	0x0000f170


	//   ....[168]....
        /*3d10*/ 	.word	0x0000f190


	//   ....[169]....
        /*3d14*/ 	.word	0x0000f1b0


	//   ....[170]....
        /*3d18*/ 	.word	0x0000f1d0


	//   ....[171]....
        /*3d1c*/ 	.word	0x0000f220


	//   ....[172]....
        /*3d20*/ 	.word	0x0000f260


	//   ....[173]....
        /*3d24*/ 	.word	0x0000f280


	//   ....[174]....
        /*3d28*/ 	.word	0x0000f2a0


	//   ....[175]....
        /*3d2c*/ 	.word	0x0000f2c0


	//   ....[176]....
        /*3d30*/ 	.word	0x0000f310


	//   ....[177]....
        /*3d34*/ 	.word	0x0000f340


	//   ....[178]....
        /*3d38*/ 	.word	0x0000f360


	//   ....[179]....
        /*3d3c*/ 	.word	0x0000f380


	//   ....[180]....
        /*3d40*/ 	.word	0x0000f3a0


	//   ....[181]....
        /*3d44*/ 	.word	0x0000f740


	//   ....[182]....
        /*3d48*/ 	.word	0x0000f7a0


	//   ....[183]....
        /*3d4c*/ 	.word	0x0000f7d0


	//   ....[184]....
        /*3d50*/ 	.word	0x0000f7f0


	//   ....[185]....
        /*3d54*/ 	.word	0x0000f830


	//   ....[186]....
        /*3d58*/ 	.word	0x0000f8c0


	//   ....[187]....
        /*3d5c*/ 	.word	0x0000f8e0


	//   ....[188]....
        /*3d60*/ 	.word	0x0000f900


	//   ....[189]....
        /*3d64*/ 	.word	0x0000f920


	//   ....[190]....
        /*3d68*/ 	.word	0x0000f940


	//   ....[191]....
        /*3d6c*/ 	.word	0x0000f990


	//   ....[192]....
        /*3d70*/ 	.word	0x0000f9d0


	//   ....[193]....
        /*3d74*/ 	.word	0x0000f9f0


	//   ....[194]....
        /*3d78*/ 	.word	0x0000fa10


	//   ....[195]....
        /*3d7c*/ 	.word	0x0000fa30


	//   ....[196]....
        /*3d80*/ 	.word	0x0000fa80


	//   ....[197]....
        /*3d84*/ 	.word	0x0000fab0


	//   ....[198]....
        /*3d88*/ 	.word	0x0000fad0


	//   ....[199]....
        /*3d8c*/ 	.word	0x0000faf0


	//   ....[200]....
        /*3d90*/ 	.word	0x0000fb10


	//   ....[201]....
        /*3d94*/ 	.word	0x0000fba0


	//   ....[202]....
        /*3d98*/ 	.word	0x0000fbc0


	//   ....[203]....
        /*3d9c*/ 	.word	0x0000fbe0


	//   ....[204]....
        /*3da0*/ 	.word	0x0000fc00


	//   ....[205]....
        /*3da4*/ 	.word	0x0000fc20


	//   ....[206]....
        /*3da8*/ 	.word	0x0000fc70


	//   ....[207]....
        /*3dac*/ 	.word	0x0000fcb0


	//   ....[208]....
        /*3db0*/ 	.word	0x0000fcd0


	//   ....[209]....
        /*3db4*/ 	.word	0x0000fcf0


	//   ....[210]....
        /*3db8*/ 	.word	0x0000fd10


	//   ....[211]....
        /*3dbc*/ 	.word	0x0000fd60


	//   ....[212]....
        /*3dc0*/ 	.word	0x0000fda0


	//   ....[213]....
        /*3dc4*/ 	.word	0x0000fdc0


	//   ....[214]....
        /*3dc8*/ 	.word	0x0000fde0


	//   ....[215]....
        /*3dcc*/ 	.word	0x0000fe00


	//   ....[216]....
        /*3dd0*/ 	.word	0x0000fe50


	//   ....[217]....
        /*3dd4*/ 	.word	0x0000fe90


	//   ....[218]....
        /*3dd8*/ 	.word	0x0000feb0


	//   ....[219]....
        /*3ddc*/ 	.word	0x0000fed0


	//   ....[220]....
        /*3de0*/ 	.word	0x0000fef0


	//   ....[221]....
        /*3de4*/ 	.word	0x0000ff40


	//   ....[222]....
        /*3de8*/ 	.word	0x0000ff70


	//   ....[223]....
        /*3dec*/ 	.word	0x0000ff90


	//   ....[224]....
        /*3df0*/ 	.word	0x0000ffb0


	//   ....[225]....
        /*3df4*/ 	.word	0x0000ffd0


	//   ....[226]....
        /*3df8*/ 	.word	0x00010060


	//   ....[227]....
        /*3dfc*/ 	.word	0x00010080


	//   ....[228]....
        /*3e00*/ 	.word	0x000100a0


	//   ....[229]....
        /*3e04*/ 	.word	0x000100c0


	//   ....[230]....
        /*3e08*/ 	.word	0x000100e0


	//   ....[231]....
        /*3e0c*/ 	.word	0x00010130


	//   ....[232]....
        /*3e10*/ 	.word	0x00010170


	//   ....[233]....
        /*3e14*/ 	.word	0x00010190


	//   ....[234]....
        /*3e18*/ 	.word	0x000101b0


	//   ....[235]....
        /*3e1c*/ 	.word	0x000101d0


	//   ....[236]....
        /*3e20*/ 	.word	0x00010220


	//   ....[237]....
        /*3e24*/ 	.word	0x00010260


	//   ....[238]....
        /*3e28*/ 	.word	0x00010280


	//   ....[239]....
        /*3e2c*/ 	.word	0x000102a0


	//   ....[240]....
        /*3e30*/ 	.word	0x000102c0


	//   ....[241]....
        /*3e34*/ 	.word	0x00010310


	//   ....[242]....
        /*3e38*/ 	.word	0x00010350


	//   ....[243]....
        /*3e3c*/ 	.word	0x00010370


	//   ....[244]....
        /*3e40*/ 	.word	0x00010390


	//   ....[245]....
        /*3e44*/ 	.word	0x000103b0


	//   ....[246]....
        /*3e48*/ 	.word	0x00010400


	//   ....[247]....
        /*3e4c*/ 	.word	0x00010440


	//   ....[248]....
        /*3e50*/ 	.word	0x00010460


	//   ....[249]....
        /*3e54*/ 	.word	0x00010480


	//   ....[250]....
        /*3e58*/ 	.word	0x000104a0


	//   ....[251]....
        /*3e5c*/ 	.word	0x000104f0


	//   ....[252]....
        /*3e60*/ 	.word	0x00010530


	//   ....[253]....
        /*3e64*/ 	.word	0x00010550


	//   ....[254]....
        /*3e68*/ 	.word	0x00010570


	//   ....[255]....
        /*3e6c*/ 	.word	0x00010590


	//   ....[0]....
        /*3e70*/ 	.word	0x000105e0


	//   ....[1]....
        /*3e74*/ 	.word	0x00010610


	//   ....[2]....
        /*3e78*/ 	.word	0x00010630


	//   ....[3]....
        /*3e7c*/ 	.word	0x00010650


	//   ....[4]....
        /*3e80*/ 	.word	0x00010670


	//   ....[5]....
        /*3e84*/ 	.word	0x00010a00


	//   ....[6]....
        /*3e88*/ 	.word	0x00010a20


	//   ....[7]....
        /*3e8c*/ 	.word	0x00010a40


	//   ....[8]....
        /*3e90*/ 	.word	0x00010a60


	//   ....[9]....
        /*3e94*/ 	.word	0x00010a80


	//   ....[10]....
        /*3e98*/ 	.word	0x00010b10


	//   ....[11]....
        /*3e9c*/ 	.word	0x00010b30


	//   ....[12]....
        /*3ea0*/ 	.word	0x00010b50


	//   ....[13]....
        /*3ea4*/ 	.word	0x00010b70


	//   ....[14]....
        /*3ea8*/ 	.word	0x00010b90


	//   ....[15]....
        /*3eac*/ 	.word	0x00010be0


	//   ....[16]....
        /*3eb0*/ 	.word	0x00010c20


	//   ....[17]....
        /*3eb4*/ 	.word	0x00010c40


	//   ....[18]....
        /*3eb8*/ 	.word	0x00010c60


	//   ....[19]....
        /*3ebc*/ 	.word	0x00010c80


	//   ....[20]....
        /*3ec0*/ 	.word	0x00010cd0


	//   ....[21]....
        /*3ec4*/ 	.word	0x00010d00


	//   ....[22]....
        /*3ec8*/ 	.word	0x00010d20


	//   ....[23]....
        /*3ecc*/ 	.word	0x00010d40


	//   ....[24]....
        /*3ed0*/ 	.word	0x00010d60


	//   ....[25]....
        /*3ed4*/ 	.word	0x00010df0


	//   ....[26]....
        /*3ed8*/ 	.word	0x00010e10


	//   ....[27]....
        /*3edc*/ 	.word	0x00010e30


	//   ....[28]....
        /*3ee0*/ 	.word	0x00010e50


	//   ....[29]....
        /*3ee4*/ 	.word	0x00010e70


	//   ....[30]....
        /*3ee8*/ 	.word	0x00010ec0


	//   ....[31]....
        /*3eec*/ 	.word	0x00010f00


	//   ....[32]....
        /*3ef0*/ 	.word	0x00010f20


	//   ....[33]....
        /*3ef4*/ 	.word	0x00010f40


	//   ....[34]....
        /*3ef8*/ 	.word	0x00010f60


	//   ....[35]....
        /*3efc*/ 	.word	0x00010fb0


	//   ....[36]....
        /*3f00*/ 	.word	0x00010ff0


	//   ....[37]....
        /*3f04*/ 	.word	0x00011010


	//   ....[38]....
        /*3f08*/ 	.word	0x00011030


	//   ....[39]....
        /*3f0c*/ 	.word	0x00011050


	//   ....[40]....
        /*3f10*/ 	.word	0x000110a0


	//   ....[41]....
        /*3f14*/ 	.word	0x000110e0


	//   ....[42]....
        /*3f18*/ 	.word	0x00011100


	//   ....[43]....
        /*3f1c*/ 	.word	0x00011120


	//   ....[44]....
        /*3f20*/ 	.word	0x00011140


	//   ....[45]....
        /*3f24*/ 	.word	0x00011190


	//   ....[46]....
        /*3f28*/ 	.word	0x000111c0


	//   ....[47]....
        /*3f2c*/ 	.word	0x000111e0


	//   ....[48]....
        /*3f30*/ 	.word	0x00011200


	//   ....[49]....
        /*3f34*/ 	.word	0x00011220


	//   ....[50]....
        /*3f38*/ 	.word	0x000112b0


	//   ....[51]....
        /*3f3c*/ 	.word	0x000112d0


	//   ....[52]....
        /*3f40*/ 	.word	0x000112f0


	//   ....[53]....
        /*3f44*/ 	.word	0x00011310


	//   ....[54]....
        /*3f48*/ 	.word	0x00011330


	//   ....[55]....
        /*3f4c*/ 	.word	0x00011380


	//   ....[56]....
        /*3f50*/ 	.word	0x000113c0


	//   ....[57]....
        /*3f54*/ 	.word	0x000113e0


	//   ....[58]....
        /*3f58*/ 	.word	0x00011400


	//   ....[59]....
        /*3f5c*/ 	.word	0x00011420


	//   ....[60]....
        /*3f60*/ 	.word	0x00011470


	//   ....[61]....
        /*3f64*/ 	.word	0x000114b0


	//   ....[62]....
        /*3f68*/ 	.word	0x000114d0


	//   ....[63]....
        /*3f6c*/ 	.word	0x000114f0


	//   ....[64]....
        /*3f70*/ 	.word	0x00011510


	//   ....[65]....
        /*3f74*/ 	.word	0x00011560


	//   ....[66]....
        /*3f78*/ 	.word	0x000115a0


	//   ....[67]....
        /*3f7c*/ 	.word	0x000115c0


	//   ....[68]....
        /*3f80*/ 	.word	0x000115e0


	//   ....[69]....
        /*3f84*/ 	.word	0x00011600


	//   ....[70]....
        /*3f88*/ 	.word	0x00011650


	//   ....[71]....
        /*3f8c*/ 	.word	0x00011690


	//   ....[72]....
        /*3f90*/ 	.word	0x000116b0


	//   ....[73]....
        /*3f94*/ 	.word	0x000116d0


	//   ....[74]....
        /*3f98*/ 	.word	0x000116f0


	//   ....[75]....
        /*3f9c*/ 	.word	0x00011740


	//   ....[76]....
        /*3fa0*/ 	.word	0x00011780


	//   ....[77]....
        /*3fa4*/ 	.word	0x000117a0


	//   ....[78]....
        /*3fa8*/ 	.word	0x000117c0


	//   ....[79]....
        /*3fac*/ 	.word	0x000117e0


	//   ....[80]....
        /*3fb0*/ 	.word	0x00011830


	//   ....[81]....
        /*3fb4*/ 	.word	0x00011860


	//   ....[82]....
        /*3fb8*/ 	.word	0x00011880


	//   ....[83]....
        /*3fbc*/ 	.word	0x000118a0


	//   ....[84]....
        /*3fc0*/ 	.word	0x000118c0


	//   ....[85]....
        /*3fc4*/ 	.word	0x00011cd0


	//   ....[86]....
        /*3fc8*/ 	.word	0x00011cf0


	//   ....[87]....
        /*3fcc*/ 	.word	0x00011d10


	//   ....[88]....
        /*3fd0*/ 	.word	0x00011d30


	//   ....[89]....
        /*3fd4*/ 	.word	0x00011d50


	//   ....[90]....
        /*3fd8*/ 	.word	0x00011df0


	//   ....[91]....
        /*3fdc*/ 	.word	0x00011e10


	//   ....[92]....
        /*3fe0*/ 	.word	0x00011e30


	//   ....[93]....
        /*3fe4*/ 	.word	0x00011e50


	//   ....[94]....
        /*3fe8*/ 	.word	0x00011e70


	//   ....[95]....
        /*3fec*/ 	.word	0x00011ec0


	//   ....[96]....
        /*3ff0*/ 	.word	0x00011f00


	//   ....[97]....
        /*3ff4*/ 	.word	0x00011f20


	//   ....[98]....
        /*3ff8*/ 	.word	0x00011f40


	//   ....[99]....
        /*3ffc*/ 	.word	0x00011f60


	//   ....[100]....
        /*4000*/ 	.word	0x00011fb0


	//   ....[101]....
        /*4004*/ 	.word	0x00011fe0


	//   ....[102]....
        /*4008*/ 	.word	0x00012000


	//   ....[103]....
        /*400c*/ 	.word	0x00012020


	//   ....[104]....
        /*4010*/ 	.word	0x00012040


	//   ....[105]....
        /*4014*/ 	.word	0x000120d0


	//   ....[106]....
        /*4018*/ 	.word	0x000120f0


	//   ....[107]....
        /*401c*/ 	.word	0x00012110


	//   ....[108]....
        /*4020*/ 	.word	0x00012130


	//   ....[109]....
        /*4024*/ 	.word	0x00012150


	//   ....[110]....
        /*4028*/ 	.word	0x000121a0


	//   ....[111]....
        /*402c*/ 	.word	0x000121e0


	//   ....[112]....
        /*4030*/ 	.word	0x00012200


	//   ....[113]....
        /*4034*/ 	.word	0x00012220


	//   ....[114]....
        /*4038*/ 	.word	0x00012240


	//   ....[115]....
        /*403c*/ 	.word	0x00012290


	//   ....[116]....
        /*4040*/ 	.word	0x000122d0


	//   ....[117]....
        /*4044*/ 	.word	0x000122f0


	//   ....[118]....
        /*4048*/ 	.word	0x00012310


	//   ....[119]....
        /*404c*/ 	.word	0x00012330


	//   ....[120]....
        /*4050*/ 	.word	0x00012380


	//   ....[121]....
        /*4054*/ 	.word	0x000123c0


	//   ....[122]....
        /*4058*/ 	.word	0x000123e0


	//   ....[123]....
        /*405c*/ 	.word	0x00012400


	//   ....[124]....
        /*4060*/ 	.word	0x00012420


	//   ....[125]....
        /*4064*/ 	.word	0x00012470


	//   ....[126]....
        /*4068*/ 	.word	0x000124a0


	//   ....[127]....
        /*406c*/ 	.word	0x000124c0


	//   ....[128]....
        /*4070*/ 	.word	0x000124e0


	//   ....[129]....
        /*4074*/ 	.word	0x00012500


	//   ....[130]....
        /*4078*/ 	.word	0x00012590


	//   ....[131]....
        /*407c*/ 	.word	0x000125b0


	//   ....[132]....
        /*4080*/ 	.word	0x000125d0


	//   ....[133]....
        /*4084*/ 	.word	0x000125f0


	//   ....[134]....
        /*4088*/ 	.word	0x00012610


	//   ....[135]....
        /*408c*/ 	.word	0x00012660


	//   ....[136]....
        /*4090*/ 	.word	0x000126a0


	//   ....[137]....
        /*4094*/ 	.word	0x000126c0


	//   ....[138]....
        /*4098*/ 	.word	0x000126e0


	//   ....[139]....
        /*409c*/ 	.word	0x00012700


	//   ....[140]....
        /*40a0*/ 	.word	0x00012750


	//   ....[141]....
        /*40a4*/ 	.word	0x00012790


	//   ....[142]....
        /*40a8*/ 	.word	0x000127b0


	//   ....[143]....
        /*40ac*/ 	.word	0x000127d0


	//   ....[144]....
        /*40b0*/ 	.word	0x000127f0


	//   ....[145]....
        /*40b4*/ 	.word	0x00012840


	//   ....[146]....
        /*40b8*/ 	.word	0x00012880


	//   ....[147]....
        /*40bc*/ 	.word	0x000128a0


	//   ....[148]....
        /*40c0*/ 	.word	0x000128c0


	//   ....[149]....
        /*40c4*/ 	.word	0x000128e0


	//   ....[150]....
        /*40c8*/ 	.word	0x00012930


	//   ....[151]....
        /*40cc*/ 	.word	0x00012970


	//   ....[152]....
        /*40d0*/ 	.word	0x00012990


	//   ....[153]....
        /*40d4*/ 	.word	0x000129b0


	//   ....[154]....
        /*40d8*/ 	.word	0x000129d0


	//   ....[155]....
        /*40dc*/ 	.word	0x00012a20


	//   ....[156]....
        /*40e0*/ 	.word	0x00012a60


	//   ....[157]....
        /*40e4*/ 	.word	0x00012a80


	//   ....[158]....
        /*40e8*/ 	.word	0x00012aa0


	//   ....[159]....
        /*40ec*/ 	.word	0x00012ac0


	//   ....[160]....
        /*40f0*/ 	.word	0x00012b10


	//   ....[161]....
        /*40f4*/ 	.word	0x00012b40


	//   ....[162]....
        /*40f8*/ 	.word	0x00012b60


	//   ....[163]....
        /*40fc*/ 	.word	0x00012b80


	//   ....[164]....
        /*4100*/ 	.word	0x00012ba0


	//   ....[165]....
        /*4104*/ 	.word	0x00012c00


	//   ....[166]....
        /*4108*/ 	.word	0x00012ca0


	//   ....[167]....
        /*410c*/ 	.word	0x00012d40


	//   ....[168]....
        /*4110*/ 	.word	0x00012de0


	//   ....[169]....
        /*4114*/ 	.word	0x00012e80


	//   ....[170]....
        /*4118*/ 	.word	0x00012f20


	//   ....[171]....
        /*411c*/ 	.word	0x00012fc0


	//   ....[172]....
        /*4120*/ 	.word	0x00013060


	//   ....[173]....
        /*4124*/ 	.word	0x00013100


	//   ....[174]....
        /*4128*/ 	.word	0x000131c0


	//   ....[175]....
        /*412c*/ 	.word	0x000131e0


	//   ....[176]....
        /*4130*/ 	.word	0x00013200


	//   ....[177]....
        /*4134*/ 	.word	0x00013220


	//   ....[178]....
        /*4138*/ 	.word	0x00013240


	//   ....[179]....
        /*413c*/ 	.word	0x000132d0


	//   ....[180]....
        /*4140*/ 	.word	0x000132f0


	//   ....[181]....
        /*4144*/ 	.word	0x00013310


	//   ....[182]....
        /*4148*/ 	.word	0x00013330


	//   ....[183]....
        /*414c*/ 	.word	0x00013350


	//   ....[184]....
        /*4150*/ 	.word	0x000133a0


	//   ....[185]....
        /*4154*/ 	.word	0x000133e0


	//   ....[186]....
        /*4158*/ 	.word	0x00013400


	//   ....[187]....
        /*415c*/ 	.word	0x00013420


	//   ....[188]....
        /*4160*/ 	.word	0x00013440


	//   ....[189]....
        /*4164*/ 	.word	0x00013490


	//   ....[190]....
        /*4168*/ 	.word	0x000134c0


	//   ....[191]....
        /*416c*/ 	.word	0x000134e0


	//   ....[192]....
        /*4170*/ 	.word	0x00013500


	//   ....[193]....
        /*4174*/ 	.word	0x00013520


	//   ....[194]....
        /*4178*/ 	.word	0x000135b0


	//   ....[195]....
        /*417c*/ 	.word	0x000135d0


	//   ....[196]....
        /*4180*/ 	.word	0x000135f0


	//   ....[197]....
        /*4184*/ 	.word	0x00013610


	//   ....[198]....
        /*4188*/ 	.word	0x00013630


	//   ....[199]....
        /*418c*/ 	.word	0x00013680


	//   ....[200]....
        /*4190*/ 	.word	0x000136c0


	//   ....[201]....
        /*4194*/ 	.word	0x000136e0


	//   ....[202]....
        /*4198*/ 	.word	0x00013700


	//   ....[203]....
        /*419c*/ 	.word	0x00013720


	//   ....[204]....
        /*41a0*/ 	.word	0x00013770


	//   ....[205]....
        /*41a4*/ 	.word	0x000137b0


	//   ....[206]....
        /*41a8*/ 	.word	0x000137d0


	//   ....[207]....
        /*41ac*/ 	.word	0x000137f0


	//   ....[208]....
        /*41b0*/ 	.word	0x00013810


	//   ....[209]....
        /*41b4*/ 	.word	0x00013860


	//   ....[210]....
        /*41b8*/ 	.word	0x000138a0


	//   ....[211]....
        /*41bc*/ 	.word	0x000138c0


	//   ....[212]....
        /*41c0*/ 	.word	0x000138e0


	//   ....[213]....
        /*41c4*/ 	.word	0x00013900


	//   ....[214]....
        /*41c8*/ 	.word	0x00013950


	//   ....[215]....
        /*41cc*/ 	.word	0x00013980


	//   ....[216]....
        /*41d0*/ 	.word	0x000139a0


	//   ....[217]....
        /*41d4*/ 	.word	0x000139c0


	//   ....[218]....
        /*41d8*/ 	.word	0x000139e0


	//   ....[219]....
        /*41dc*/ 	.word	0x00013a70


	//   ....[220]....
        /*41e0*/ 	.word	0x00013a90


	//   ....[221]....
        /*41e4*/ 	.word	0x00013ab0


	//   ....[222]....
        /*41e8*/ 	.word	0x00013ad0


	//   ....[223]....
        /*41ec*/ 	.word	0x00013af0


	//   ....[224]....
        /*41f0*/ 	.word	0x00013b40


	//   ....[225]....
        /*41f4*/ 	.word	0x00013b80


	//   ....[226]....
        /*41f8*/ 	.word	0x00013ba0


	//   ....[227]....
        /*41fc*/ 	.word	0x00013bc0


	//   ....[228]....
        /*4200*/ 	.word	0x00013be0


	//   ....[229]....
        /*4204*/ 	.word	0x00013c30


	//   ....[230]....
        /*4208*/ 	.word	0x00013c70


	//   ....[231]....
        /*420c*/ 	.word	0x00013c90


	//   ....[232]....
        /*4210*/ 	.word	0x00013cb0


	//   ....[233]....
        /*4214*/ 	.word	0x00013cd0


	//   ....[234]....
        /*4218*/ 	.word	0x00013d20


	//   ....[235]....
        /*421c*/ 	.word	0x00013d60


	//   ....[236]....
        /*4220*/ 	.word	0x00013d80


	//   ....[237]....
        /*4224*/ 	.word	0x00013da0


	//   ....[238]....
        /*4228*/ 	.word	0x00013dc0


	//   ....[239]....
        /*422c*/ 	.word	0x00013e10


	//   ....[240]....
        /*4230*/ 	.word	0x00013e50


	//   ....[241]....
        /*4234*/ 	.word	0x00013e70


	//   ....[242]....
        /*4238*/ 	.word	0x00013e90


	//   ....[243]....
        /*423c*/ 	.word	0x00013eb0


	//   ....[244]....
        /*4240*/ 	.word	0x00013f00


	//   ....[245]....
        /*4244*/ 	.word	0x00013f40


	//   ....[246]....
        /*4248*/ 	.word	0x00013f60


	//   ....[247]....
        /*424c*/ 	.word	0x00013f80


	//   ....[248]....
        /*4250*/ 	.word	0x00013fa0


	//   ....[249]....
        /*4254*/ 	.word	0x00013ff0


	//   ....[250]....
        /*4258*/ 	.word	0x00014020


	//   ....[251]....
        /*425c*/ 	.word	0x00014040


	//   ....[252]....
        /*4260*/ 	.word	0x00014060


	//   ....[253]....
        /*4264*/ 	.word	0x00014080


	//   ....[254]....
        /*4268*/ 	.word	0x000140e0


	//   ....[255]....
        /*426c*/ 	.word	0x00014180


	//   ....[0]....
        /*4270*/ 	.word	0x00014220


	//   ....[1]....
        /*4274*/ 	.word	0x000142c0


	//   ....[2]....
        /*4278*/ 	.word	0x00014360


	//   ....[3]....
        /*427c*/ 	.word	0x00014400


	//   ....[4]....
        /*4280*/ 	.word	0x000144a0


	//   ....[5]....
        /*4284*/ 	.word	0x00014540


	//   ....[6]....
        /*4288*/ 	.word	0x000145e0


	//   ....[7]....
        /*428c*/ 	.word	0x000146a0


	//   ....[8]....
        /*4290*/ 	.word	0x000146c0


	//   ....[9]....
        /*4294*/ 	.word	0x000146e0


	//   ....[10]....
        /*4298*/ 	.word	0x00014700


	//   ....[11]....
        /*429c*/ 	.word	0x00014720


	//   ....[12]....
        /*42a0*/ 	.word	0x000147b0


	//   ....[13]....
        /*42a4*/ 	.word	0x000147d0


	//   ....[14]....
        /*42a8*/ 	.word	0x000147f0


	//   ....[15]....
        /*42ac*/ 	.word	0x00014810


	//   ....[16]....
        /*42b0*/ 	.word	0x00014830


	//   ....[17]....
        /*42b4*/ 	.word	0x00014880


	//   ....[18]....
        /*42b8*/ 	.word	0x000148c0


	//   ....[19]....
        /*42bc*/ 	.word	0x000148e0


	//   ....[20]....
        /*42c0*/ 	.word	0x00014900


	//   ....[21]....
        /*42c4*/ 	.word	0x00014920


	//   ....[22]....
        /*42c8*/ 	.word	0x00014970


	//   ....[23]....
        /*42cc*/ 	.word	0x000149a0


	//   ....[24]....
        /*42d0*/ 	.word	0x000149c0


	//   ....[25]....
        /*42d4*/ 	.word	0x000149e0


	//   ....[26]....
        /*42d8*/ 	.word	0x00014a00


	//   ....[27]....
        /*42dc*/ 	.word	0x00014a90


	//   ....[28]....
        /*42e0*/ 	.word	0x00014ab0


	//   ....[29]....
        /*42e4*/ 	.word	0x00014ad0


	//   ....[30]....
        /*42e8*/ 	.word	0x00014af0


	//   ....[31]....
        /*42ec*/ 	.word	0x00014b10


	//   ....[32]....
        /*42f0*/ 	.word	0x00014b60


	//   ....[33]....
        /*42f4*/ 	.word	0x00014ba0


	//   ....[34]....
        /*42f8*/ 	.word	0x00014bc0


	//   ....[35]....
        /*42fc*/ 	.word	0x00014be0


	//   ....[36]....
        /*4300*/ 	.word	0x00014c00


	//   ....[37]....
        /*4304*/ 	.word	0x00014c50


	//   ....[38]....
        /*4308*/ 	.word	0x00014c90


	//   ....[39]....
        /*430c*/ 	.word	0x00014cb0


	//   ....[40]....
        /*4310*/ 	.word	0x00014cd0


	//   ....[41]....
        /*4314*/ 	.word	0x00014cf0


	//   ....[42]....
        /*4318*/ 	.word	0x00014d40


	//   ....[43]....
        /*431c*/ 	.word	0x00014d80


	//   ....[44]....
        /*4320*/ 	.word	0x00014da0


	//   ....[45]....
        /*4324*/ 	.word	0x00014dc0


	//   ....[46]....
        /*4328*/ 	.word	0x00014de0


	//   ....[47]....
        /*432c*/ 	.word	0x00014e30


	//   ....[48]....
        /*4330*/ 	.word	0x00014e60


	//   ....[49]....
        /*4334*/ 	.word	0x00014e80


	//   ....[50]....
        /*4338*/ 	.word	0x00014ea0


	//   ....[51]....
        /*433c*/ 	.word	0x00014ec0


	//   ....[52]....
        /*4340*/ 	.word	0x00014f50


	//   ....[53]....
        /*4344*/ 	.word	0x00014f70


	//   ....[54]....
        /*4348*/ 	.word	0x00014f90


	//   ....[55]....
        /*434c*/ 	.word	0x00014fb0


	//   ....[56]....
        /*4350*/ 	.word	0x00014fd0


	//   ....[57]....
        /*4354*/ 	.word	0x00015020


	//   ....[58]....
        /*4358*/ 	.word	0x00015060


	//   ....[59]....
        /*435c*/ 	.word	0x00015080


	//   ....[60]....
        /*4360*/ 	.word	0x000150a0


	//   ....[61]....
        /*4364*/ 	.word	0x000150c0


	//   ....[62]....
        /*4368*/ 	.word	0x00015110


	//   ....[63]....
        /*436c*/ 	.word	0x00015150


	//   ....[64]....
        /*4370*/ 	.word	0x00015170


	//   ....[65]....
        /*4374*/ 	.word	0x00015190


	//   ....[66]....
        /*4378*/ 	.word	0x000151b0


	//   ....[67]....
        /*437c*/ 	.word	0x00015200


	//   ....[68]....
        /*4380*/ 	.word	0x00015240


	//   ....[69]....
        /*4384*/ 	.word	0x00015260


	//   ....[70]....
        /*4388*/ 	.word	0x00015280


	//   ....[71]....
        /*438c*/ 	.word	0x000152a0


	//   ....[72]....
        /*4390*/ 	.word	0x000152f0


	//   ....[73]....
        /*4394*/ 	.word	0x00015330


	//   ....[74]....
        /*4398*/ 	.word	0x00015350


	//   ....[75]....
        /*439c*/ 	.word	0x00015370


	//   ....[76]....
        /*43a0*/ 	.word	0x00015390


	//   ....[77]....
        /*43a4*/ 	.word	0x000153e0


	//   ....[78]....
        /*43a8*/ 	.word	0x00015420


	//   ....[79]....
        /*43ac*/ 	.word	0x00015440


	//   ....[80]....
        /*43b0*/ 	.word	0x00015460


	//   ....[81]....
        /*43b4*/ 	.word	0x00015480


	//   ....[82]....
        /*43b8*/ 	.word	0x000154d0


	//   ....[83]....
        /*43bc*/ 	.word	0x00015500


	//   ....[84]....
        /*43c0*/ 	.word	0x00015520


	//   ....[85]....
        /*43c4*/ 	.word	0x00015540


	//   ....[86]....
        /*43c8*/ 	.word	0x00015560


	//   ....[87]....
        /*43cc*/ 	.word	0x000155c0


	//   ....[88]....
        /*43d0*/ 	.word	0x00015660


	//   ....[89]....
        /*43d4*/ 	.word	0x00015700


	//   ....[90]....
        /*43d8*/ 	.word	0x000157a0


	//   ....[91]....
        /*43dc*/ 	.word	0x00015840


	//   ....[92]....
        /*43e0*/ 	.word	0x000158e0


	//   ....[93]....
        /*43e4*/ 	.word	0x00015980


	//   ....[94]....
        /*43e8*/ 	.word	0x00015a20


	//   ....[95]....
        /*43ec*/ 	.word	0x00015ac0


	//   ....[96]....
        /*43f0*/ 	.word	0x00015c00


	//   ....[97]....
        /*43f4*/ 	.word	0x00015c20


	//   ....[98]....
        /*43f8*/ 	.word	0x00015c40


	//   ....[99]....
        /*43fc*/ 	.word	0x00015c60


	//   ....[100]....
        /*4400*/ 	.word	0x00015c80


	//   ....[101]....
        /*4404*/ 	.word	0x00015d10


	//   ....[102]....
        /*4408*/ 	.word	0x00015d30


	//   ....[103]....
        /*440c*/ 	.word	0x00015d50


	//   ....[104]....
        /*4410*/ 	.word	0x00015d70


	//   ....[105]....
        /*4414*/ 	.word	0x00015d90


	//   ....[106]....
        /*4418*/ 	.word	0x00015de0


	//   ....[107]....
        /*441c*/ 	.word	0x00015e20


	//   ....[108]....
        /*4420*/ 	.word	0x00015e40


	//   ....[109]....
        /*4424*/ 	.word	0x00015e60


	//   ....[110]....
        /*4428*/ 	.word	0x00015e80


	//   ....[111]....
        /*442c*/ 	.word	0x00015ed0


	//   ....[112]....
        /*4430*/ 	.word	0x00015f00


	//   ....[113]....
        /*4434*/ 	.word	0x00015f20


	//   ....[114]....
        /*4438*/ 	.word	0x00015f40


	//   ....[115]....
        /*443c*/ 	.word	0x00015f60


	//   ....[116]....
        /*4440*/ 	.word	0x00015ff0


	//   ....[117]....
        /*4444*/ 	.word	0x00016010


	//   ....[118]....
        /*4448*/ 	.word	0x00016030


	//   ....[119]....
        /*444c*/ 	.word	0x00016050


	//   ....[120]....
        /*4450*/ 	.word	0x00016070


	//   ....[121]....
        /*4454*/ 	.word	0x000160c0


	//   ....[122]....
        /*4458*/ 	.word	0x00016100


	//   ....[123]....
        /*445c*/ 	.word	0x00016120


	//   ....[124]....
        /*4460*/ 	.word	0x00016140


	//   ....[125]....
        /*4464*/ 	.word	0x00016160


	//   ....[126]....
        /*4468*/ 	.word	0x000161b0


	//   ....[127]....
        /*446c*/ 	.word	0x000161f0


	//   ....[128]....
        /*4470*/ 	.word	0x00016210


	//   ....[129]....
        /*4474*/ 	.word	0x00016230


	//   ....[130]....
        /*4478*/ 	.word	0x00016250


	//   ....[131]....
        /*447c*/ 	.word	0x000162a0


	//   ....[132]....
        /*4480*/ 	.word	0x000162e0


	//   ....[133]....
        /*4484*/ 	.word	0x00016300


	//   ....[134]....
        /*4488*/ 	.word	0x00016320


	//   ....[135]....
        /*448c*/ 	.word	0x00016340


	//   ....[136]....
        /*4490*/ 	.word	0x00016390


	//   ....[137]....
        /*4494*/ 	.word	0x000163c0


	//   ....[138]....
        /*4498*/ 	.word	0x000163e0


	//   ....[139]....
        /*449c*/ 	.word	0x00016400


	//   ....[140]....
        /*44a0*/ 	.word	0x00016420


	//   ....[141]....
        /*44a4*/ 	.word	0x000164b0


	//   ....[142]....
        /*44a8*/ 	.word	0x000164d0


	//   ....[143]....
        /*44ac*/ 	.word	0x000164f0


	//   ....[144]....
        /*44b0*/ 	.word	0x00016510


	//   ....[145]....
        /*44b4*/ 	.word	0x00016530


	//   ....[146]....
        /*44b8*/ 	.word	0x00016580


	//   ....[147]....
        /*44bc*/ 	.word	0x000165c0


	//   ....[148]....
        /*44c0*/ 	.word	0x000165e0


	//   ....[149]....
        /*44c4*/ 	.word	0x00016600


	//   ....[150]....
        /*44c8*/ 	.word	0x00016620


	//   ....[151]....
        /*44cc*/ 	.word	0x00016670


	//   ....[152]....
        /*44d0*/ 	.word	0x000166b0


	//   ....[153]....
        /*44d4*/ 	.word	0x000166d0


	//   ....[154]....
        /*44d8*/ 	.word	0x000166f0


	//   ....[155]....
        /*44dc*/ 	.word	0x00016710


	//   ....[156]....
        /*44e0*/ 	.word	0x00016760


	//   ....[157]....
        /*44e4*/ 	.word	0x000167a0


	//   ....[158]....
        /*44e8*/ 	.word	0x000167c0


	//   ....[159]....
        /*44ec*/ 	.word	0x000167e0


	//   ....[160]....
        /*44f0*/ 	.word	0x00016800


	//   ....[161]....
        /*44f4*/ 	.word	0x00016850


	//   ....[162]....
        /*44f8*/ 	.word	0x00016890


	//   ....[163]....
        /*44fc*/ 	.word	0x000168b0


	//   ....[164]....
        /*4500*/ 	.word	0x000168d0


	//   ....[165]....
        /*4504*/ 	.word	0x000168f0


	//   ....[166]....
        /*4508*/ 	.word	0x00016940


	//   ....[167]....
        /*450c*/ 	.word	0x00016980


	//   ....[168]....
        /*4510*/ 	.word	0x000169a0


	//   ....[169]....
        /*4514*/ 	.word	0x000169c0


	//   ....[170]....
        /*4518*/ 	.word	0x000169e0


	//   ....[171]....
        /*451c*/ 	.word	0x00016a30


	//   ....[172]....
        /*4520*/ 	.word	0x00016a60


	//   ....[173]....
        /*4524*/ 	.word	0x00016a80


	//   ....[174]....
        /*4528*/ 	.word	0x00016aa0


	//   ....[175]....
        /*452c*/ 	.word	0x00016ac0


	//   ....[176]....
        /*4530*/ 	.word	0x00017050


	//   ....[177]....
        /*4534*/ 	.word	0x00017070


	//   ....[178]....
        /*4538*/ 	.word	0x00017090


	//   ....[179]....
        /*453c*/ 	.word	0x000170b0


	//   ....[180]....
        /*4540*/ 	.word	0x000170d0


	//   ....[181]....
        /*4544*/ 	.word	0x00017160


	//   ....[182]....
        /*4548*/ 	.word	0x00017180


	//   ....[183]....
        /*454c*/ 	.word	0x000171a0


	//   ....[184]....
        /*4550*/ 	.word	0x000171c0


	//   ....[185]....
        /*4554*/ 	.word	0x000171e0


	//   ....[186]....
        /*4558*/ 	.word	0x00017230


	//   ....[187]....
        /*455c*/ 	.word	0x00017270


	//   ....[188]....
        /*4560*/ 	.word	0x00017290


	//   ....[189]....
        /*4564*/ 	.word	0x000172b0


	//   ....[190]....
        /*4568*/ 	.word	0x000172d0


	//   ....[191]....
        /*456c*/ 	.word	0x00017320


	//   ....[192]....
        /*4570*/ 	.word	0x00017350


	//   ....[193]....
        /*4574*/ 	.word	0x00017370


	//   ....[194]....
        /*4578*/ 	.word	0x00017390


	//   ....[195]....
        /*457c*/ 	.word	0x000173b0


	//   ....[196]....
        /*4580*/ 	.word	0x00017440


	//   ....[197]....
        /*4584*/ 	.word	0x00017460


	//   ....[198]....
        /*4588*/ 	.word	0x00017480


	//   ....[199]....
        /*458c*/ 	.word	0x000174a0


	//   ....[200]....
        /*4590*/ 	.word	0x000174c0


	//   ....[201]....
        /*4594*/ 	.word	0x00017510


	//   ....[202]....
        /*4598*/ 	.word	0x00017550


	//   ....[203]....
        /*459c*/ 	.word	0x00017570


	//   ....[204]....
        /*45a0*/ 	.word	0x00017590


	//   ....[205]....
        /*45a4*/ 	.word	0x000175b0


	//   ....[206]....
        /*45a8*/ 	.word	0x00017600


	//   ....[207]....
        /*45ac*/ 	.word	0x00017640


	//   ....[208]....
        /*45b0*/ 	.word	0x00017660


	//   ....[209]....
        /*45b4*/ 	.word	0x00017680


	//   ....[210]....
        /*45b8*/ 	.word	0x000176a0


	//   ....[211]....
        /*45bc*/ 	.word	0x000176f0


	//   ....[212]....
        /*45c0*/ 	.word	0x00017730


	//   ....[213]....
        /*45c4*/ 	.word	0x00017750


	//   ....[214]....
        /*45c8*/ 	.word	0x00017770


	//   ....[215]....
        /*45cc*/ 	.word	0x00017790


	//   ....[216]....
        /*45d0*/ 	.word	0x000177e0


	//   ....[217]....
        /*45d4*/ 	.word	0x00017810


	//   ....[218]....
        /*45d8*/ 	.word	0x00017830


	//   ....[219]....
        /*45dc*/ 	.word	0x00017850


	//   ....[220]....
        /*45e0*/ 	.word	0x00017870


	//   ....[221]....
        /*45e4*/ 	.word	0x00017900


	//   ....[222]....
        /*45e8*/ 	.word	0x00017920


	//   ....[223]....
        /*45ec*/ 	.word	0x00017940


	//   ....[224]....
        /*45f0*/ 	.word	0x00017960


	//   ....[225]....
        /*45f4*/ 	.word	0x00017980


	//   ....[226]....
        /*45f8*/ 	.word	0x000179d0


	//   ....[227]....
        /*45fc*/ 	.word	0x00017a10


	//   ....[228]....
        /*4600*/ 	.word	0x00017a30


	//   ....[229]....
        /*4604*/ 	.word	0x00017a50


	//   ....[230]....
        /*4608*/ 	.word	0x00017a70


	//   ....[231]....
        /*460c*/ 	.word	0x00017ac0


	//   ....[232]....
        /*4610*/ 	.word	0x00017b00


	//   ....[233]....
        /*4614*/ 	.word	0x00017b20


	//   ....[234]....
        /*4618*/ 	.word	0x00017b40


	//   ....[235]....
        /*461c*/ 	.word	0x00017b60


	//   ....[236]....
        /*4620*/ 	.word	0x00017bb0


	//   ....[237]....
        /*4624*/ 	.word	0x00017bf0


	//   ....[238]....
        /*4628*/ 	.word	0x00017c10


	//   ....[239]....
        /*462c*/ 	.word	0x00017c30


	//   ....[240]....
        /*4630*/ 	.word	0x00017c50


	//   ....[241]....
        /*4634*/ 	.word	0x00017ca0


	//   ....[242]....
        /*4638*/ 	.word	0x00017ce0


	//   ....[243]....
        /*463c*/ 	.word	0x00017d00


	//   ....[244]....
        /*4640*/ 	.word	0x00017d20


	//   ....[245]....
        /*4644*/ 	.word	0x00017d40


	//   ....[246]....
        /*4648*/ 	.word	0x00017d90


	//   ....[247]....
        /*464c*/ 	.word	0x00017dd0


	//   ....[248]....
        /*4650*/ 	.word	0x00017df0


	//   ....[249]....
        /*4654*/ 	.word	0x00017e10


	//   ....[250]....
        /*4658*/ 	.word	0x00017e30


	//   ....[251]....
        /*465c*/ 	.word	0x00017e80


	//   ....[252]....
        /*4660*/ 	.word	0x00017eb0


	//   ....[253]....
        /*4664*/ 	.word	0x00017ed0


	//   ....[254]....
        /*4668*/ 	.word	0x00017ef0


	//   ....[255]....
        /*466c*/ 	.word	0x00017f10


	//   ....[0]....
        /*4670*/ 	.word	0x000184a0


	//   ....[1]....
        /*4674*/ 	.word	0x000184c0


	//   ....[2]....
        /*4678*/ 	.word	0x000184e0


	//   ....[3]....
        /*467c*/ 	.word	0x00018500


	//   ....[4]....
        /*4680*/ 	.word	0x00018520


	//   ....[5]....
        /*4684*/ 	.word	0x000185b0


	//   ....[6]....
        /*4688*/ 	.word	0x000185d0


	//   ....[7]....
        /*468c*/ 	.word	0x000185f0


	//   ....[8]....
        /*4690*/ 	.word	0x00018610


	//   ....[9]....
        /*4694*/ 	.word	0x00018630


	//   ....[10]....
        /*4698*/ 	.word	0x00018680


	//   ....[11]....
        /*469c*/ 	.word	0x000186c0


	//   ....[12]....
        /*46a0*/ 	.word	0x000186e0


	//   ....[13]....
        /*46a4*/ 	.word	0x00018700


	//   ....[14]....
        /*46a8*/ 	.word	0x00018720


	//   ....[15]....
        /*46ac*/ 	.word	0x00018770


	//   ....[16]....
        /*46b0*/ 	.word	0x000187a0


	//   ....[17]....
        /*46b4*/ 	.word	0x000187c0


	//   ....[18]....
        /*46b8*/ 	.word	0x000187e0


	//   ....[19]....
        /*46bc*/ 	.word	0x00018800


	//   ....[20]....
        /*46c0*/ 	.word	0x00018890


	//   ....[21]....
        /*46c4*/ 	.word	0x000188b0


	//   ....[22]....
        /*46c8*/ 	.word	0x000188d0


	//   ....[23]....
        /*46cc*/ 	.word	0x000188f0


	//   ....[24]....
        /*46d0*/ 	.word	0x00018910


	//   ....[25]....
        /*46d4*/ 	.word	0x00018960


	//   ....[26]....
        /*46d8*/ 	.word	0x000189a0


	//   ....[27]....
        /*46dc*/ 	.word	0x000189c0


	//   ....[28]....
        /*46e0*/ 	.word	0x000189e0


	//   ....[29]....
        /*46e4*/ 	.word	0x00018a00


	//   ....[30]....
        /*46e8*/ 	.word	0x00018a50


	//   ....[31]....
        /*46ec*/ 	.word	0x00018a90


	//   ....[32]....
        /*46f0*/ 	.word	0x00018ab0


	//   ....[33]....
        /*46f4*/ 	.word	0x00018ad0


	//   ....[34]....
        /*46f8*/ 	.word	0x00018af0


	//   ....[35]....
        /*46fc*/ 	.word	0x00018b40


	//   ....[36]....
        /*4700*/ 	.word	0x00018b80


	//   ....[37]....
        /*4704*/ 	.word	0x00018ba0


	//   ....[38]....
        /*4708*/ 	.word	0x00018bc0


	//   ....[39]....
        /*470c*/ 	.word	0x00018be0


	//   ....[40]....
        /*4710*/ 	.word	0x00018c30


	//   ....[41]....
        /*4714*/ 	.word	0x00018c60


	//   ....[42]....
        /*4718*/ 	.word	0x00018c80


	//   ....[43]....
        /*471c*/ 	.word	0x00018ca0


	//   ....[44]....
        /*4720*/ 	.word	0x00018cc0


	//   ....[45]....
        /*4724*/ 	.word	0x00018d50


	//   ....[46]....
        /*4728*/ 	.word	0x00018d70


	//   ....[47]....
        /*472c*/ 	.word	0x00018d90


	//   ....[48]....
        /*4730*/ 	.word	0x00018db0


	//   ....[49]....
        /*4734*/ 	.word	0x00018dd0


	//   ....[50]....
        /*4738*/ 	.word	0x00018e20


	//   ....[51]....
        /*473c*/ 	.word	0x00018e60


	//   ....[52]....
        /*4740*/ 	.word	0x00018e80


	//   ....[53]....
        /*4744*/ 	.word	0x00018ea0


	//   ....[54]....
        /*4748*/ 	.word	0x00018ec0


	//   ....[55]....
        /*474c*/ 	.word	0x00018f10


	//   ....[56]....
        /*4750*/ 	.word	0x00018f50


	//   ....[57]....
        /*4754*/ 	.word	0x00018f70


	//   ....[58]....
        /*4758*/ 	.word	0x00018f90


	//   ....[59]....
        /*475c*/ 	.word	0x00018fb0


	//   ....[60]....
        /*4760*/ 	.word	0x00019000


	//   ....[61]....
        /*4764*/ 	.word	0x00019040


	//   ....[62]....
        /*4768*/ 	.word	0x00019060


	//   ....[63]....
        /*476c*/ 	.word	0x00019080


	//   ....[64]....
        /*4770*/ 	.word	0x000190a0


	//   ....[65]....
        /*4774*/ 	.word	0x000190f0


	//   ....[66]....
        /*4778*/ 	.word	0x00019130


	//   ....[67]....
        /*477c*/ 	.word	0x00019150


	//   ....[68]....
        /*4780*/ 	.word	0x00019170


	//   ....[69]....
        /*4784*/ 	.word	0x00019190


	//   ....[70]....
        /*4788*/ 	.word	0x000191e0


	//   ....[71]....
        /*478c*/ 	.word	0x00019220


	//   ....[72]....
        /*4790*/ 	.word	0x00019240


	//   ....[73]....
        /*4794*/ 	.word	0x00019260


	//   ....[74]....
        /*4798*/ 	.word	0x00019280


	//   ....[75]....
        /*479c*/ 	.word	0x000192d0


	//   ....[76]....
        /*47a0*/ 	.word	0x00019300


	//   ....[77]....
        /*47a4*/ 	.word	0x00019320


	//   ....[78]....
        /*47a8*/ 	.word	0x00019340


	//   ....[79]....
        /*47ac*/ 	.word	0x00019360


	//   ....[80]....
        /*47b0*/ 	.word	0x000199a0


	//   ....[81]....
        /*47b4*/ 	.word	0x000199c0


	//   ....[82]....
        /*47b8*/ 	.word	0x000199e0


	//   ....[83]....
        /*47bc*/ 	.word	0x00019a00


	//   ....[84]....
        /*47c0*/ 	.word	0x00019a20


	//   ....[85]....
        /*47c4*/ 	.word	0x00019ad0


	//   ....[86]....
        /*47c8*/ 	.word	0x00019b30


	//   ....[87]....
        /*47cc*/ 	.word	0x00019b60


	//   ....[88]....
        /*47d0*/ 	.word	0x00019ba0


	//   ....[89]....
        /*47d4*/ 	.word	0x00019bc0


	//   ....[90]....
        /*47d8*/ 	.word	0x00019c10


	//   ....[91]....
        /*47dc*/ 	.word	0x00019c50


	//   ....[92]....
        /*47e0*/ 	.word	0x00019c70


	//   ....[93]....
        /*47e4*/ 	.word	0x00019c90


	//   ....[94]....
        /*47e8*/ 	.word	0x00019cb0


	//   ....[95]....
        /*47ec*/ 	.word	0x00019d00


	//   ....[96]....
        /*47f0*/ 	.word	0x00019d30


	//   ....[97]....
        /*47f4*/ 	.word	0x00019d50


	//   ....[98]....
        /*47f8*/ 	.word	0x00019d70


	//   ....[99]....
        /*47fc*/ 	.word	0x00019d90


	//   ....[100]....
        /*4800*/ 	.word	0x00019e20


	//   ....[101]....
        /*4804*/ 	.word	0x00019e40


	//   ....[102]....
        /*4808*/ 	.word	0x00019e60


	//   ....[103]....
        /*480c*/ 	.word	0x00019e80


	//   ....[104]....
        /*4810*/ 	.word	0x00019ea0


	//   ....[105]....
        /*4814*/ 	.word	0x00019ef0


	//   ....[106]....
        /*4818*/ 	.word	0x00019f30


	//   ....[107]....
        /*481c*/ 	.word	0x00019f50


	//   ....[108]....
        /*4820*/ 	.word	0x00019f70


	//   ....[109]....
        /*4824*/ 	.word	0x00019f90


	//   ....[110]....
        /*4828*/ 	.word	0x00019fe0


	//   ....[111]....
        /*482c*/ 	.word	0x0001a020


	//   ....[112]....
        /*4830*/ 	.word	0x0001a040


	//   ....[113]....
        /*4834*/ 	.word	0x0001a060


	//   ....[114]....
        /*4838*/ 	.word	0x0001a080


	//   ....[115]....
        /*483c*/ 	.word	0x0001a0d0


	//   ....[116]....
        /*4840*/ 	.word	0x0001a110


	//   ....[117]....
        /*4844*/ 	.word	0x0001a130


	//   ....[118]....
        /*4848*/ 	.word	0x0001a150


	//   ....[119]....
        /*484c*/ 	.word	0x0001a170


	//   ....[120]....
        /*4850*/ 	.word	0x0001a1c0


	//   ....[121]....
        /*4854*/ 	.word	0x0001a1f0


	//   ....[122]....
        /*4858*/ 	.word	0x0001a210


	//   ....[123]....
        /*485c*/ 	.word	0x0001a230


	//   ....[124]....
        /*4860*/ 	.word	0x0001a250


	//   ....[125]....
        /*4864*/ 	.word	0x0001a830


	//   ....[126]....
        /*4868*/ 	.word	0x0001a890


	//   ....[127]....
        /*486c*/ 	.word	0x0001a8c0


	//   ....[128]....
        /*4870*/ 	.word	0x0001a8e0


	//   ....[129]....
        /*4874*/ 	.word	0x0001a920


	//   ....[130]....
        /*4878*/ 	.word	0x0001a9b0


	//   ....[131]....
        /*487c*/ 	.word	0x0001a9d0


	//   ....[132]....
        /*4880*/ 	.word	0x0001a9f0


	//   ....[133]....
        /*4884*/ 	.word	0x0001aa10


	//   ....[134]....
        /*4888*/ 	.word	0x0001aa30


	//   ....[135]....
        /*488c*/ 	.word	0x0001aa80


	//   ....[136]....
        /*4890*/ 	.word	0x0001aac0


	//   ....[137]....
        /*4894*/ 	.word	0x0001aae0


	//   ....[138]....
        /*4898*/ 	.word	0x0001ab00


	//   ....[139]....
        /*489c*/ 	.word	0x0001ab20


	//   ....[140]....
        /*48a0*/ 	.word	0x0001ab70


	//   ....[141]....
        /*48a4*/ 	.word	0x0001aba0


	//   ....[142]....
        /*48a8*/ 	.word	0x0001abc0


	//   ....[143]....
        /*48ac*/ 	.word	0x0001abe0


	//   ....[144]....
        /*48b0*/ 	.word	0x0001ac00


	//   ....[145]....
        /*48b4*/ 	.word	0x0001ac90


	//   ....[146]....
        /*48b8*/ 	.word	0x0001acb0


	//   ....[147]....
        /*48bc*/ 	.word	0x0001acd0


	//   ....[148]....
        /*48c0*/ 	.word	0x0001acf0


	//   ....[149]....
        /*48c4*/ 	.word	0x0001ad10


	//   ....[150]....
        /*48c8*/ 	.word	0x0001ad60


	//   ....[151]....
        /*48cc*/ 	.word	0x0001ada0


	//   ....[152]....
        /*48d0*/ 	.word	0x0001adc0


	//   ....[153]....
        /*48d4*/ 	.word	0x0001ade0


	//   ....[154]....
        /*48d8*/ 	.word	0x0001ae00


	//   ....[155]....
        /*48dc*/ 	.word	0x0001ae50


	//   ....[156]....
        /*48e0*/ 	.word	0x0001ae90


	//   ....[157]....
        /*48e4*/ 	.word	0x0001aeb0


	//   ....[158]....
        /*48e8*/ 	.word	0x0001aed0


	//   ....[159]....
        /*48ec*/ 	.word	0x0001aef0


	//   ....[160]....
        /*48f0*/ 	.word	0x0001af40


	//   ....[161]....
        /*48f4*/ 	.word	0x0001af80


	//   ....[162]....
        /*48f8*/ 	.word	0x0001afa0


	//   ....[163]....
        /*48fc*/ 	.word	0x0001afc0


	//   ....[164]....
        /*4900*/ 	.word	0x0001afe0


	//   ....[165]....
        /*4904*/ 	.word	0x0001b030


	//   ....[166]....
        /*4908*/ 	.word	0x0001b060


	//   ....[167]....
        /*490c*/ 	.word	0x0001b080


	//   ....[168]....
        /*4910*/ 	.word	0x0001b0a0


	//   ....[169]....
        /*4914*/ 	.word	0x0001b0c0


	//   ....[170]....
        /*4918*/ 	.word	0x0001b690


	//   ....[171]....
        /*491c*/ 	.word	0x0001b6b0


	//   ....[172]....
        /*4920*/ 	.word	0x0001b6d0


	//   ....[173]....
        /*4924*/ 	.word	0x0001b6f0


	//   ....[174]....
        /*4928*/ 	.word	0x0001b710


	//   ....[175]....
        /*492c*/ 	.word	0x0001b7a0


	//   ....[176]....
        /*4930*/ 	.word	0x0001b7c0


	//   ....[177]....
        /*4934*/ 	.word	0x0001b7e0


	//   ....[178]....
        /*4938*/ 	.word	0x0001b800


	//   ....[179]....
        /*493c*/ 	.word	0x0001b820


	//   ....[180]....
        /*4940*/ 	.word	0x0001b870


	//   ....[181]....
        /*4944*/ 	.word	0x0001b8b0


	//   ....[182]....
        /*4948*/ 	.word	0x0001b8d0


	//   ....[183]....
        /*494c*/ 	.word	0x0001b8f0


	//   ....[184]....
        /*4950*/ 	.word	0x0001b910


	//   ....[185]....
        /*4954*/ 	.word	0x0001b960


	//   ....[186]....
        /*4958*/ 	.word	0x0001b990


	//   ....[187]....
        /*495c*/ 	.word	0x0001b9b0


	//   ....[188]....
        /*4960*/ 	.word	0x0001b9d0


	//   ....[189]....
        /*4964*/ 	.word	0x0001b9f0


	//   ....[190]....
        /*4968*/ 	.word	0x0001ba80


	//   ....[191]....
        /*496c*/ 	.word	0x0001baa0


	//   ....[192]....
        /*4970*/ 	.word	0x0001bac0


	//   ....[193]....
        /*4974*/ 	.word	0x0001bae0


	//   ....[194]....
        /*4978*/ 	.word	0x0001bb00


	//   ....[195]....
        /*497c*/ 	.word	0x0001bb50


	//   ....[196]....
        /*4980*/ 	.word	0x0001bb90


	//   ....[197]....
        /*4984*/ 	.word	0x0001bbb0


	//   ....[198]....
        /*4988*/ 	.word	0x0001bbd0


	//   ....[199]....
        /*498c*/ 	.word	0x0001bbf0


	//   ....[200]....
        /*4990*/ 	.word	0x0001bc40


	//   ....[201]....
        /*4994*/ 	.word	0x0001bc80


	//   ....[202]....
        /*4998*/ 	.word	0x0001bca0


	//   ....[203]....
        /*499c*/ 	.word	0x0001bcc0


	//   ....[204]....
        /*49a0*/ 	.word	0x0001bce0


	//   ....[205]....
        /*49a4*/ 	.word	0x0001bd30


	//   ....[206]....
        /*49a8*/ 	.word	0x0001bd70


	//   ....[207]....
        /*49ac*/ 	.word	0x0001bd90


	//   ....[208]....
        /*49b0*/ 	.word	0x0001bdb0


	//   ....[209]....
        /*49b4*/ 	.word	0x0001bdd0


	//   ....[210]....
        /*49b8*/ 	.word	0x0001be20


	//   ....[211]....
        /*49bc*/ 	.word	0x0001be50


	//   ....[212]....
        /*49c0*/ 	.word	0x0001be70


	//   ....[213]....
        /*49c4*/ 	.word	0x0001be90


	//   ....[214]....
        /*49c8*/ 	.word	0x0001beb0


	//   ....[215]....
        /*49cc*/ 	.word	0x0001c500


	//   ....[216]....
        /*49d0*/ 	.word	0x0001c520


	//   ....[217]....
        /*49d4*/ 	.word	0x0001c540


	//   ....[218]....
        /*49d8*/ 	.word	0x0001c560


	//   ....[219]....
        /*49dc*/ 	.word	0x0001c580


	//   ....[220]....
        /*49e0*/ 	.word	0x0001c620


	//   ....[221]....
        /*49e4*/ 	.word	0x0001c640


	//   ....[222]....
        /*49e8*/ 	.word	0x0001c660


	//   ....[223]....
        /*49ec*/ 	.word	0x0001c680


	//   ....[224]....
        /*49f0*/ 	.word	0x0001c6a0


	//   ....[225]....
        /*49f4*/ 	.word	0x0001c6f0


	//   ....[226]....
        /*49f8*/ 	.word	0x0001c730


	//   ....[227]....
        /*49fc*/ 	.word	0x0001c750


	//   ....[228]....
        /*4a00*/ 	.word	0x0001c770


	//   ....[229]....
        /*4a04*/ 	.word	0x0001c790


	//   ....[230]....
        /*4a08*/ 	.word	0x0001c7e0


	//   ....[231]....
        /*4a0c*/ 	.word	0x0001c810


	//   ....[232]....
        /*4a10*/ 	.word	0x0001c830


	//   ....[233]....
        /*4a14*/ 	.word	0x0001c850


	//   ....[234]....
        /*4a18*/ 	.word	0x0001c870


	//   ....[235]....
        /*4a1c*/ 	.word	0x0001c900


	//   ....[236]....
        /*4a20*/ 	.word	0x0001c920


	//   ....[237]....
        /*4a24*/ 	.word	0x0001c940


	//   ....[238]....
        /*4a28*/ 	.word	0x0001c960


	//   ....[239]....
        /*4a2c*/ 	.word	0x0001c980


	//   ....[240]....
        /*4a30*/ 	.word	0x0001c9d0


	//   ....[241]....
        /*4a34*/ 	.word	0x0001ca10


	//   ....[242]....
        /*4a38*/ 	.word	0x0001ca30


	//   ....[243]....
        /*4a3c*/ 	.word	0x0001ca50


	//   ....[244]....
        /*4a40*/ 	.word	0x0001ca70


	//   ....[245]....
        /*4a44*/ 	.word	0x0001cac0


	//   ....[246]....
        /*4a48*/ 	.word	0x0001cb00


	//   ....[247]....
        /*4a4c*/ 	.word	0x0001cb20


	//   ....[248]....
        /*4a50*/ 	.word	0x0001cb40


	//   ....[249]....
        /*4a54*/ 	.word	0x0001cb60


	//   ....[250]....
        /*4a58*/ 	.word	0x0001cbb0


	//   ....[251]....
        /*4a5c*/ 	.word	0x0001cbf0


	//   ....[252]....
        /*4a60*/ 	.word	0x0001cc10


	//   ....[253]....
        /*4a64*/ 	.word	0x0001cc30


	//   ....[254]....
        /*4a68*/ 	.word	0x0001cc50


	//   ....[255]....
        /*4a6c*/ 	.word	0x0001cca0


	//   ....[0]....
        /*4a70*/ 	.word	0x0001ccd0


	//   ....[1]....
        /*4a74*/ 	.word	0x0001ccf0


	//   ....[2]....
        /*4a78*/ 	.word	0x0001cd10


	//   ....[3]....
        /*4a7c*/ 	.word	0x0001cd30


	//   ....[4]....
        /*4a80*/ 	.word	0x0001cd90


	//   ....[5]....
        /*4a84*/ 	.word	0x0001ce30


	//   ....[6]....
        /*4a88*/ 	.word	0x0001ced0


	//   ....[7]....
        /*4a8c*/ 	.word	0x0001cf70


	//   ....[8]....
        /*4a90*/ 	.word	0x0001d010


	//   ....[9]....
        /*4a94*/ 	.word	0x0001d0b0


	//   ....[10]....
        /*4a98*/ 	.word	0x0001d150


	//   ....[11]....
        /*4a9c*/ 	.word	0x0001d200


	//   ....[12]....
        /*4aa0*/ 	.word	0x0001d2a0


	//   ....[13]....
        /*4aa4*/ 	.word	0x0001d340


	//   ....[14]....
        /*4aa8*/ 	.word	0x0001d3e0


	//   ....[15]....
        /*4aac*/ 	.word	0x0001d480


	//   ....[16]....
        /*4ab0*/ 	.word	0x0001d520


	//   ....[17]....
        /*4ab4*/ 	.word	0x0001d5c0


	//   ....[18]....
        /*4ab8*/ 	.word	0x0001d660


	//   ....[19]....
        /*4abc*/ 	.word	0x0001d700


	//   ....[20]....
        /*4ac0*/ 	.word	0x0001d7c0


	//   ....[21]....
        /*4ac4*/ 	.word	0x0001d7e0


	//   ....[22]....
        /*4ac8*/ 	.word	0x0001d800


	//   ....[23]....
        /*4acc*/ 	.word	0x0001d820


	//   ....[24]....
        /*4ad0*/ 	.word	0x0001d840


	//   ....[25]....
        /*4ad4*/ 	.word	0x0001d8d0


	//   ....[26]....
        /*4ad8*/ 	.word	0x0001d8f0


	//   ....[27]....
        /*4adc*/ 	.word	0x0001d910


	//   ....[28]....
        /*4ae0*/ 	.word	0x0001d930


	//   ....[29]....
        /*4ae4*/ 	.word	0x0001d950


	//   ....[30]....
        /*4ae8*/ 	.word	0x0001d9a0


	//   ....[31]....
        /*4aec*/ 	.word	0x0001d9e0


	//   ....[32]....
        /*4af0*/ 	.word	0x0001da00


	//   ....[33]....
        /*4af4*/ 	.word	0x0001da20


	//   ....[34]....
        /*4af8*/ 	.word	0x0001da40


	//   ....[35]....
        /*4afc*/ 	.word	0x0001da90


	//   ....[36]....
        /*4b00*/ 	.word	0x0001dac0


	//   ....[37]....
        /*4b04*/ 	.word	0x0001dae0


	//   ....[38]....
        /*4b08*/ 	.word	0x0001db00


	//   ....[39]....
        /*4b0c*/ 	.word	0x0001db20


	//   ....[40]....
        /*4b10*/ 	.word	0x0001dbb0


	//   ....[41]....
        /*4b14*/ 	.word	0x0001dbd0


	//   ....[42]....
        /*4b18*/ 	.word	0x0001dbf0


	//   ....[43]....
        /*4b1c*/ 	.word	0x0001dc10


	//   ....[44]....
        /*4b20*/ 	.word	0x0001dc30


	//   ....[45]....
        /*4b24*/ 	.word	0x0001dc80


	//   ....[46]....
        /*4b28*/ 	.word	0x0001dcc0


	//   ....[47]....
        /*4b2c*/ 	.word	0x0001dce0


	//   ....[48]....
        /*4b30*/ 	.word	0x0001dd00


	//   ....[49]....
        /*4b34*/ 	.word	0x0001dd20


	//   ....[50]....
        /*4b38*/ 	.word	0x0001dd70


	//   ....[51]....
        /*4b3c*/ 	.word	0x0001ddb0


	//   ....[52]....
        /*4b40*/ 	.word	0x0001ddd0


	//   ....[53]....
        /*4b44*/ 	.word	0x0001ddf0


	//   ....[54]....
        /*4b48*/ 	.word	0x0001de10


	//   ....[55]....
        /*4b4c*/ 	.word	0x0001de60


	//   ....[56]....
        /*4b50*/ 	.word	0x0001dea0


	//   ....[57]....
        /*4b54*/ 	.word	0x0001dec0


	//   ....[58]....
        /*4b58*/ 	.word	0x0001dee0


	//   ....[59]....
        /*4b5c*/ 	.word	0x0001df00


	//   ....[60]....
        /*4b60*/ 	.word	0x0001df50


	//   ....[61]....
        /*4b64*/ 	.word	0x0001df80


	//   ....[62]....
        /*4b68*/ 	.word	0x0001dfa0


	//   ....[63]....
        /*4b6c*/ 	.word	0x0001dfc0


	//   ....[64]....
        /*4b70*/ 	.word	0x0001dfe0


	//   ....[65]....
        /*4b74*/ 	.word	0x0001e040


	//   ....[66]....
        /*4b78*/ 	.word	0x0001e0e0


	//   ....[67]....
        /*4b7c*/ 	.word	0x0001e180


	//   ....[68]....
        /*4b80*/ 	.word	0x0001e220


	//   ....[69]....
        /*4b84*/ 	.word	0x0001e2c0


	//   ....[70]....
        /*4b88*/ 	.word	0x0001e360


	//   ....[71]....
        /*4b8c*/ 	.word	0x0001e400


	//   ....[72]....
        /*4b90*/ 	.word	0x0001e4b0


	//   ....[73]....
        /*4b94*/ 	.word	0x0001e550


	//   ....[74]....
        /*4b98*/ 	.word	0x0001e5f0


	//   ....[75]....
        /*4b9c*/ 	.word	0x0001e690


	//   ....[76]....
        /*4ba0*/ 	.word	0x0001e730


	//   ....[77]....
        /*4ba4*/ 	.word	0x0001e7d0


	//   ....[78]....
        /*4ba8*/ 	.word	0x0001e870


	//   ....[79]....
        /*4bac*/ 	.word	0x0001e910


	//   ....[80]....
        /*4bb0*/ 	.word	0x0001e9b0


	//   ....[81]....
        /*4bb4*/ 	.word	0x0001ea70


	//   ....[82]....
        /*4bb8*/ 	.word	0x0001ea90


	//   ....[83]....
        /*4bbc*/ 	.word	0x0001eab0


	//   ....[84]....
        /*4bc0*/ 	.word	0x0001ead0


	//   ....[85]....
        /*4bc4*/ 	.word	0x0001eaf0


	//   ....[86]....
        /*4bc8*/ 	.word	0x0001eb80


	//   ....[87]....
        /*4bcc*/ 	.word	0x0001eba0


	//   ....[88]....
        /*4bd0*/ 	.word	0x0001ebc0


	//   ....[89]....
        /*4bd4*/ 	.word	0x0001ebe0


	//   ....[90]....
        /*4bd8*/ 	.word	0x0001ec00


	//   ....[91]....
        /*4bdc*/ 	.word	0x0001ec50


	//   ....[92]....
        /*4be0*/ 	.word	0x0001ec90


	//   ....[93]....
        /*4be4*/ 	.word	0x0001ecb0


	//   ....[94]....
        /*4be8*/ 	.word	0x0001ecd0


	//   ....[95]....
        /*4bec*/ 	.word	0x0001ecf0


	//   ....[96]....
        /*4bf0*/ 	.word	0x0001ed40


	//   ....[97]....
        /*4bf4*/ 	.word	0x0001ed70


	//   ....[98]....
        /*4bf8*/ 	.word	0x0001ed90


	//   ....[99]....
        /*4bfc*/ 	.word	0x0001edb0


	//   ....[100]....
        /*4c00*/ 	.word	0x0001edd0


	//   ....[101]....
        /*4c04*/ 	.word	0x0001ee60


	//   ....[102]....
        /*4c08*/ 	.word	0x0001ee80


	//   ....[103]....
        /*4c0c*/ 	.word	0x0001eea0


	//   ....[104]....
        /*4c10*/ 	.word	0x0001eec0


	//   ....[105]....
        /*4c14*/ 	.word	0x0001eee0


	//   ....[106]....
        /*4c18*/ 	.word	0x0001ef30


	//   ....[107]....
        /*4c1c*/ 	.word	0x0001ef70


	//   ....[108]....
        /*4c20*/ 	.word	0x0001ef90


	//   ....[109]....
        /*4c24*/ 	.word	0x0001efb0


	//   ....[110]....
        /*4c28*/ 	.word	0x0001efd0


	//   ....[111]....
        /*4c2c*/ 	.word	0x0001f020


	//   ....[112]....
        /*4c30*/ 	.word	0x0001f060


	//   ....[113]....
        /*4c34*/ 	.word	0x0001f080


	//   ....[114]....
        /*4c38*/ 	.word	0x0001f0a0


	//   ....[115]....
        /*4c3c*/ 	.word	0x0001f0c0


	//   ....[116]....
        /*4c40*/ 	.word	0x0001f110


	//   ....[117]....
        /*4c44*/ 	.word	0x0001f150


	//   ....[118]....
        /*4c48*/ 	.word	0x0001f170


	//   ....[119]....
        /*4c4c*/ 	.word	0x0001f190


	//   ....[120]....
        /*4c50*/ 	.word	0x0001f1b0


	//   ....[121]....
        /*4c54*/ 	.word	0x0001f200


	//   ....[122]....
        /*4c58*/ 	.word	0x0001f230


	//   ....[123]....
        /*4c5c*/ 	.word	0x0001f250


	//   ....[124]....
        /*4c60*/ 	.word	0x0001f270


	//   ....[125]....
        /*4c64*/ 	.word	0x0001f290


	//   ....[126]....
        /*4c68*/ 	.word	0x0001f2f0


	//   ....[127]....
        /*4c6c*/ 	.word	0x0001f390


	//   ....[128]....
        /*4c70*/ 	.word	0x0001f430


	//   ....[129]....
        /*4c74*/ 	.word	0x0001f4d0


	//   ....[130]....
        /*4c78*/ 	.word	0x0001f570


	//   ....[131]....
        /*4c7c*/ 	.word	0x0001f610


	//   ....[132]....
        /*4c80*/ 	.word	0x0001f6b0


	//   ....[133]....
        /*4c84*/ 	.word	0x0001f760


	//   ....[134]....
        /*4c88*/ 	.word	0x0001f800


	//   ....[135]....
        /*4c8c*/ 	.word	0x0001f8a0


	//   ....[136]....
        /*4c90*/ 	.word	0x0001f940


	//   ....[137]....
        /*4c94*/ 	.word	0x0001f9e0


	//   ....[138]....
        /*4c98*/ 	.word	0x0001fa80


	//   ....[139]....
        /*4c9c*/ 	.word	0x0001fb20


	//   ....[140]....
        /*4ca0*/ 	.word	0x0001fbc0


	//   ....[141]....
        /*4ca4*/ 	.word	0x0001fc60


	//   ....[142]....
        /*4ca8*/ 	.word	0x0001fda0


	//   ....[143]....
        /*4cac*/ 	.word	0x0001fdc0


	//   ....[144]....
        /*4cb0*/ 	.word	0x0001fde0


	//   ....[145]....
        /*4cb4*/ 	.word	0x0001fe00


	//   ....[146]....
        /*4cb8*/ 	.word	0x0001fe20


	//   ....[147]....
        /*4cbc*/ 	.word	0x0001fec0


	//   ....[148]....
        /*4cc0*/ 	.word	0x0001fef0


	//   ....[149]....
        /*4cc4*/ 	.word	0x0001ff10


	//   ....[150]....
        /*4cc8*/ 	.word	0x0001ff30


	//   ....[151]....
        /*4ccc*/ 	.word	0x0001ff50


	//   ....[152]....
        /*4cd0*/ 	.word	0x0001ffa0


	//   ....[153]....
        /*4cd4*/ 	.word	0x0001ffd0


	//   ....[154]....
        /*4cd8*/ 	.word	0x0001fff0


	//   ....[155]....
        /*4cdc*/ 	.word	0x00020010


	//   ....[156]....
        /*4ce0*/ 	.word	0x00020030


	//   ....[157]....
        /*4ce4*/ 	.word	0x00020080


	//   ....[158]....
        /*4ce8*/ 	.word	0x000200b0


	//   ....[159]....
        /*4cec*/ 	.word	0x000200d0


	//   ....[160]....
        /*4cf0*/ 	.word	0x000200f0


	//   ....[161]....
        /*4cf4*/ 	.word	0x00020110


	//   ....[162]....
        /*4cf8*/ 	.word	0x000201a0


	//   ....[163]....
        /*4cfc*/ 	.word	0x000201c0


	//   ....[164]....
        /*4d00*/ 	.word	0x000201e0


	//   ....[165]....
        /*4d04*/ 	.word	0x00020200


	//   ....[166]....
        /*4d08*/ 	.word	0x00020220


	//   ....[167]....
        /*4d0c*/ 	.word	0x00020270


	//   ....[168]....
        /*4d10*/ 	.word	0x000202b0


	//   ....[169]....
        /*4d14*/ 	.word	0x000202d0


	//   ....[170]....
        /*4d18*/ 	.word	0x000202f0


	//   ....[171]....
        /*4d1c*/ 	.word	0x00020310


	//   ....[172]....
        /*4d20*/ 	.word	0x00020360


	//   ....[173]....
        /*4d24*/ 	.word	0x000203a0


	//   ....[174]....
        /*4d28*/ 	.word	0x000203c0


	//   ....[175]....
        /*4d2c*/ 	.word	0x000203e0


	//   ....[176]....
        /*4d30*/ 	.word	0x00020400


	//   ....[177]....
        /*4d34*/ 	.word	0x00020450


	//   ....[178]....
        /*4d38*/ 	.word	0x00020490


	//   ....[179]....
        /*4d3c*/ 	.word	0x000204b0


	//   ....[180]....
        /*4d40*/ 	.word	0x000204d0


	//   ....[181]....
        /*4d44*/ 	.word	0x000204f0


	//   ....[182]....
        /*4d48*/ 	.word	0x00020540


	//   ....[183]....
        /*4d4c*/ 	.word	0x00020570


	//   ....[184]....
        /*4d50*/ 	.word	0x00020590


	//   ....[185]....
        /*4d54*/ 	.word	0x000205b0


	//   ....[186]....
        /*4d58*/ 	.word	0x000205d0


	//   ....[187]....
        /*4d5c*/ 	.word	0x00020f40


	//   ....[188]....
        /*4d60*/ 	.word	0x00020f70


	//   ....[189]....
        /*4d64*/ 	.word	0x00020f90


	//   ....[190]....
        /*4d68*/ 	.word	0x00020fb0


	//   ....[191]....
        /*4d6c*/ 	.word	0x00020fd0


	//   ....[192]....
        /*4d70*/ 	.word	0x00021070


	//   ....[193]....
        /*4d74*/ 	.word	0x00021090


	//   ....[194]....
        /*4d78*/ 	.word	0x000210b0


	//   ....[195]....
        /*4d7c*/ 	.word	0x000210d0


	//   ....[196]....
        /*4d80*/ 	.word	0x000210f0


	//   ....[197]....
        /*4d84*/ 	.word	0x00021140


	//   ....[198]....
        /*4d88*/ 	.word	0x00021180


	//   ....[199]....
        /*4d8c*/ 	.word	0x000211a0


	//   ....[200]....
        /*4d90*/ 	.word	0x000211c0


	//   ....[201]....
        /*4d94*/ 	.word	0x000211e0


	//   ....[202]....
        /*4d98*/ 	.word	0x00021230


	//   ....[203]....
        /*4d9c*/ 	.word	0x00021260


	//   ....[204]....
        /*4da0*/ 	.word	0x00021280


	//   ....[205]....
        /*4da4*/ 	.word	0x000212a0


	//   ....[206]....
        /*4da8*/ 	.word	0x000212c0


	//   ....[207]....
        /*4dac*/ 	.word	0x00021350


	//   ....[208]....
        /*4db0*/ 	.word	0x00021370


	//   ....[209]....
        /*4db4*/ 	.word	0x00021390


	//   ....[210]....
        /*4db8*/ 	.word	0x000213b0


	//   ....[211]....
        /*4dbc*/ 	.word	0x000213d0


	//   ....[212]....
        /*4dc0*/ 	.word	0x00021420


	//   ....[213]....
        /*4dc4*/ 	.word	0x00021460


	//   ....[214]....
        /*4dc8*/ 	.word	0x00021480


	//   ....[215]....
        /*4dcc*/ 	.word	0x000214a0


	//   ....[216]....
        /*4dd0*/ 	.word	0x000214c0


	//   ....[217]....
        /*4dd4*/ 	.word	0x00021510


	//   ....[218]....
        /*4dd8*/ 	.word	0x00021550


	//   ....[219]....
        /*4ddc*/ 	.word	0x00021570


	//   ....[220]....
        /*4de0*/ 	.word	0x00021590


	//   ....[221]....
        /*4de4*/ 	.word	0x000215b0


	//   ....[222]....
        /*4de8*/ 	.word	0x00021600


	//   ....[223]....
        /*4dec*/ 	.word	0x00021640


	//   ....[224]....
        /*4df0*/ 	.word	0x00021660


	//   ....[225]....
        /*4df4*/ 	.word	0x00021680


	//   ....[226]....
        /*4df8*/ 	.word	0x000216a0


	//   ....[227]....
        /*4dfc*/ 	.word	0x000216f0


	//   ....[228]....
        /*4e00*/ 	.word	0x00021720


	//   ....[229]....
        /*4e04*/ 	.word	0x00021740


	//   ....[230]....
        /*4e08*/ 	.word	0x00021760


	//   ....[231]....
        /*4e0c*/ 	.word	0x00021780


	//   ....[232]....
        /*4e10*/ 	.word	0x000220f0


	//   ....[233]....
        /*4e14*/ 	.word	0x00022120


	//   ....[234]....
        /*4e18*/ 	.word	0x00022140


	//   ....[235]....
        /*4e1c*/ 	.word	0x00022160


	//   ....[236]....
        /*4e20*/ 	.word	0x00022180


	//   ....[237]....
        /*4e24*/ 	.word	0x00022210


	//   ....[238]....
        /*4e28*/ 	.word	0x00022230


	//   ....[239]....
        /*4e2c*/ 	.word	0x00022250


	//   ....[240]....
        /*4e30*/ 	.word	0x00022270


	//   ....[241]....
        /*4e34*/ 	.word	0x00022290


	//   ....[242]....
        /*4e38*/ 	.word	0x000222e0


	//   ....[243]....
        /*4e3c*/ 	.word	0x00022320


	//   ....[244]....
        /*4e40*/ 	.word	0x00022340


	//   ....[245]....
        /*4e44*/ 	.word	0x00022360


	//   ....[246]....
        /*4e48*/ 	.word	0x00022380


	//   ....[247]....
        /*4e4c*/ 	.word	0x000223d0


	//   ....[248]....
        /*4e50*/ 	.word	0x00022400


	//   ....[249]....
        /*4e54*/ 	.word	0x00022420


	//   ....[250]....
        /*4e58*/ 	.word	0x00022440


	//   ....[251]....
        /*4e5c*/ 	.word	0x00022460


	//   ....[252]....
        /*4e60*/ 	.word	0x000224f0


	//   ....[253]....
        /*4e64*/ 	.word	0x00022510


	//   ....[254]....
        /*4e68*/ 	.word	0x00022530


	//   ....[255]....
        /*4e6c*/ 	.word	0x00022550


	//   ....[0]....
        /*4e70*/ 	.word	0x00022570


	//   ....[1]....
        /*4e74*/ 	.word	0x000225c0


	//   ....[2]....
        /*4e78*/ 	.word	0x00022600


	//   ....[3]....
        /*4e7c*/ 	.word	0x00022620


	//   ....[4]....
        /*4e80*/ 	.word	0x00022640


	//   ....[5]....
        /*4e84*/ 	.word	0x00022660


	//   ....[6]....
        /*4e88*/ 	.word	0x000226b0


	//   ....[7]....
        /*4e8c*/ 	.word	0x000226f0


	//   ....[8]....
        /*4e90*/ 	.word	0x00022710


	//   ....[9]....
        /*4e94*/ 	.word	0x00022730


	//   ....[10]....
        /*4e98*/ 	.word	0x00022750


	//   ....[11]....
        /*4e9c*/ 	.word	0x000227a0


	//   ....[12]....
        /*4ea0*/ 	.word	0x000227e0


	//   ....[13]....
        /*4ea4*/ 	.word	0x00022800


	//   ....[14]....
        /*4ea8*/ 	.word	0x00022820


	//   ....[15]....
        /*4eac*/ 	.word	0x00022840


	//   ....[16]....
        /*4eb0*/ 	.word	0x00022890


	//   ....[17]....
        /*4eb4*/ 	.word	0x000228c0


	//   ....[18]....
        /*4eb8*/ 	.word	0x000228e0


	//   ....[19]....
        /*4ebc*/ 	.word	0x00022900


	//   ....[20]....
        /*4ec0*/ 	.word	0x00022920


	//   ....[21]....
        /*4ec4*/ 	.word	0x00023360


	//   ....[22]....
        /*4ec8*/ 	.word	0x00023380


	//   ....[23]....
        /*4ecc*/ 	.word	0x000233a0


	//   ....[24]....
        /*4ed0*/ 	.word	0x000233c0


	//   ....[25]....
        /*4ed4*/ 	.word	0x000233e0


	//   ....[26]....
        /*4ed8*/ 	.word	0x00023480


	//   ....[27]....
        /*4edc*/ 	.word	0x000234f0


	//   ....[28]....
        /*4ee0*/ 	.word	0x00023510


	//   ....[29]....
        /*4ee4*/ 	.word	0x00023540


	//   ....[30]....
        /*4ee8*/ 	.word	0x00023580


	//   ....[31]....
        /*4eec*/ 	.word	0x000235d0


	//   ....[32]....
        /*4ef0*/ 	.word	0x00023610


	//   ....[33]....
        /*4ef4*/ 	.word	0x00023630


	//   ....[34]....
        /*4ef8*/ 	.word	0x00023650


	//   ....[35]....
        /*4efc*/ 	.word	0x00023670


	//   ....[36]....
        /*4f00*/ 	.word	0x000236c0


	//   ....[37]....
        /*4f04*/ 	.word	0x000236f0


	//   ....[38]....
        /*4f08*/ 	.word	0x00023710


	//   ....[39]....
        /*4f0c*/ 	.word	0x00023730


	//   ....[40]....
        /*4f10*/ 	.word	0x00023750


	//   ....[41]....
        /*4f14*/ 	.word	0x00023ed0


	//   ....[42]....
        /*4f18*/ 	.word	0x00023f60


	//   ....[43]....
        /*4f1c*/ 	.word	0x00023f80


	//   ....[44]....
        /*4f20*/ 	.word	0x00023fa0


	//   ....[45]....
        /*4f24*/ 	.word	0x00023fc0


	//   ....[46]....
        /*4f28*/ 	.word	0x00024050


	//   ....[47]....
        /*4f2c*/ 	.word	0x00024070


	//   ....[48]....
        /*4f30*/ 	.word	0x00024090


	//   ....[49]....
        /*4f34*/ 	.word	0x000240b0


	//   ....[50]....
        /*4f38*/ 	.word	0x000240d0


	//   ....[51]....
        /*4f3c*/ 	.word	0x00024120


	//   ....[52]....
        /*4f40*/ 	.word	0x00024160


	//   ....[53]....
        /*4f44*/ 	.word	0x00024180


	//   ....[54]....
        /*4f48*/ 	.word	0x000241a0


	//   ....[55]....
        /*4f4c*/ 	.word	0x000241c0


	//   ....[56]....
        /*4f50*/ 	.word	0x00024210


	//   ....[57]....
        /*4f54*/ 	.word	0x00024240


	//   ....[58]....
        /*4f58*/ 	.word	0x00024260


	//   ....[59]....
        /*4f5c*/ 	.word	0x00024280


	//   ....[60]....
        /*4f60*/ 	.word	0x000242a0


	//   ....[61]....
        /*4f64*/ 	.word	0x00024a10


	//   ....[62]....
        /*4f68*/ 	.word	0x00024a30


	//   ....[63]....
        /*4f6c*/ 	.word	0x00024a50


	//   ....[64]....
        /*4f70*/ 	.word	0x00024a70


	//   ....[65]....
        /*4f74*/ 	.word	0x00024a90


	//   ....[66]....
        /*4f78*/ 	.word	0x00024b20


	//   ....[67]....
        /*4f7c*/ 	.word	0x00024b40


	//   ....[68]....
        /*4f80*/ 	.word	0x00024b60


	//   ....[69]....
        /*4f84*/ 	.word	0x00024b80


	//   ....[70]....
        /*4f88*/ 	.word	0x00024ba0


	//   ....[71]....
        /*4f8c*/ 	.word	0x00024bf0


	//   ....[72]....
        /*4f90*/ 	.word	0x00024c30


	//   ....[73]....
        /*4f94*/ 	.word	0x00024c50


	//   ....[74]....
        /*4f98*/ 	.word	0x00024c70


	//   ....[75]....
        /*4f9c*/ 	.word	0x00024c90


	//   ....[76]....
        /*4fa0*/ 	.word	0x00024ce0


	//   ....[77]....
        /*4fa4*/ 	.word	0x00024d10


	//   ....[78]....
        /*4fa8*/ 	.word	0x00024d30


	//   ....[79]....
        /*4fac*/ 	.word	0x00024d50


	//   ....[80]....
        /*4fb0*/ 	.word	0x00024d70


	//   ....[81]....
        /*4fb4*/ 	.word	0x00025550


	//   ....[82]....
        /*4fb8*/ 	.word	0x00025570


	//   ....[83]....
        /*4fbc*/ 	.word	0x00025590


	//   ....[84]....
        /*4fc0*/ 	.word	0x000255b0


	//   ....[85]....
        /*4fc4*/ 	.word	0x000255d0


	//   ....[86]....
        /*4fc8*/ 	.word	0x00025680


	//   ....[87]....
        /*4fcc*/ 	.word	0x000256a0


	//   ....[88]....
        /*4fd0*/ 	.word	0x000256c0


	//   ....[89]....
        /*4fd4*/ 	.word	0x000256e0


	//   ....[90]....
        /*4fd8*/ 	.word	0x00025700


	//   ....[91]....
        /*4fdc*/ 	.word	0x00025770


	//   ....[92]....
        /*4fe0*/ 	.word	0x000257b0


	//   ....[93]....
        /*4fe4*/ 	.word	0x000257d0


	//   ....[94]....
        /*4fe8*/ 	.word	0x000257f0


	//   ....[95]....
        /*4fec*/ 	.word	0x00025810


	//   ....[96]....
        /*4ff0*/ 	.word	0x00025880


	//   ....[97]....
        /*4ff4*/ 	.word	0x000258b0


	//   ....[98]....
        /*4ff8*/ 	.word	0x000258d0


	//   ....[99]....
        /*4ffc*/ 	.word	0x000258f0


	//   ....[100]....
        /*5000*/ 	.word	0x00025910


	//   ....[101]....
        /*5004*/ 	.word	0x00025990


	//   ....[102]....
        /*5008*/ 	.word	0x00025a50


	//   ....[103]....
        /*500c*/ 	.word	0x00025b10


	//   ....[104]....
        /*5010*/ 	.word	0x00025bd0


	//   ....[105]....
        /*5014*/ 	.word	0x00025c90


	//   ....[106]....
        /*5018*/ 	.word	0x00025d60


	//   ....[107]....
        /*501c*/ 	.word	0x00025e20


	//   ....[108]....
        /*5020*/ 	.word	0x00025ee0


	//   ....[109]....
        /*5024*/ 	.word	0x00025fa0


	//   ....[110]....
        /*5028*/ 	.word	0x00026060


	//   ....[111]....
        /*502c*/ 	.word	0x00026120


	//   ....[112]....
        /*5030*/ 	.word	0x000261e0


	//   ....[113]....
        /*5034*/ 	.word	0x000262b0


	//   ....[114]....
        /*5038*/ 	.word	0x00026370


	//   ....[115]....
        /*503c*/ 	.word	0x00026430


	//   ....[116]....
        /*5040*/ 	.word	0x000264f0


	//   ....[117]....
        /*5044*/ 	.word	0x000265b0


	//   ....[118]....
        /*5048*/ 	.word	0x00026670


	//   ....[119]....
        /*504c*/ 	.word	0x00026730


	//   ....[120]....
        /*5050*/ 	.word	0x000267f0


	//   ....[121]....
        /*5054*/ 	.word	0x000268b0


	//   ....[122]....
        /*5058*/ 	.word	0x00026990


	//   ....[123]....
        /*505c*/ 	.word	0x000269b0


	//   ....[124]....
        /*5060*/ 	.word	0x000269d0


	//   ....[125]....
        /*5064*/ 	.word	0x000269f0


	//   ....[126]....
        /*5068*/ 	.word	0x00026a10


	//   ....[127]....
        /*506c*/ 	.word	0x00026ac0


	//   ....[128]....
        /*5070*/ 	.word	0x00026ae0


	//   ....[129]....
        /*5074*/ 	.word	0x00026b00


	//   ....[130]....
        /*5078*/ 	.word	0x00026b20


	//   ....[131]....
        /*507c*/ 	.word	0x00026b40


	//   ....[132]....
        /*5080*/ 	.word	0x00026bb0


	//   ....[133]....
        /*5084*/ 	.word	0x00026bf0


	//   ....[134]....
        /*5088*/ 	.word	0x00026c10


	//   ....[135]....
        /*508c*/ 	.word	0x00026c30


	//   ....[136]....
        /*5090*/ 	.word	0x00026c50


	//   ....[137]....
        /*5094*/ 	.word	0x00026cc0


	//   ....[138]....
        /*5098*/ 	.word	0x00026cf0


	//   ....[139]....
        /*509c*/ 	.word	0x00026d10


	//   ....[140]....
        /*50a0*/ 	.word	0x00026d30


	//   ....[141]....
        /*50a4*/ 	.word	0x00026d50


	//   ....[142]....
        /*50a8*/ 	.word	0x00026dd0


	//   ....[143]....
        /*50ac*/ 	.word	0x00026e90


	//   ....[144]....
        /*50b0*/ 	.word	0x00026f50


	//   ....[145]....
        /*50b4*/ 	.word	0x00027010


	//   ....[146]....
        /*50b8*/ 	.word	0x000270d0


	//   ....[147]....
        /*50bc*/ 	.word	0x000271a0


	//   ....[148]....
        /*50c0*/ 	.word	0x00027260


	//   ....[149]....
        /*50c4*/ 	.word	0x00027320


	//   ....[150]....
        /*50c8*/ 	.word	0x000273e0


	//   ....[151]....
        /*50cc*/ 	.word	0x000274a0


	//   ....[152]....
        /*50d0*/ 	.word	0x00027560


	//   ....[153]....
        /*50d4*/ 	.word	0x00027620


	//   ....[154]....
        /*50d8*/ 	.word	0x000276f0


	//   ....[155]....
        /*50dc*/ 	.word	0x000277b0


	//   ....[156]....
        /*50e0*/ 	.word	0x00027870


	//   ....[157]....
        /*50e4*/ 	.word	0x00027930


	//   ....[158]....
        /*50e8*/ 	.word	0x000279f0


	//   ....[159]....
        /*50ec*/ 	.word	0x00027ab0


	//   ....[160]....
        /*50f0*/ 	.word	0x00027b70


	//   ....[161]....
        /*50f4*/ 	.word	0x00027c30


	//   ....[162]....
        /*50f8*/ 	.word	0x00027cf0


	//   ....[163]....
        /*50fc*/ 	.word	0x00027dd0


	//   ....[164]....
        /*5100*/ 	.word	0x00027df0


	//   ....[165]....
        /*5104*/ 	.word	0x00027e10


	//   ....[166]....
        /*5108*/ 	.word	0x00027e30


	//   ....[167]....
        /*510c*/ 	.word	0x00027e50


	//   ....[168]....
        /*5110*/ 	.word	0x00027f00


	//   ....[169]....
        /*5114*/ 	.word	0x00027f20


	//   ....[170]....
        /*5118*/ 	.word	0x00027f40


	//   ....[171]....
        /*511c*/ 	.word	0x00027f60


	//   ....[172]....
        /*5120*/ 	.word	0x00027f80


	//   ....[173]....
        /*5124*/ 	.word	0x00027ff0


	//   ....[174]....
        /*5128*/ 	.word	0x00028030


	//   ....[175]....
        /*512c*/ 	.word	0x00028050


	//   ....[176]....
        /*5130*/ 	.word	0x00028070


	//   ....[177]....
        /*5134*/ 	.word	0x00028090


	//   ....[178]....
        /*5138*/ 	.word	0x00028100


	//   ....[179]....
        /*513c*/ 	.word	0x00028130


	//   ....[180]....
        /*5140*/ 	.word	0x00028150


	//   ....[181]....
        /*5144*/ 	.word	0x00028170


	//   ....[182]....
        /*5148*/ 	.word	0x00028190


	//   ....[183]....
        /*514c*/ 	.word	0x00028210


	//   ....[184]....
        /*5150*/ 	.word	0x000282d0


	//   ....[185]....
        /*5154*/ 	.word	0x00028390


	//   ....[186]....
        /*5158*/ 	.word	0x00028450


	//   ....[187]....
        /*515c*/ 	.word	0x00028510


	//   ....[188]....
        /*5160*/ 	.word	0x000285e0


	//   ....[189]....
        /*5164*/ 	.word	0x000286a0


	//   ....[190]....
        /*5168*/ 	.word	0x00028760


	//   ....[191]....
        /*516c*/ 	.word	0x00028820


	//   ....[192]....
        /*5170*/ 	.word	0x000288e0


	//   ....[193]....
        /*5174*/ 	.word	0x000289a0


	//   ....[194]....
        /*5178*/ 	.word	0x00028a60


	//   ....[195]....
        /*517c*/ 	.word	0x00028b30


	//   ....[196]....
        /*5180*/ 	.word	0x00028bf0


	//   ....[197]....
        /*5184*/ 	.word	0x00028cb0


	//   ....[198]....
        /*5188*/ 	.word	0x00028d70


	//   ....[199]....
        /*518c*/ 	.word	0x00028e30


	//   ....[200]....
        /*5190*/ 	.word	0x00028ef0


	//   ....[201]....
        /*5194*/ 	.word	0x00028fb0


	//   ....[202]....
        /*5198*/ 	.word	0x00029070


	//   ....[203]....
        /*519c*/ 	.word	0x00029130


	//   ....[204]....
        /*51a0*/ 	.word	0x000292a0


	//   ....[205]....
        /*51a4*/ 	.word	0x000292c0


	//   ....[206]....
        /*51a8*/ 	.word	0x000292e0


	//   ....[207]....
        /*51ac*/ 	.word	0x00029300


	//   ....[208]....
        /*51b0*/ 	.word	0x00029320


	//   ....[209]....
        /*51b4*/ 	.word	0x000293b0


	//   ....[210]....
        /*51b8*/ 	.word	0x000293d0


	//   ....[211]....
        /*51bc*/ 	.word	0x000293f0


	//   ....[212]....
        /*51c0*/ 	.word	0x00029410


	//   ....[213]....
        /*51c4*/ 	.word	0x00029430


	//   ....[214]....
        /*51c8*/ 	.word	0x00029480


	//   ....[215]....
        /*51cc*/ 	.word	0x000294c0


	//   ....[216]....
        /*51d0*/ 	.word	0x000294e0


	//   ....[217]....
        /*51d4*/ 	.word	0x00029500


	//   ....[218]....
        /*51d8*/ 	.word	0x00029520


	//   ....[219]....
        /*51dc*/ 	.word	0x00029570


	//   ....[220]....
        /*51e0*/ 	.word	0x000295a0


	//   ....[221]....
        /*51e4*/ 	.word	0x000295c0


	//   ....[222]....
        /*51e8*/ 	.word	0x000295e0


	//   ....[223]....
        /*51ec*/ 	.word	0x00029600


	//   ....[224]....
        /*51f0*/ 	.word	0x0002a270


	//   ....[225]....
        /*51f4*/ 	.word	0x0002a290


	//   ....[226]....
        /*51f8*/ 	.word	0x0002a2b0


	//   ....[227]....
        /*51fc*/ 	.word	0x0002a2d0


	//   ....[228]....
        /*5200*/ 	.word	0x0002a2f0


	//   ....[229]....
        /*5204*/ 	.word	0x0002a380


	//   ....[230]....
        /*5208*/ 	.word	0x0002a3a0


	//   ....[231]....
        /*520c*/ 	.word	0x0002a3c0


	//   ....[232]....
        /*5210*/ 	.word	0x0002a3e0


	//   ....[233]....
        /*5214*/ 	.word	0x0002a400


	//   ....[234]....
        /*5218*/ 	.word	0x0002a450


	//   ....[235]....
        /*521c*/ 	.word	0x0002a490


	//   ....[236]....
        /*5220*/ 	.word	0x0002a4b0


	//   ....[237]....
        /*5224*/ 	.word	0x0002a4d0


	//   ....[238]....
        /*5228*/ 	.word	0x0002a4f0


	//   ....[239]....
        /*522c*/ 	.word	0x0002a540


	//   ....[240]....
        /*5230*/ 	.word	0x0002a570


	//   ....[241]....
        /*5234*/ 	.word	0x0002a590


	//   ....[242]....
        /*5238*/ 	.word	0x0002a5b0


	//   ....[243]....
        /*523c*/ 	.word	0x0002a5d0


	//   ....[244]....
        /*5240*/ 	.word	0x0002b240


	//   ....[245]....
        /*5244*/ 	.word	0x0002b260


	//   ....[246]....
        /*5248*/ 	.word	0x0002b280


	//   ....[247]....
        /*524c*/ 	.word	0x0002b2a0


	//   ....[248]....
        /*5250*/ 	.word	0x0002b2c0


	//   ....[249]....
        /*5254*/ 	.word	0x0002b350


	//   ....[250]....
        /*5258*/ 	.word	0x0002b370


	//   ....[251]....
        /*525c*/ 	.word	0x0002b390


	//   ....[252]....
        /*5260*/ 	.word	0x0002b3b0


	//   ....[253]....
        /*5264*/ 	.word	0x0002b3d0


	//   ....[254]....
        /*5268*/ 	.word	0x0002b420


	//   ....[255]....
        /*526c*/ 	.word	0x0002b460


	//   ....[0]....
        /*5270*/ 	.word	0x0002b480


	//   ....[1]....
        /*5274*/ 	.word	0x0002b4a0


	//   ....[2]....
        /*5278*/ 	.word	0x0002b4c0


	//   ....[3]....
        /*527c*/ 	.word	0x0002b510


	//   ....[4]....
        /*5280*/ 	.word	0x0002b540


	//   ....[5]....
        /*5284*/ 	.word	0x0002b560


	//   ....[6]....
        /*5288*/ 	.word	0x0002b580


	//   ....[7]....
        /*528c*/ 	.word	0x0002b5a0


	//   ....[8]....
        /*5290*/ 	.word	0x0002c2c0


	//   ....[9]....
        /*5294*/ 	.word	0x0002c2e0


	//   ....[10]....
        /*5298*/ 	.word	0x0002c300


	//   ....[11]....
        /*529c*/ 	.word	0x0002c320


	//   ....[12]....
        /*52a0*/ 	.word	0x0002c340


	//   ....[13]....
        /*52a4*/ 	.word	0x0002cc50


	//   ....[14]....
        /*52a8*/ 	.word	0x0002cce0


	//   ....[15]....
        /*52ac*/ 	.word	0x0002cd00


	//   ....[16]....
        /*52b0*/ 	.word	0x0002cd20


	//   ....[17]....
        /*52b4*/ 	.word	0x0002cd40


	//   ....[18]....
        /*52b8*/ 	.word	0x0002d5b0


	//   ....[19]....
        /*52bc*/ 	.word	0x0002d5d0


	//   ....[20]....
        /*52c0*/ 	.word	0x0002d5f0


	//   ....[21]....
        /*52c4*/ 	.word	0x0002d610


	//   ....[22]....
        /*52c8*/ 	.word	0x0002d630


	//   ....[23]....
        /*52cc*/ 	.word	0x0002df10


	//   ....[24]....
        /*52d0*/ 	.word	0x0002df30


	//   ....[25]....
        /*52d4*/ 	.word	0x0002df50


	//   ....[26]....
        /*52d8*/ 	.word	0x0002df70


	//   ....[27]....
        /*52dc*/ 	.word	0x0002df90


	//   ....[28]....
        /*52e0*/ 	.word	0x0002e010


	//   ....[29]....
        /*52e4*/ 	.word	0x0002e0d0


	//   ....[30]....
        /*52e8*/ 	.word	0x0002e190


	//   ....[31]....
        /*52ec*/ 	.word	0x0002e260


	//   ....[32]....
        /*52f0*/ 	.word	0x0002e320


	//   ....[33]....
        /*52f4*/ 	.word	0x0002e3e0


	//   ....[34]....
        /*52f8*/ 	.word	0x0002e4a0


	//   ....[35]....
        /*52fc*/ 	.word	0x0002e560


	//   ....[36]....
        /*5300*/ 	.word	0x0002e630


	//   ....[37]....
        /*5304*/ 	.word	0x0002e6f0


	//   ....[38]....
        /*5308*/ 	.word	0x0002e7b0


	//   ....[39]....
        /*530c*/ 	.word	0x0002e870


	//   ....[40]....
        /*5310*/ 	.word	0x0002e930


	//   ....[41]....
        /*5314*/ 	.word	0x0002e9f0


	//   ....[42]....
        /*5318*/ 	.word	0x0002eab0


	//   ....[43]....
        /*531c*/ 	.word	0x0002eb80


	//   ....[44]....
        /*5320*/ 	.word	0x0002ec40


	//   ....[45]....
        /*5324*/ 	.word	0x0002ed00


	//   ....[46]....
        /*5328*/ 	.word	0x0002edc0


	//   ....[47]....
        /*532c*/ 	.word	0x0002ee80


	//   ....[48]....
        /*5330*/ 	.word	0x0002ef40


	//   ....[49]....
        /*5334*/ 	.word	0x0002f000


	//   ....[50]....
        /*5338*/ 	.word	0x0002f0c0


	//   ....[51]....
        /*533c*/ 	.word	0x0002f180


	//   ....[52]....
        /*5340*/ 	.word	0x0002f260


	//   ....[53]....
        /*5344*/ 	.word	0x0002f280


	//   ....[54]....
        /*5348*/ 	.word	0x0002f2a0


	//   ....[55]....
        /*534c*/ 	.word	0x0002f2c0


	//   ....[56]....
        /*5350*/ 	.word	0x0002f2e0


	//   ....[57]....
        /*5354*/ 	.word	0x0002f360


	//   ....[58]....
        /*5358*/ 	.word	0x0002f420


	//   ....[59]....
        /*535c*/ 	.word	0x0002f4e0


	//   ....[60]....
        /*5360*/ 	.word	0x0002f5b0


	//   ....[61]....
        /*5364*/ 	.word	0x0002f670


	//   ....[62]....
        /*5368*/ 	.word	0x0002f730


	//   ....[63]....
        /*536c*/ 	.word	0x0002f7f0


	//   ....[64]....
        /*5370*/ 	.word	0x0002f8b0


	//   ....[65]....
        /*5374*/ 	.word	0x0002f980


	//   ....[66]....
        /*5378*/ 	.word	0x0002fa40


	//   ....[67]....
        /*537c*/ 	.word	0x0002fb00


	//   ....[68]....
        /*5380*/ 	.word	0x0002fbc0


	//   ....[69]....
        /*5384*/ 	.word	0x0002fc80


	//   ....[70]....
        /*5388*/ 	.word	0x0002fd40


	//   ....[71]....
        /*538c*/ 	.word	0x0002fe00


	//   ....[72]....
        /*5390*/ 	.word	0x0002fed0


	//   ....[73]....
        /*5394*/ 	.word	0x0002ff90


	//   ....[74]....
        /*5398*/ 	.word	0x00030050


	//   ....[75]....
        /*539c*/ 	.word	0x00030110


	//   ....[76]....
        /*53a0*/ 	.word	0x000301d0


	//   ....[77]....
        /*53a4*/ 	.word	0x00030290


	//   ....[78]....
        /*53a8*/ 	.word	0x00030350


	//   ....[79]....
        /*53ac*/ 	.word	0x00030410


	//   ....[80]....
        /*53b0*/ 	.word	0x000304d0


	//   ....[81]....
        /*53b4*/ 	.word	0x000305b0


	//   ....[82]....
        /*53b8*/ 	.word	0x000305d0


	//   ....[83]....
        /*53bc*/ 	.word	0x000305f0


	//   ....[84]....
        /*53c0*/ 	.word	0x00030610


	//   ....[85]....
        /*53c4*/ 	.word	0x00030630


	//   ....[86]....
        /*53c8*/ 	.word	0x000306b0


	//   ....[87]....
        /*53cc*/ 	.word	0x00030770


	//   ....[88]....
        /*53d0*/ 	.word	0x00030830


	//   ....[89]....
        /*53d4*/ 	.word	0x00030900


	//   ....[90]....
        /*53d8*/ 	.word	0x000309c0


	//   ....[91]....
        /*53dc*/ 	.word	0x00030a80


	//   ....[92]....
        /*53e0*/ 	.word	0x00030b40


	//   ....[93]....
        /*53e4*/ 	.word	0x00030c00


	//   ....[94]....
        /*53e8*/ 	.word	0x00030cd0


	//   ....[95]....
        /*53ec*/ 	.word	0x00030d90


	//   ....[96]....
        /*53f0*/ 	.word	0x00030e50


	//   ....[97]....
        /*53f4*/ 	.word	0x00030f10


	//   ....[98]....
        /*53f8*/ 	.word	0x00030fd0


	//   ....[99]....
        /*53fc*/ 	.word	0x00031090


	//   ....[100]....
        /*5400*/ 	.word	0x00031150


	//   ....[101]....
        /*5404*/ 	.word	0x00031220


	//   ....[102]....
        /*5408*/ 	.word	0x000312e0


	//   ....[103]....
        /*540c*/ 	.word	0x000313a0


	//   ....[104]....
        /*5410*/ 	.word	0x00031460


	//   ....[105]....
        /*5414*/ 	.word	0x00031520


	//   ....[106]....
        /*5418*/ 	.word	0x000315e0


	//   ....[107]....
        /*541c*/ 	.word	0x000316a0


	//   ....[108]....
        /*5420*/ 	.word	0x00031760


	//   ....[109]....
        /*5424*/ 	.word	0x00031820


	//   ....[110]....
        /*5428*/ 	.word	0x00031990


	//   ....[111]....
        /*542c*/ 	.word	0x000319b0


	//   ....[112]....
        /*5430*/ 	.word	0x000319d0


	//   ....[113]....
        /*5434*/ 	.word	0x000319f0


	//   ....[114]....
        /*5438*/ 	.word	0x00031a10


	//   ....[115]....
        /*543c*/ 	.word	0x00032840


	//   ....[116]....
        /*5440*/ 	.word	0x00032860


	//   ....[117]....
        /*5444*/ 	.word	0x00032880


	//   ....[118]....
        /*5448*/ 	.word	0x000328a0


	//   ....[119]....
        /*544c*/ 	.word	0x000328c0


	//   ....[120]....
        /*5450*/ 	.word	0x000336f0


	//   ....[121]....
        /*5454*/ 	.word	0x00033710


	//   ....[122]....
        /*5458*/ 	.word	0x00033730


	//   ....[123]....
        /*545c*/ 	.word	0x00033750


	//   ....[124]....
        /*5460*/ 	.word	0x00033770


	//----- nvinfo : EIATTR_VRC_CTA_INIT_COUNT
	.align		4
.L_56:
        /*5464*/ 	.byte	0x02, 0x4a
	.zero		1
	.zero		1


	//----- nvinfo : EIATTR_EXIT_INSTR_OFFSETS
	.align		4
        /*5468*/ 	.byte	0x04, 0x1c
        /*546a*/ 	.short	(.L_58 - .L_57)


	//   ....[0]....
.L_57:
        /*546c*/ 	.word	0x000001c0


	//   ....[1]....
        /*5470*/ 	.word	0x0000ccc0


	//   ....[2]....
        /*5474*/ 	.word	0x0000cfa0


	//   ....[3]....
        /*5478*/ 	.word	0x0000d460


	//   ....[4]....
        /*547c*/ 	.word	0x0000db00


	//   ....[5]....
        /*5480*/ 	.word	0x0000e340


	//   ....[6]....
        /*5484*/ 	.word	0x0000e360


	//   ....[7]....
        /*5488*/ 	.word	0x00018570


	//   ....[8]....
        /*548c*/ 	.word	0x00018850


	//   ....[9]....
        /*5490*/ 	.word	0x00018d10


	//   ....[10]....
        /*5494*/ 	.word	0x000193b0


	//   ....[11]....
        /*5498*/ 	.word	0x00019890


	//   ....[12]....
        /*549c*/ 	.word	0x000198b0


	//   ....[13]....
        /*54a0*/ 	.word	0x000221d0


	//   ....[14]....
        /*54a4*/ 	.word	0x000224b0


	//   ....[15]....
        /*54a8*/ 	.word	0x00022970


	//   ....[16]....
        /*54ac*/ 	.word	0x00022d70


	//   ....[17]....
        /*54b0*/ 	.word	0x00023250


	//   ....[18]....
        /*54b4*/ 	.word	0x00023270


	//   ....[19]....
        /*54b8*/ 	.word	0x0002b310


	//   ....[20]....
        /*54bc*/ 	.word	0x0002b5f0


	//   ....[21]....
        /*54c0*/ 	.word	0x0002b8d0


	//   ....[22]....
        /*54c4*/ 	.word	0x0002bcd0


	//   ....[23]....
        /*54c8*/ 	.word	0x0002c1b0


	//   ....[24]....
        /*54cc*/ 	.word	0x0002c1d0


	//   ....[25]....
        /*54d0*/ 	.word	0x000337c0


	//   ....[26]....
        /*54d4*/ 	.word	0x00033980


	//   ....[27]....
        /*54d8*/ 	.word	0x00033c60


	//   ....[28]....
        /*54dc*/ 	.word	0x00034060


	//   ....[29]....
        /*54e0*/ 	.word	0x00034540


	//   ....[30]....
        /*54e4*/ 	.word	0x00034560


	//----- nvinfo : EIATTR_INDIRECT_BRANCH_TARGETS
	.align		4
.L_58:
        /*54e8*/ 	.byte	0x04, 0x34
        /*54ea*/ 	.short	(.L_60 - .L_59)


	//   ....[0]....
.L_59:
        /*54ec*/ 	.word	.L_x_2264@srel
        /*54f0*/ 	.short	0x0
        /*54f2*/ 	.short	0x0
        /*54f4*/ 	.word	0x3
        /*54f8*/ 	.word	.L_x_1@srel
        /*54fc*/ 	.word	.L_x_2266@srel
        /*5500*/ 	.word	.L_x_2267@srel


	//   ....[1]....
        /*5504*/ 	.word	.L_x_2268@srel
        /*5508*/ 	.short	0x0
        /*550a*/ 	.short	0x0
        /*550c*/ 	.word	0x3
        /*5510*/ 	.word	.L_x_2269@srel
        /*5514*/ 	.word	.L_x_2270@srel
        /*5518*/ 	.word	.L_x_2267@srel


	//   ....[2]....
        /*551c*/ 	.word	.L_x_2272@srel
        /*5520*/ 	.short	0x0
        /*5522*/ 	.short	0x0
        /*5524*/ 	.word	0x3
        /*5528*/ 	.word	.L_x_2273@srel
        /*552c*/ 	.word	.L_x_2274@srel
        /*5530*/ 	.word	.L_x_4@srel


	//----- nvinfo : EIATTR_CRS_STACK_SIZE
	.align		4
.L_60:
        /*5534*/ 	.byte	0x04, 0x1e
        /*5536*/ 	.short	(.L_62 - .L_61)
.L_61:
        /*5538*/ 	.word	0x00000000


	//----- nvinfo : EIATTR_CBANK_PARAM_SIZE
	.align		4
.L_62:
        /*553c*/ 	.byte	0x03, 0x19
        /*553e*/ 	.short	0x0028


	//----- nvinfo : EIATTR_PARAM_CBANK
	.align		4
        /*5540*/ 	.byte	0x04, 0x0a
        /*5542*/ 	.short	(.L_64 - .L_63)
	.align		4
.L_63:
        /*5544*/ 	.word	index@(.nv.constant0._Z33sparse_compute_sh_backward_kerneljjjPK6float3PKfPf)
        /*5548*/ 	.short	0x0380
        /*554a*/ 	.short	0x0028


	//----- nvinfo : EIATTR_SW_WAR
	.align		4
.L_64:
        /*554c*/ 	.byte	0x04, 0x36
        /*554e*/ 	.short	(.L_66 - .L_65)
.L_65:
        /*5550*/ 	.word	0x00000008
.L_66:


//--------------------- .nv.info._Z32sparse_compute_sh_forward_kerneljjjPK6float3PKfPf --------------------------
	.section	.nv.info._Z32sparse_compute_sh_forward_kerneljjjPK6float3PKfPf,"",@"SHT_CUDA_INFO"
	.sectionflags	@""
	.align	4


	//----- nvinfo : EIATTR_CUDA_API_VERSION
	.align		4
        /*0000*/ 	.byte	0x04, 0x37
        /*0002*/ 	.short	(.L_68 - .L_67)
.L_67:
        /*0004*/ 	.word	0x00000082


	//----- nvinfo : EIATTR_KPARAM_INFO
	.align		4
.L_68:
        /*0008*/ 	.byte	0x04, 0x17
        /*000a*/ 	.short	(.L_70 - .L_69)
.L_69:
        /*000c*/ 	.word	0x00000000
        /*0010*/ 	.short	0x0005
        /*0012*/ 	.short	0x0020
        /*0014*/ 	.byte	0x00, 0xf5, 0x21, 0x00


	//----- nvinfo : EIATTR_KPARAM_INFO
	.align		4
.L_70:
        /*0018*/ 	.byte	0x04, 0x17
        /*001a*/ 	.short	(.L_72 - .L_71)
.L_71:
        /*001c*/ 	.word	0x00000000
        /*0020*/ 	.short	0x0004
        /*0022*/ 	.short	0x0018
        /*0024*/ 	.byte	0x00, 0xf5, 0x21, 0x00


	//----- nvinfo : EIATTR_KPARAM_INFO
	.align		4
.L_72:
        /*0028*/ 	.byte	0x04, 0x17
        /*002a*/ 	.short	(.L_74 - .L_73)
.L_73:
        /*002c*/ 	.word	0x00000000
        /*0030*/ 	.short	0x0003
        /*0032*/ 	.short	0x0010
        /*0034*/ 	.byte	0x00, 0xf5, 0x21, 0x00


	//----- nvinfo : EIATTR_KPARAM_INFO
	.align		4
.L_74:
        /*0038*/ 	.byte	0x04, 0x17
        /*003a*/ 	.short	(.L_76 - .L_75)
.L_75:
        /*003c*/ 	.word	0x00000000
        /*0040*/ 	.short	0x0002
        /*0042*/ 	.short	0x0008
        /*0044*/ 	.byte	0x00, 0xf0, 0x11, 0x00


	//----- nvinfo : EIATTR_KPARAM_INFO
	.align		4
.L_76:
        /*0048*/ 	.byte	0x04, 0x17
        /*004a*/ 	.short	(.L_78 - .L_77)
.L_77:
        /*004c*/ 	.word	0x00000000
        /*0050*/ 	.short	0x0001
        /*0052*/ 	.short	0x0004
        /*0054*/ 	.byte	0x00, 0xf0, 0x11, 0x00


	//----- nvinfo : EIATTR_KPARAM_INFO
	.align		4
.L_78:
        /*0058*/ 	.byte	0x04, 0x17
        /*005a*/ 	.short	(.L_80 - .L_79)
.L_79:
        /*005c*/ 	.word	0x00000000
        /*0060*/ 	.short	0x0000
        /*0062*/ 	.short	0x0000
        /*0064*/ 	.byte	0x00, 0xf0, 0x11, 0x00


	//----- nvinfo : EIATTR_SPARSE_MMA_MASK
	.align		4
.L_80:
        /*0068*/ 	.byte	0x03, 0x50
        /*006a*/ 	.short	0x0000


	//----- nvinfo : EIATTR_MAXREG_COUNT
	.align		4
        /*006c*/ 	.byte	0x03, 0x1b
        /*006e*/ 	.short	0x00ff


	//----- nvinfo : EIATTR_MERCURY_ISA_VERSION
	.align		4
        /*0070*/ 	.byte	0x03, 0x5f
        /*0072*/ 	.short	0x0101


	//----- nvinfo : EIATTR_VRC_CTA_INIT_COUNT
	.align		4
        /*0074*/ 	.byte	0x02, 0x4a
	.zero		1
	.zero		1


	//----- nvinfo : EIATTR_EXIT_INSTR_OFFSETS
	.align		4
        /*0078*/ 	.byte	0x04, 0x1c
        /*007a*/ 	.short	(.L_82 - .L_81)


	//   ....[0]....
.L_81:
        /*007c*/ 	.word	0x000001c0


	//   ....[1]....
        /*0080*/ 	.word	0x000007b0


	//   ....[2]....
        /*0084*/ 	.word	0x000016a0


	//   ....[3]....
        /*0088*/ 	.word	0x00003a00


	//   ....[4]....
        /*008c*/ 	.word	0x00003f20


	//   ....[5]....
        /*0090*/ 	.word	0x00004700


	//----- nvinfo : EIATTR_INDIRECT_BRANCH_TARGETS
	.align		4
.L_82:
        /*0094*/ 	.byte	0x04, 0x34
        /*0096*/ 	.short	(.L_84 - .L_83)


	//   ....[0]....
.L_83:
        /*0098*/ 	.word	.L_x_2276@srel
        /*009c*/ 	.short	0x0
        /*009e*/ 	.short	0x0
        /*00a0*/ 	.word	0x3
        /*00a4*/ 	.word	.L_x_2251@srel
        /*00a8*/ 	.word	.L_x_2278@srel
        /*00ac*/ 	.word	.L_x_2279@srel


	//   ....[1]....
        /*00b0*/ 	.word	.L_x_2280@srel
        /*00b4*/ 	.short	0x0
        /*00b6*/ 	.short	0x0
        /*00b8*/ 	.word	0x3
        /*00bc*/ 	.word	.L_x_2281@srel
        /*00c0*/ 	.word	.L_x_2282@srel
        /*00c4*/ 	.word	.L_x_2279@srel


	//----- nvinfo : EIATTR_CBANK_PARAM_SIZE
	.align		4
.L_84:
        /*00c8*/ 	.byte	0x03, 0x19
        /*00ca*/ 	.short	0x0028


	//----- nvinfo : EIATTR_PARAM_CBANK
	.align		4
        /*00cc*/ 	.byte	0x04, 0x0a
        /*00ce*/ 	.short	(.L_86 - .L_85)
	.align		4
.L_85:
        /*00d0*/ 	.word	index@(.nv.constant0._Z32sparse_compute_sh_forward_kerneljjjPK6float3PKfPf)
        /*00d4*/ 	.short	0x0380
        /*00d6*/ 	.short	0x0028


	//----- nvinfo : EIATTR_SW_WAR
	.align		4
.L_86:
        /*00d8*/ 	.byte	0x04, 0x36
        /*00da*/ 	.short	(.L_88 - .L_87)
.L_87:
        /*00dc*/ 	.word	0x00000008
.L_88:


//--------------------- .nv.info._Z26compute_sh_backward_kerneljjjPK6float3PKfPf --------------------------
	.section	.nv.info._Z26compute_sh_backward_kerneljjjPK6float3PKfPf,"",@"SHT_CUDA_INFO"
	.sectionflags	@""
	.align	4


	//----- nvinfo : EIATTR_CUDA_API_VERSION
	.align		4
        /*0000*/ 	.byte	0x04, 0x37
        /*0002*/ 	.short	(.L_90 - .L_89)
.L_89:
        /*0004*/ 	.word	0x00000082


	//----- nvinfo : EIATTR_KPARAM_INFO
	.align		4
.L_90:
        /*0008*/ 	.byte	0x04, 0x17
        /*000a*/ 	.short	(.L_92 - .L_91)
.L_91:
        /*000c*/ 	.word	0x00000000
        /*0010*/ 	.short	0x0005
        /*0012*/ 	.short	0x0020
        /*0014*/ 	.byte	0x00, 0xf5, 0x21, 0x00


	//----- nvinfo : EIATTR_KPARAM_INFO
	.align		4
.L_92:
        /*0018*/ 	.byte	0x04, 0x17
        /*001a*/ 	.short	(.L_94 - .L_93)
.L_93:
        /*001c*/ 	.word	0x00000000
        /*0020*/ 	.short	0x0004
        /*0022*/ 	.short	0x0018
        /*0024*/ 	.byte	0x00, 0xf5, 0x21, 0x00


	//----- nvinfo : EIATTR_KPARAM_INFO
	.align		4
.L_94:
        /*0028*/ 	.byte	0x04, 0x17
        /*002a*/ 	.short	(.L_96 - .L_95)
.L_95:
        /*002c*/ 	.word	0x00000000
        /*0030*/ 	.short	0x0003
        /*0032*/ 	.short	0x0010
        /*0034*/ 	.byte	0x00, 0xf5, 0x21, 0x00


	//----- nvinfo : EIATTR_KPARAM_INFO
	.align		4
.L_96:
        /*0038*/ 	.byte	0x04, 0x17
        /*003a*/ 	.short	(.L_98 - .L_97)
.L_97:
        /*003c*/ 	.word	0x00000000
        /*0040*/ 	.short	0x0002
        /*0042*/ 	.short	0x0008
        /*0044*/ 	.byte	0x00, 0xf0, 0x11, 0x00


	//----- nvinfo : EIATTR_KPARAM_INFO
	.align		4
.L_98:
        /*0048*/ 	.byte	0x04, 0x17
        /*004a*/ 	.short	(.L_100 - .L_99)
.L_99:
        /*004c*/ 	.word	0x00000000
        /*0050*/ 	.short	0x0001
        /*0052*/ 	.short	0x0004
        /*0054*/ 	.byte	0x00, 0xf0, 0x11, 0x00


	//----- nvinfo : EIATTR_KPARAM_INFO
	.align		4
.L_100:
        /*0058*/ 	.byte	0x04, 0x17
        /*005a*/ 	.short	(.L_102 - .L_101)
.L_101:
        /*005c*/ 	.word	0x00000000
        /*0060*/ 	.short	0x0000
        /*0062*/ 	.short	0x0000
        /*0064*/ 	.byte	0x00, 0xf0, 0x11, 0x00


	//----- nvinfo : EIATTR_SPARSE_MMA_MASK
	.align		4
.L_102:
        /*0068*/ 	.byte	0x03, 0x50
        /*006a*/ 	.short	0x0000


	//----- nvinfo : EIATTR_MAXREG_COUNT
	.align		4
        /*006c*/ 	.byte	0x03, 0x1b
        /*006e*/ 	.short	0x00ff


	//----- nvinfo : EIATTR_MERCURY_ISA_VERSION
	.align		4
        /*0070*/ 	.byte	0x03, 0x5f
        /*0072*/ 	.short	0x0101


	//----- nvinfo : EIATTR_VRC_CTA_INIT_COUNT
	.align		4
        /*0074*/ 	.byte	0x02, 0x4a
	.zero		1
	.zero		1


	//----- nvinfo : EIATTR_EXIT_INSTR_OFFSETS
	.align		4
        /*0078*/ 	.byte	0x04, 0x1c
        /*007a*/ 	.short	(.L_104 - .L_103)


	//   ....[0]....
.L_103:
        /*007c*/ 	.word	0x000001c0


	//   ....[1]....
        /*0080*/ 	.word	0x00000580


	//   ....[2]....
        /*0084*/ 	.word	0x000007c0


	//   ....[3]....
        /*0088*/ 	.word	0x00000a80


	//   ....[4]....
        /*008c*/ 	.word	0x00000e40


	//   ....[5]....
        /*0090*/ 	.word	0x00001300


	//----- nvinfo : EIATTR_INDIRECT_BRANCH_TARGETS
	.align		4
.L_104:
        /*0094*/ 	.byte	0x04, 0x34
        /*0096*/ 	.short	(.L_106 - .L_105)


	//   ....[0]....
.L_105:
        /*0098*/ 	.word	.L_x_2284@srel
        /*009c*/ 	.short	0x0
        /*009e*/ 	.short	0x0
        /*00a0*/ 	.word	0x3
        /*00a4*/ 	.word	.L_x_2259@srel
        /*00a8*/ 	.word	.L_x_2286@srel
        /*00ac*/ 	.word	.L_x_2287@srel


	//   ....[1]....
        /*00b0*/ 	.word	.L_x_2288@srel
        /*00b4*/ 	.short	0x0
        /*00b6*/ 	.short	0x0
        /*00b8*/ 	.word	0x3
        /*00bc*/ 	.word	.L_x_2289@srel
        /*00c0*/ 	.word	.L_x_2290@srel
        /*00c4*/ 	.word	.L_x_2287@srel


	//----- nvinfo : EIATTR_CBANK_PARAM_SIZE
	.align		4
.L_106:
        /*00c8*/ 	.byte	0x03, 0x19
        /*00ca*/ 	.short	0x0028


	//----- nvinfo : EIATTR_PARAM_CBANK
	.align		4
        /*00cc*/ 	.byte	0x04, 0x0a
        /*00ce*/ 	.short	(.L_108 - .L_107)
	.align		4
.L_107:
        /*00d0*/ 	.word	index@(.nv.constant0._Z26compute_sh_backward_kerneljjjPK6float3PKfPf)
        /*00d4*/ 	.short	0x0380
        /*00d6*/ 	.short	0x0028


	//----- nvinfo : EIATTR_SW_WAR
	.align		4
.L_108:
        /*00d8*/ 	.byte	0x04, 0x36
        /*00da*/ 	.short	(.L_110 - .L_109)
.L_109:
        /*00dc*/ 	.word	0x00000008
.L_110:


//--------------------- .nv.info._Z25compute_sh_forward_kerneljjjPK6float3PKfPf --------------------------
	.section	.nv.info._Z25compute_sh_forward_kerneljjjPK6float3PKfPf,"",@"SHT_CUDA_INFO"
	.sectionflags	@""
	.align	4


	//----- nvinfo : EIATTR_CUDA_API_VERSION
	.align		4
        /*0000*/ 	.byte	0x04, 0x37
        /*0002*/ 	.short	(.L_112 - .L_111)
.L_111:
        /*0004*/ 	.word	0x00000082


	//----- nvinfo : EIATTR_KPARAM_INFO
	.align		4
.L_112:
        /*0008*/ 	.byte	0x04, 0x17
        /*000a*/ 	.short	(.L_114 - .L_113)
.L_113:
        /*000c*/ 	.word	0x00000000
        /*0010*/ 	.short	0x0005
        /*0012*/ 	.short	0x0020
        /*0014*/ 	.byte	0x00, 0xf5, 0x21, 0x00


	//----- nvinfo : EIATTR_KPARAM_INFO
	.align		4
.L_114:
        /*0018*/ 	.byte	0x04, 0x17
        /*001a*/ 	.short	(.L_116 - .L_115)
.L_115:
        /*001c*/ 	.word	0x00000000
        /*0020*/ 	.short	0x0004
        /*0022*/ 	.short	0x0018
        /*0024*/ 	.byte	0x00, 0xf5, 0x21, 0x00


	//----- nvinfo : EIATTR_KPARAM_INFO
	.align		4
.L_116:
        /*0028*/ 	.byte	0x04, 0x17
        /*002a*/ 	.short	(.L_118 - .L_117)
.L_117:
        /*002c*/ 	.word	0x00000000
        /*0030*/ 	.short	0x0003
        /*0032*/ 	.short	0x0010
        /*0034*/ 	.byte	0x00, 0xf5, 0x21, 0x00


	//----- nvinfo : EIATTR_KPARAM_INFO
	.align		4
.L_118:
        /*0038*/ 	.byte	0x04, 0x17
        /*003a*/ 	.short	(.L_120 - .L_119)
.L_119:
        /*003c*/ 	.word	0x00000000
        /*0040*/ 	.short	0x0002
        /*0042*/ 	.short	0x0008
        /*0044*/ 	.byte	0x00, 0xf0, 0x11, 0x00


	//----- nvinfo : EIATTR_KPARAM_INFO
	.align		4
.L_120:
        /*0048*/ 	.byte	0x04, 0x17
        /*004a*/ 	.short	(.L_122 - .L_121)
.L_121:
        /*004c*/ 	.word	0x00000000
        /*0050*/ 	.short	0x0001
        /*0052*/ 	.short	0x0004
        /*0054*/ 	.byte	0x00, 0xf0, 0x11, 0x00


	//----- nvinfo : EIATTR_KPARAM_INFO
	.align		4
.L_122:
        /*0058*/ 	.byte	0x04, 0x17
        /*005a*/ 	.short	(.L_124 - .L_123)
.L_123:
        /*005c*/ 	.word	0x00000000
        /*0060*/ 	.short	0x0000
        /*0062*/ 	.short	0x0000
        /*0064*/ 	.byte	0x00, 0xf0, 0x11, 0x00


	//----- nvinfo : EIATTR_SPARSE_MMA_MASK
	.align		4
.L_124:
        /*0068*/ 	.byte	0x03, 0x50
        /*006a*/ 	.short	0x0000


	//----- nvinfo : EIATTR_MAXREG_COUNT
	.align		4
        /*006c*/ 	.byte	0x03, 0x1b
        /*006e*/ 	.short	0x00ff


	//----- nvinfo : EIATTR_MERCURY_ISA_VERSION
	.align		4
        /*0070*/ 	.byte	0x03, 0x5f
        /*0072*/ 	.short	0x0101


	//----- nvinfo : EIATTR_VRC_CTA_INIT_COUNT
	.align		4
        /*0074*/ 	.byte	0x02, 0x4a
	.zero		1
	.zero		1


	//----- nvinfo : EIATTR_EXIT_INSTR_OFFSETS
	.align		4
        /*0078*/ 	.byte	0x04, 0x1c
        /*007a*/ 	.short	(.L_126 - .L_125)


	//   ....[0]....
.L_125:
        /*007c*/ 	.word	0x000001c0


	//   ....[1]....
        /*0080*/ 	.word	0x00000580


	//   ....[2]....
        /*0084*/ 	.word	0x000007f0


	//   ....[3]....
        /*0088*/ 	.word	0x00000b10


	//   ....[4]....
        /*008c*/ 	.word	0x00000f30


	//   ....[5]....
        /*0090*/ 	.word	0x00001450


	//----- nvinfo : EIATTR_INDIRECT_BRANCH_TARGETS
	.align		4
.L_126:
        /*0094*/ 	.byte	0x04, 0x34
        /*0096*/ 	.short	(.L_128 - .L_127)


	//   ....[0]....
.L_127:
        /*0098*/ 	.word	.L_x_2292@srel
        /*009c*/ 	.short	0x0
        /*009e*/ 	.short	0x0
        /*00a0*/ 	.word	0x3
        /*00a4*/ 	.word	.L_x_2262@srel
        /*00a8*/ 	.word	.L_x_2294@srel
        /*00ac*/ 	.word	.L_x_2295@srel


	//   ....[1]....
        /*00b0*/ 	.word	.L_x_2296@srel
        /*00b4*/ 	.short	0x0
        /*00b6*/ 	.short	0x0
        /*00b8*/ 	.word	0x3
        /*00bc*/ 	.word	.L_x_2297@srel
        /*00c0*/ 	.word	.L_x_2298@srel
        /*00c4*/ 	.word	.L_x_2295@srel


	//----- nvinfo : EIATTR_CBANK_PARAM_SIZE
	.align		4
.L_128:
        /*00c8*/ 	.byte	0x03, 0x19
        /*00ca*/ 	.short	0x0028


	//----- nvinfo : EIATTR_PARAM_CBANK
	.align		4
        /*00cc*/ 	.byte	0x04, 0x0a
        /*00ce*/ 	.short	(.L_130 - .L_129)
	.align		4
.L_129:
        /*00d0*/ 	.word	index@(.nv.constant0._Z25compute_sh_forward_kerneljjjPK6float3PKfPf)
        /*00d4*/ 	.short	0x0380
        /*00d6*/ 	.short	0x0028


	//----- nvinfo : EIATTR_SW_WAR
	.align		4
.L_130:
        /*00d8*/ 	.byte	0x04, 0x36
        /*00da*/ 	.short	(.L_132 - .L_131)
.L_131:
        /*00dc*/ 	.word	0x00000008
.L_132:


//--------------------- .nv.callgraph             --------------------------
	.section	.nv.callgraph,"",@"SHT_CUDA_CALLGRAPH"
	.align	4
	.sectionentsize	8
	.align		4
        /*0000*/ 	.word	0x00000000
	.align		4
        /*0004*/ 	.word	0xffffffff
	.align		4
        /*0008*/ 	.word	0x00000000
	.align		4
        /*000c*/ 	.word	0xfffffffe
	.align		4
        /*0010*/ 	.word	0x00000000
	.align		4
        /*0014*/ 	.word	0xfffffffd
	.align		4
        /*0018*/ 	.word	0x00000000
	.align		4
        /*001c*/ 	.word	0xfffffffc


//--------------------- .nv.constant3             --------------------------
	.section	.nv.constant3,"a",@progbits
	.align	4
.nv.constant3:
	.type		SH_C0,@object
	.size		SH_C0,(SH_C1 - SH_C0)
SH_C0:
        /*0000*/ 	.byte	0xbb, 0x6e, 0x90, 0x3e
	.type		SH_C1,@object
	.size		SH_C1,(SH_C2 - SH_C1)
SH_C1:
        /*0004*/ 	.byte	0x1c, 0x2a, 0xfa, 0x3e
	.type		SH_C2,@object
	.size		SH_C2,(SH_C3 - SH_C2)
SH_C2:
        /*0008*/ 	.byte	0xa1, 0xd8, 0x8b, 0x3f, 0xa1, 0xd8, 0x8b, 0xbf, 0x01, 0x7b, 0xa1, 0x3e, 0xa1, 0xd8, 0x8b, 0xbf
        /*0018*/ 	.byte	0xa1, 0xd8, 0x0b, 0x3f
	.type		SH_C3,@object
	.size		SH_C3,(SH_C4 - SH_C3)
SH_C3:
        /*001c*/ 	.byte	0x19, 0x0d, 0x17, 0xbf, 0xc7, 0xff, 0x38, 0x40, 0xe8, 0x01, 0xea, 0xbe, 0xf8, 0x10, 0xbf, 0x3e
        /*002c*/ 	.byte	0xe8, 0x01, 0xea, 0xbe, 0xc7, 0xff, 0xb8, 0x3f, 0x19, 0x0d, 0x17, 0xbf
	.type		SH_C4,@object
	.size		SH_C4,(.L_4 - SH_C4)
SH_C4:
        /*0038*/ 	.byte	0xc5, 0x36, 0x20, 0x40, 0xa5, 0x93, 0xe2, 0xbf, 0x81, 0x38, 0x72, 0x3f, 0xa2, 0x46, 0x2b, 0xbf
        /*0048*/ 	.byte	0x18, 0xa6, 0xd8, 0x3d, 0xa2, 0x46, 0x2b, 0xbf, 0x81, 0x38, 0xf2, 0x3e, 0xa5, 0x93, 0xe2, 0xbf
        /*0058*/ 	.byte	0xc5, 0x36, 0x20, 0x3f
.L_4:


//--------------------- .nv.constant4             --------------------------
	.section	.nv.constant4,"a",@progbits
	.align	8
	.align		8
.nv.constant4:
        /*0000*/ 	.dword	_ZN31_INTERNAL_b5318cb2_4_k_cu_SH_C04cuda3std3__433_GLOBAL__N__b5318cb2_4_k_cu_SH_C06ignoreE
	.align		8
        /*0008*/ 	.dword	_ZN31_INTERNAL_b5318cb2_4_k_cu_SH_C04cuda3std3__45__cpo5beginE
	.align		8
        /*0010*/ 	.dword	_ZN31_INTERNAL_b5318cb2_4_k_cu_SH_C04cuda3std3__45__cpo3endE
	.align		8
        /*0018*/ 	.dword	_ZN31_INTERNAL_b5318cb2_4_k_cu_SH_C04cuda3std3__45__cpo6cbeginE
	.align		8
        /*0020*/ 	.dword	_ZN31_INTERNAL_b5318cb2_4_k_cu_SH_C04cuda3std3__45__cpo4cendE
	.align		8
        /*0028*/ 	.dword	_ZN31_INTERNAL_b5318cb2_4_k_cu_SH_C04cuda3std3__419piecewise_constructE
	.align		8
        /*0030*/ 	.dword	_ZN31_INTERNAL_b5318cb2_4_k_cu_SH_C04cuda3std3__48in_placeE
	.align		8
        /*0038*/ 	.dword	_ZN31_INTERNAL_b5318cb2_4_k_cu_SH_C04cuda3std6ranges3__45__cpo4swapE
	.align		8
        /*0040*/ 	.dword	_ZN31_INTERNAL_b5318cb2_4_k_cu_SH_C04cuda3std6ranges3__45__cpo9iter_moveE
	.align		8
        /*0048*/ 	.dword	_ZN31_INTERNAL_b5318cb2_4_k_cu_SH_C04cuda3std6ranges3__45__cpo7advanceE


//--------------------- .nv.constant2._Z33sparse_compute_sh_backward_kerneljjjPK6float3PKfPf --------------------------
	.section	.nv.constant2._Z33sparse_compute_sh_backward_kerneljjjPK6float3PKfPf,"a",@progbits
	.sectionflags	@""
	.align	4
.nv.constant2._Z33sparse_compute_sh_backward_kerneljjjPK6float3PKfPf:
        /*0000*/ 	.byte	0x40, 0x03, 0x00, 0x00, 0x70, 0x02, 0x00, 0x00, 0x10, 0x03, 0x00, 0x00, 0x30, 0x03, 0x00, 0x00
        /*0010*/ 	.byte	0xf0, 0x02, 0x00, 0x00, 0x10, 0x03, 0x00, 0x00, 0x50, 0x06, 0x00, 0x00, 0x30, 0x05, 0x00, 0x00
        /*0020*/ 	.byte	0xc0, 0x05, 0x00, 0x00


//--------------------- .nv.constant2._Z32sparse_compute_sh_forward_kerneljjjPK6float3PKfPf --------------------------
	.section	.nv.constant2._Z32sparse_compute_sh_forward_kerneljjjPK6float3PKfPf,"a",@progbits
	.sectionflags	@""
	.align	4
.nv.constant2._Z32sparse_compute_sh_forward_kerneljjjPK6float3PKfPf:
        /*0000*/ 	.byte	0x60, 0x03, 0x00, 0x00, 0x90, 0x02, 0x00, 0x00, 0x30, 0x03, 0x00, 0x00, 0x50, 0x03, 0x00, 0x00
        /*0010*/ 	.byte	0x10, 0x03, 0x00, 0x00, 0x30, 0x03, 0x00, 0x00


//--------------------- .nv.constant2._Z26compute_sh_backward_kerneljjjPK6float3PKfPf --------------------------
	.section	.nv.constant2._Z26compute_sh_backward_kerneljjjPK6float3PKfPf,"a",@progbits
	.sectionflags	@""
	.align	4
.nv.constant2._Z26compute_sh_backward_kerneljjjPK6float3PKfPf:
        /*0000*/ 	.byte	0x60, 0x03, 0x00, 0x00, 0x90, 0x02, 0x00, 0x00, 0x30, 0x03, 0x00, 0x00, 0x50, 0x03, 0x00, 0x00
        /*0010*/ 	.byte	0x10, 0x03, 0x00, 0x00, 0x30, 0x03, 0x00, 0x00


//--------------------- .nv.constant2._Z25compute_sh_forward_kerneljjjPK6float3PKfPf --------------------------
	.section	.nv.constant2._Z25compute_sh_forward_kerneljjjPK6float3PKfPf,"a",@progbits
	.sectionflags	@""
	.align	4
.nv.constant2._Z25compute_sh_forward_kerneljjjPK6float3PKfPf:
        /*0000*/ 	.byte	0x60, 0x03, 0x00, 0x00, 0x90, 0x02, 0x00, 0x00, 0x30, 0x03, 0x00, 0x00, 0x50, 0x03, 0x00, 0x00
        /*0010*/ 	.byte	0x10, 0x03, 0x00, 0x00, 0x30, 0x03, 0x00, 0x00


//--------------------- .text._Z33sparse_compute_sh_backward_kerneljjjPK6float3PKfPf --------------------------
	.section	.text._Z33sparse_compute_sh_backward_kerneljjjPK6float3PKfPf,"ax",@progbits
	.align	128
        .global         _Z33sparse_compute_sh_backward_kerneljjjPK6float3PKfPf
        .type           _Z33sparse_compute_sh_backward_kerneljjjPK6float3PKfPf,@function
        .size           _Z33sparse_compute_sh_backward_kerneljjjPK6float3PKfPf,(.L_x_2300 - _Z33sparse_compute_sh_backward_kerneljjjPK6float3PKfPf)
        .other          _Z33sparse_compute_sh_backward_kerneljjjPK6float3PKfPf,@"STO_CUDA_ENTRY STV_DEFAULT"
_Z33sparse_compute_sh_backward_kerneljjjPK6float3PKfPf:
.text._Z33sparse_compute_sh_backward_kerneljjjPK6float3PKfPf:
[----:B------:R-:W-:Y:S01]  /*0000*/  LDC R1, c[0x0][0x37c] ;  /* 0x0000df00ff017b82 */ /* 0x000fe20000000800 */
[----:B------:R-:W0:Y:S07]  /*0010*/  S2R R2, SR_TID.Y ;  /* 0x0000000000027919 */ /* 0x000e2e0000002200 */
[----:B------:R-:W1:Y:S01]  /*0020*/  S2UR UR6, SR_CTAID.Z ;  /* 0x00000000000679c3 */ /* 0x000e620000002700 */
[----:B------:R-:W2:Y:S01]  /*0030*/  LDCU UR7, c[0x0][0x370] ;  /* 0x00006e00ff0777ac */ /* 0x000ea20008000800 */
[----:B------:R-:W0:Y:S01]  /*0040*/  S2R R7, SR_TID.Z ;  /* 0x0000000000077919 */ /* 0x000e220000002300 */
[----:B------:R-:W1:Y:S01]  /*0050*/  LDCU UR8, c[0x0][0x374] ;  /* 0x00006e80ff0877ac */ /* 0x000e620008000800 */
[----:B------:R-:W3:Y:S04]  /*0060*/  S2R R3, SR_TID.X ;  /* 0x0000000000037919 */ /* 0x000ee80000002100 */
[----:B------:R-:W4:Y:S01]  /*0070*/  S2UR UR5, SR_CTAID.Y ;  /* 0x00000000000579c3 */ /* 0x000f220000002600 */
[----:B------:R-:W5:Y:S01]  /*0080*/  LDCU UR11, c[0x0][0x360] ;  /* 0x00006c00ff0b77ac */ /* 0x000f620008000800 */
[----:B------:R-:W5:Y:S06]  /*0090*/  LDCU UR9, c[0x0][0x364] ;  /* 0x00006c80ff0977ac */ /* 0x000f6c0008000800 */
[----:B------:R-:W2:Y:S01]  /*00a0*/  S2UR UR4, SR_CTAID.X ;  /* 0x00000000000479c3 */ /* 0x000ea20000002500 */
[----:B------:R-:W2:Y:S07]  /*00b0*/  LDCU UR10, c[0x0][0x380] ;  /* 0x00007000ff0a77ac */ /* 0x000eae0008000800 */
[----:B------:R-:W2:Y:S01]  /*00c0*/  LDC R5, c[0x0][0x368] ;  /* 0x0000da00ff057b82 */ /* 0x000ea20000000800 */
[----:B-1----:R-:W-:-:S02]  /*00d0*/  UIMAD UR8, UR6, UR8, URZ ;  /* 0x00000008060872a4 */ /* 0x002fc4000f8e02ff */
[----:B-----5:R-:W-:Y:S02]  /*00e0*/  UIMAD UR6, UR11, UR9, URZ ;  /* 0x000000090b0672a4 */ /* 0x020fe4000f8e02ff */
[----:B----4-:R-:W-:Y:S01]  /*00f0*/  UIADD3 UR8, UP0, UPT, UR8, UR5, URZ ;  /* 0x0000000508087290 */ /* 0x010fe2000ff1e0ff */
[----:B0-----:R-:W-:Y:S02]  /*0100*/  IMAD R2, R7, UR9, R2 ;  /* 0x0000000907027c24 */ /* 0x001fe4000f8e0202 */
[----:B------:R-:W-:Y:S02]  /*0110*/  UMOV UR5, URZ ;  /* 0x000000ff00057c82 */ /* 0x000fe40008000000 */
[----:B---3--:R-:W-:Y:S02]  /*0120*/  IMAD R2, R2, UR11, R3 ;  /* 0x0000000b02027c24 */ /* 0x008fe4000f8e0203 */
[----:B------:R-:W-:Y:S01]  /*0130*/  HFMA2 R3, -RZ, RZ, 0, 0 ;  /* 0x00000000ff037431 */ /* 0x000fe200000001ff */
[----:B--2---:R-:W-:Y:S01]  /*0140*/  UIMAD.WIDE.U32 UR4, UR7, UR8, UR4 ;  /* 0x00000008070472a5 */ /* 0x004fe2000f8e0004 */
[----:B------:R-:W-:Y:S01]  /*0150*/  IMAD R5, R5, UR6, RZ ;  /* 0x0000000605057c24 */ /* 0x000fe2000f8e02ff */
[----:B------:R-:W-:-:S04]  /*0160*/  UIADD3.X UR6, UPT, UPT, URZ, URZ, URZ, UP0, !UPT ;  /* 0x000000ffff067290 */ /* 0x000fc800087fe4ff */
[----:B------:R-:W-:Y:S01]  /*0170*/  IMAD.WIDE.U32 R78, R5, UR4, R2 ;  /* 0x00000004054e7c25 */ /* 0x000fe2000f8e0002 */
[----:B------:R-:W-:Y:S02]  /*0180*/  UIMAD UR4, UR6, UR7, URZ ;  /* 0x00000007060472a4 */ /* 0x000fe4000f8e02ff */
[----:B------:R-:W-:Y:S02]  /*0190*/  ISETP.GE.U32.AND P0, PT, R78, UR10, PT ;  /* 0x0000000a4e007c0c */ /* 0x000fe4000bf06070 */
[----:B------:R-:W-:-:S06]  /*01a0*/  UIADD3 UR4, UPT, UPT, UR5, UR4, URZ ;  /* 0x0000000405047290 */ /* 0x000fcc000fffe0ff */
[----:B------:R-:W-:-:S05]  /*01b0*/  IMAD R27, R5, UR4, RZ ;  /* 0x00000004051b7c24 */ /* 0x000fca000f8e02ff */
[----:B------:R-:W-:Y:S05]  /*01c0*/  @P0 EXIT ;  /* 0x000000000000094d */ /* 0x000fea0003800000 */
[----:B------:R-:W0:Y:S01]  /*01d0*/  LDC R0, c[0x0][0x384] ;  /* 0x0000e100ff007b82 */ /* 0x000e220000000800 */
[----:B------:R-:W-:Y:S02]  /*01e0*/  IADD3 R27, PT, PT, R79, R27, RZ ;  /* 0x0000001b4f1b7210 */ /* 0x000fe40007ffe0ff */
[----:B0-----:R-:W-:-:S13]  /*01f0*/  ISETP.GT.AND P0, PT, R0, 0x1, PT ;  /* 0x000000010000780c */ /* 0x001fda0003f04270 */
[----:B------:R-:W-:Y:S05]  /*0200*/  @P0 BRA `(.L_x_0) ;  /* 0x0000000000200947 */ /* 0x000fea0003800000 */
[----:B------:R-:W-:-:S04]  /*0210*/  VIMNMX.U32 R0, PT, PT, R0, 0x2, PT ;  /* 0x0000000200007848 */ /* 0x000fc80003fe0000 */
[----:B------:R-:W-:Y:S01]  /*0220*/  SHF.L.U32 R6, R0, 0x2, RZ ;  /* 0x0000000200067819 */ /* 0x000fe200000006ff */
[----:B------:R-:W-:-:S03]  /*0230*/  HFMA2 R0, -RZ, RZ, 0, 1.78813934326171875e-07 ;  /* 0x00000003ff007431 */ /* 0x000fc600000001ff */
[----:B------:R-:W0:Y:S02]  /*0240*/  LDC R4, c[0x2][R6] ;  /* 0x0080000006047b82 */ /* 0x000e240000000800 */
[----:B0-----:R-:W-:-:S04]  /*0250*/  SHF.R.S32.HI R5, RZ, 0x1f, R4 ;  /* 0x0000001fff057819 */ /* 0x001fc80000011404 */
.L_x_2264:
[----:B------:R-:W-:Y:S05]  /*0260*/  BRX R4 -0x270                                                    (*"BRANCH_TARGETS .L_x_1,.L_x_2266,.L_x_2267"*) ;  /* 0xfffffffc04647949 */ /* 0x000fea000383ffff */
.L_x_2266:
[----:B------:R-:W-:Y:S01]  /*0270*/  MOV R0, 0xc ;  /* 0x0000000c00007802 */ /* 0x000fe20000000f00 */
[----:B------:R-:W-:Y:S06]  /*0280*/  BRA `(.L_x_1) ;  /* 0x00000000002c7947 */ /* 0x000fec0003800000 */
.L_x_0:
[----:B------:R-:W-:-:S04]  /*0290*/  MOV R5, 0xfffffffe ;  /* 0xfffffffe00057802 */ /* 0x000fc80000000f00 */
[----:B------:R-:W-:-:S04]  /*02a0*/  VIADDMNMX.U32 R0, R0, R5, 0x2, PT ;  /* 0x0000000200007446 */ /* 0x000fc80003800005 */
[----:B------:R-:W-:-:S04]  /*02b0*/  SHF.L.U32 R0, R0, 0x2, RZ ;  /* 0x0000000200007819 */ /* 0x000fc800000006ff */
[----:B------:R-:W0:Y:S02]  /*02c0*/  LDC R4, c[0x2][R0+0xc] ;  /* 0x0080030000047b82 */ /* 0x000e240000000800 */
[----:B0-----:R-:W-:-:S04]  /*02d0*/  SHF.R.S32.HI R5, RZ, 0x1f, R4 ;  /* 0x0000001fff057819 */ /* 0x001fc80000011404 */
.L_x_2268:
[----:B------:R-:W-:Y:S05]  /*02e0*/  BRX R4 -0x2f0                                                    (*"BRANCH_TARGETS .L_x_2269,.L_x_2270,.L_x_2267"*) ;  /* 0xfffffffc04447949 */ /* 0x000fea000383ffff */
.L_x_2270:
[----:B------:R-:W-:Y:S01]  /*02f0*/  HFMA2 R0, -RZ, RZ, 0, 2.86102294921875e-06 ;  /* 0x00000030ff007431 */ /* 0x000fe200000001ff */
[----:B------:R-:W-:Y:S06]  /*0300*/  BRA `(.L_x_1) ;  /* 0x00000000000c7947 */ /* 0x000fec0003800000 */
.L_x_2267:
[----:B------:R-:W-:Y:S01]  /*0310*/  MOV R0, 0x4b ;  /* 0x0000004b00007802 */ /* 0x000fe20000000f00 */
[----:B------:R-:W-:Y:S06]  /*0320*/  BRA `(.L_x_1) ;  /* 0x0000000000047947 */ /* 0x000fec0003800000 */
.L_x_2269:
[----:B------:R-:W-:-:S07]  /*0330*/  MOV R0, 0x1b ;  /* 0x0000001b00007802 */ /* 0x000fce0000000f00 */
.L_x_1:
[----:B------:R-:W0:Y:S01]  /*0340*/  LDC R4, c[0x0][0x388] ;  /* 0x0000e200ff047b82 */ /* 0x000e220000000800 */
[----:B------:R-:W1:Y:S01]  /*0350*/  LDCU.64 UR8, c[0x0][0x358] ;  /* 0x00006b00ff0877ac */ /* 0x000e620008000a00 */
[----:B0-----:R-:W-:-:S13]  /*0360*/  ISETP.GT.AND P0, PT, R4, 0x1, PT ;  /* 0x000000010400780c */ /* 0x001fda0003f04270 */
[----:B-1----:R-:W-:Y:S05]  /*0370*/  @P0 BRA `(.L_x_2) ;  /* 0x0000000000540947 */ /* 0x002fea0003800000 */
[----:B------:R-:W-:Y:S01]  /*0380*/  ISETP.NE.AND P4, PT, R4, RZ, PT ;  /* 0x000000ff0400720c */ /* 0x000fe20003f85270 */
[----:B------:R-:W-:Y:S01]  /*0390*/  UPLOP3.LUT UP0, UPT, UPT, UPT, UPT, 0x40, 0x4 ;  /* 0x000000000004789c */ /* 0x000fe20003f0e870 */
[----:B------:R-:W-:Y:S01]  /*03a0*/  PLOP3.LUT P0, PT, PT, PT, PT, 0x80, 0x8 ;  /* 0x000000000008781c */ /* 0x000fe20003f0f070 */
[----:B------:R-:W-:Y:S01]  /*03b0*/  UPLOP3.LUT UP1, UPT, UPT, UPT, UPT, 0x40, 0x4 ;  /* 0x000000000004789c */ /* 0x000fe20003f2e870 */
[----:B------:R-:W-:Y:S01]  /*03c0*/  PLOP3.LUT P1, PT, PT, PT, PT, 0x8, 0x80 ;  /* 0x000000000080781c */ /* 0x000fe20003f2e170 */
[----:B------:R-:W-:Y:S01]  /*03d0*/  UPLOP3.LUT UP2, UPT, UPT, UPT, UPT, 0x40, 0x4 ;  /* 0x000000000004789c */ /* 0x000fe20003f4e870 */
[----:B------:R-:W-:Y:S01]  /*03e0*/  PLOP3.LUT P2, PT, PT, PT, PT, 0x8, 0x80 ;  /* 0x000000000080781c */ /* 0x000fe20003f4e170 */
[----:B------:R-:W-:Y:S01]  /*03f0*/  UPLOP3.LUT UP3, UPT, UPT, UPT, UPT, 0x40, 0x4 ;  /* 0x000000000004789c */ /* 0x000fe20003f6e870 */
[----:B------:R-:W-:-:S05]  /*0400*/  PLOP3.LUT P3, PT, PT, PT, PT, 0x8, 0x80 ;  /* 0x000000000080781c */ /* 0x000fca0003f6e170 */
[----:B------:R-:W-:Y:S08]  /*0410*/  @!P4 BRA `(.L_x_3) ;  /* 0x0000000000acc947 */ /* 0x000ff00003800000 */
[----:B------:R-:W-:-:S13]  /*0420*/  ISETP.NE.AND P0, PT, R4, 0x1, PT ;  /* 0x000000010400780c */ /* 0x000fda0003f05270 */
[----:B------:R-:W-:Y:S05]  /*0430*/  @P0 BRA `(.L_x_4) ;  /* 0x0000000000600947 */ /* 0x000fea0003800000 */
[----:B------:R-:W-:Y:S01]  /*0440*/  PLOP3.LUT P0, PT, PT, PT, PT, 0x8, 0x80 ;  /* 0x000000000080781c */ /* 0x000fe20003f0e170 */
[----:B------:R-:W-:Y:S01]  /*0450*/  UPLOP3.LUT UP1, UPT, UPT, UPT, UPT, 0x40, 0x4 ;  /* 0x000000000004789c */ /* 0x000fe20003f2e870 */
[----:B------:R-:W-:Y:S01]  /*0460*/  PLOP3.LUT P1, PT, PT, PT, PT, 0x80, 0x8 ;  /* 0x000000000008781c */ /* 0x000fe20003f2f070 */
[----:B------:R-:W-:Y:S01]  /*0470*/  UPLOP3.LUT UP0, UPT, UPT, UPT, UPT, 0x80, 0x8 ;  /* 0x000000000008789c */ /* 0x000fe20003f0f070 */
[----:B------:R-:W-:Y:S01]  /*0480*/  PLOP3.LUT P2, PT, PT, PT, PT, 0x8, 0x80 ;  /* 0x000000000080781c */ /* 0x000fe20003f4e170 */
[----:B------:R-:W-:Y:S01]  /*0490*/  UPLOP3.LUT UP2, UPT, UPT, UPT, UPT, 0x40, 0x4 ;  /* 0x000000000004789c */ /* 0x000fe20003f4e870 */
[----:B------:R-:W-:Y:S01]  /*04a0*/  PLOP3.LUT P3, PT, PT, PT, PT, 0x8, 0x80 ;  /* 0x000000000080781c */ /* 0x000fe20003f6e170 */
[----:B------:R-:W-:Y:S01]  /*04b0*/  UPLOP3.LUT UP3, UPT, UPT, UPT, UPT, 0x40, 0x4 ;  /* 0x000000000004789c */ /* 0x000fe20003f6e870 */
[----:B------:R-:W-:Y:S11]  /*04c0*/  BRA `(.L_x_3) ;  /* 0x0000000000807947 */ /* 0x000ff60003800000 */
.L_x_2:
[----:B------:R-:W-:-:S04]  /*04d0*/  MOV R5, 0xfffffffe ;  /* 0xfffffffe00057802 */ /* 0x000fc80000000f00 */
[----:B------:R-:W-:-:S04]  /*04e0*/  VIADDMNMX.U32 R4, R4, R5, 0x2, PT ;  /* 0x0000000204047446 */ /* 0x000fc80003800005 */
[----:B------:R-:W-:-:S04]  /*04f0*/  SHF.L.U32 R6, R4, 0x2, RZ ;  /* 0x0000000204067819 */ /* 0x000fc800000006ff */
[----:B------:R-:W0:Y:S02]  /*0500*/  LDC R4, c[0x2][R6+0x18] ;  /* 0x0080060006047b82 */ /* 0x000e240000000800 */
[----:B0-----:R-:W-:-:S04]  /*0510*/  SHF.R.S32.HI R5, RZ, 0x1f, R4 ;  /* 0x0000001fff057819 */ /* 0x001fc80000011404 */
.L_x_2272:
[----:B------:R-:W-:Y:S05]  /*0520*/  BRX R4 -0x530                                                    (*"BRANCH_TARGETS .L_x_2273,.L_x_2274,.L_x_4"*) ;  /* 0xfffffff804b47949 */ /* 0x000fea000383ffff */
.L_x_2274:
        /* <DEDUP_REMOVED lines=9> */
.L_x_4:
        /* <DEDUP_REMOVED lines=9> */
.L_x_2273:
[----:B------:R-:W-:Y:S01]  /*0650*/  PLOP3.LUT P0, PT, PT, PT, PT, 0x8, 0x80 ;  /* 0x000000000080781c */ /* 0x000fe20003f0e170 */
[----:B------:R-:W-:Y:S01]  /*0660*/  UPLOP3.LUT UP2, UPT, UPT, UPT, UPT, 0x40, 0x4 ;  /* 0x000000000004789c */ /* 0x000fe20003f4e870 */
[----:B------:R-:W-:Y:S01]  /*0670*/  PLOP3.LUT P1, PT, PT, PT, PT, 0x8, 0x80 ;  /* 0x000000000080781c */ /* 0x000fe20003f2e170 */
[----:B------:R-:W-:Y:S01]  /*0680*/  UPLOP3.LUT UP0, UPT, UPT, UPT, UPT, 0x80, 0x8 ;  /* 0x000000000008789c */ /* 0x000fe20003f0f070 */
[----:B------:R-:W-:Y:S01]  /*0690*/  PLOP3.LUT P2, PT, PT, PT, PT, 0x80, 0x8 ;  /* 0x000000000008781c */ /* 0x000fe20003f4f070 */
[----:B------:R-:W-:Y:S01]  /*06a0*/  UPLOP3.LUT UP1, UPT, UPT, UPT, UPT, 0x80, 0x8 ;  /* 0x000000000008789c */ /* 0x000fe20003f2f070 */
[----:B------:R-:W-:Y:S01]  /*06b0*/  PLOP3.LUT P3, PT, PT, PT, PT, 0x8, 0x80 ;  /* 0x000000000080781c */ /* 0x000fe20003f6e170 */
[----:B------:R-:W-:-:S12]  /*06c0*/  UPLOP3.LUT UP3, UPT, UPT, UPT, UPT, 0x40, 0x4 ;  /* 0x000000000004789c */ /* 0x000fd80003f6e870 */
.L_x_3:
[----:B------:R-:W0:Y:S01]  /*06d0*/  LDC.64 R4, c[0x0][0x390] ;  /* 0x0000e400ff047b82 */ /* 0x000e220000000a00 */
[----:B------:R-:W-:Y:S01]  /*06e0*/  UMOV UR4, URZ ;  /* 0x000000ff00047c82 */ /* 0x000fe20008000000 */
[----:B0-----:R-:W-:-:S05]  /*06f0*/  IMAD.WIDE.U32 R4, R78, 0xc, R4 ;  /* 0x0000000c4e047825 */ /* 0x001fca00078e0004 */
[----:B------:R-:W-:-:S05]  /*0700*/  IADD3 R5, PT, PT, R5, UR4, RZ ;  /* 0x0000000405057c10 */ /* 0x000fca000fffe0ff */
[----:B------:R-:W2:Y:S04]  /*0710*/  LDG.E.CONSTANT R6, desc[UR8][R4.64+0x4] ;  /* 0x0000040804067981 */ /* 0x000ea8000c1e9900 */
[----:B------:R-:W3:Y:S04]  /*0720*/  LDG.E.CONSTANT R3, desc[UR8][R4.64] ;  /* 0x0000000804037981 */ /* 0x000ee8000c1e9900 */
[----:B------:R0:W4:Y:S01]  /*0730*/  LDG.E.CONSTANT R7, desc[UR8][R4.64+0x8] ;  /* 0x0000080804077981 */ /* 0x000122000c1e9900 */
[----:B------:R-:W-:Y:S01]  /*0740*/  MOV R9, 0x3f723881 ;  /* 0x3f72388100097802 */ /* 0x000fe20000000f00 */
[----:B------:R-:W-:Y:S01]  /*0750*/  HFMA2 R11, -RZ, RZ, 1.982421875, -83.375 ;  /* 0x3feed536ff0b7431 */ /* 0x000fe200000001ff */
[----:B------:R-:W-:Y:S01]  /*0760*/  LOP3.LUT R21, R2, 0x1f, RZ, 0xc0, !PT ;  /* 0x0000001f02157812 */ /* 0x000fe200078ec0ff */
[----:B------:R-:W-:Y:S01]  /*0770*/  HFMA2 R23, -RZ, RZ, 2.162109375, -11144 ;  /* 0x4053f171ff177431 */ /* 0x000fe200000001ff */
[----:B------:R-:W-:Y:S01]  /*0780*/  MOV R13, 0x40124131 ;  /* 0x40124131000d7802 */ /* 0x000fe20000000f00 */
[----:B0-----:R-:W-:-:S02]  /*0790*/  HFMA2 R5, -RZ, RZ, 2.291015625, -371.5 ;  /* 0x4095ddceff057431 */ /* 0x001fc400000001ff */
[----:B--2---:R-:W-:-:S04]  /*07a0*/  FMUL R8, R6, R6 ;  /* 0x0000000606087220 */ /* 0x004fc80000400000 */
[----:B---3--:R-:W-:-:S04]  /*07b0*/  FFMA R8, R3, R3, R8 ;  /* 0x0000000303087223 */ /* 0x008fc80000000008 */
[----:B----4-:R-:W-:-:S05]  /*07c0*/  FFMA R8, R7, R7, R8 ;  /* 0x0000000707087223 */ /* 0x010fca0000000008 */
[----:B------:R-:W-:-:S13]  /*07d0*/  FSETP.GEU.AND P4, PT, |R8|, 1.175494350822287508e-38, PT ;  /* 0x008000000800780b */ /* 0x000fda0003f8e200 */
[----:B------:R-:W-:-:S04]  /*07e0*/  @!P4 FMUL R8, R8, 16777216 ;  /* 0x4b8000000808c820 */ /* 0x000fc80000400000 */
[----:B------:R-:W0:Y:S02]  /*07f0*/  MUFU.RSQ R10, R8 ;  /* 0x00000008000a7308 */ /* 0x000e240000001400 */
[----:B0-----:R-:W-:-:S04]  /*0800*/  @!P4 FMUL R10, R10, 4096 ;  /* 0x458000000a0ac820 */ /* 0x001fc80000400000 */
[-C--:B------:R-:W-:Y:S01]  /*0810*/  FMUL R7, R7, R10.reuse ;  /* 0x0000000a07077220 */ /* 0x080fe20000400000 */
[-C--:B------:R-:W-:Y:S01]  /*0820*/  FMUL R3, R3, R10.reuse ;  /* 0x0000000a03037220 */ /* 0x080fe20000400000 */
[----:B------:R-:W-:Y:S02]  /*0830*/  FMUL R10, R6, R10 ;  /* 0x0000000a060a7220 */ /* 0x000fe40000400000 */
[C---:B------:R-:W-:Y:S01]  /*0840*/  FMUL R4, R7.reuse, R7 ;  /* 0x0000000707047220 */ /* 0x040fe20000400000 */
[C---:B------:R-:W-:Y:S01]  /*0850*/  FMUL R8, R7.reuse, 1.9843134880065917969 ;  /* 0x3ffdfdfc07087820 */ /* 0x040fe20000400000 */
[----:B------:R-:W-:Y:S01]  /*0860*/  FMUL R2, R10, R10 ;  /* 0x0000000a0a027220 */ /* 0x000fe20000400000 */
[----:B------:R-:W-:Y:S01]  /*0870*/  FMUL R20, R7, -1.7701307535171508789 ;  /* 0xbfe293a507147820 */ /* 0x000fe20000400000 */
[C---:B------:R-:W-:Y:S01]  /*0880*/  FFMA R6, R4.reuse, R9, -0.3153915703296661377 ;  /* 0xbea17b0104067423 */ /* 0x040fe20000000009 */
[C---:B------:R-:W-:Y:S01]  /*0890*/  FADD R9, R3.reuse, R3 ;  /* 0x0000000303097221 */ /* 0x040fe20000000000 */
[----:B------:R-:W-:Y:S01]  /*08a0*/  FFMA R2, R3, R3, -R2 ;  /* 0x0000000303027223 */ /* 0x000fe20000000802 */
[C---:B------:R-:W-:Y:S01]  /*08b0*/  FFMA R12, R4.reuse, R11, -1.1195290088653564453 ;  /* 0xbf8f4cba040c7423 */ /* 0x040fe2000000000b */
[----:B------:R-:W-:Y:S01]  /*08c0*/  FFMA R23, R4, R23, -0.4730873405933380127 ;  /* 0xbef2388104177423 */ /* 0x000fe20000000017 */
[C---:B------:R-:W-:Y:S01]  /*08d0*/  FMUL R22, R10.reuse, R9 ;  /* 0x000000090a167220 */ /* 0x040fe20000400000 */
[----:B------:R-:W-:Y:S01]  /*08e0*/  FMUL R18, R10, R2 ;  /* 0x000000020a127220 */ /* 0x000fe20000400000 */
[----:B------:R-:W-:Y:S01]  /*08f0*/  FMUL R15, R7, R12 ;  /* 0x0000000c070f7220 */ /* 0x000fe20000400000 */
[----:B------:R-:W-:Y:S01]  /*0900*/  FFMA R12, R4, -R5, 2.0071396827697753906 ;  /* 0x400074fa040c7423 */ /* 0x000fe20000000805 */
[-C--:B------:R-:W-:Y:S01]  /*0910*/  FMUL R17, R10, R22.reuse ;  /* 0x000000160a117220 */ /* 0x080fe20000400000 */
[-C--:B------:R-:W-:Y:S01]  /*0920*/  FMUL R9, R2, R23.reuse ;  /* 0x0000001702097220 */ /* 0x080fe20000400000 */
[----:B------:R-:W-:Y:S01]  /*0930*/  FMUL R16, R22, R23 ;  /* 0x0000001716107220 */ /* 0x000fe20000400000 */
[C---:B------:R-:W-:Y:S01]  /*0940*/  FFMA R24, R3.reuse, R22, R18 ;  /* 0x0000001603187223 */ /* 0x040fe20000000012 */
[----:B------:R-:W-:Y:S01]  /*0950*/  FFMA R23, R3, R2, -R17 ;  /* 0x0000000203177223 */ /* 0x000fe20000000811 */
[----:B------:R-:W-:Y:S01]  /*0960*/  FMUL R14, R6, -1.0062305927276611328 ;  /* 0xbf80cc2a060e7820 */ /* 0x000fe20000400000 */
[----:B------:R-:W-:Y:S01]  /*0970*/  FFMA R13, R4, -R13, 0.45704579353332519531 ;  /* 0x3eea01e8040d7423 */ /* 0x000fe2000000080d */
[C---:B------:R-:W-:Y:S01]  /*0980*/  FMUL R19, R7.reuse, R12 ;  /* 0x0000000c07137220 */ /* 0x040fe20000400000 */
[C---:B------:R-:W-:Y:S01]  /*0990*/  FMUL R4, R7.reuse, -1.0925484895706176758 ;  /* 0xbf8bd8a107047820 */ /* 0x040fe20000400000 */
[----:B------:R-:W-:Y:S01]  /*09a0*/  FMUL R11, R7, 1.4453057050704956055 ;  /* 0x3fb8ffc7070b7820 */ /* 0x000fe20000400000 */
[C---:B------:R-:W-:Y:S01]  /*09b0*/  FMUL R26, R10.reuse, R24 ;  /* 0x000000180a1a7220 */ /* 0x040fe20000400000 */
[C---:B------:R-:W-:Y:S01]  /*09c0*/  FMUL R25, R10.reuse, R23 ;  /* 0x000000170a197220 */ /* 0x040fe20000400000 */
[----:B------:R-:W-:Y:S01]  /*09d0*/  FFMA R8, R15, R8, R14 ;  /* 0x000000080f087223 */ /* 0x000fe2000000000e */
[CC--:B------:R-:W-:Y:S01]  /*09e0*/  FMUL R17, R3.reuse, R19.reuse ;  /* 0x0000001303117220 */ /* 0x0c0fe20000400000 */
[----:B------:R-:W-:Y:S01]  /*09f0*/  FMUL R18, R10, R19 ;  /* 0x000000130a127220 */ /* 0x000fe20000400000 */
[C---:B------:R-:W-:Y:S01]  /*0a00*/  FMUL R5, R3.reuse, R4 ;  /* 0x0000000403057220 */ /* 0x040fe20000400000 */
[----:B------:R-:W-:Y:S01]  /*0a10*/  FMUL R14, R3, R13 ;  /* 0x0000000d030e7220 */ /* 0x000fe20000400000 */
[----:B------:R-:W-:Y:S01]  /*0a20*/  FMUL R12, R2, R11 ;  /* 0x0000000b020c7220 */ /* 0x000fe20000400000 */
[----:B------:R-:W-:Y:S01]  /*0a30*/  FMUL R19, R23, R20 ;  /* 0x0000001417137220 */ /* 0x000fe20000400000 */
[C---:B------:R-:W-:Y:S01]  /*0a40*/  FMUL R4, R10.reuse, R4 ;  /* 0x000000040a047220 */ /* 0x040fe20000400000 */
[----:B------:R-:W-:Y:S01]  /*0a50*/  FMUL R13, R10, R13 ;  /* 0x0000000d0a0d7220 */ /* 0x000fe20000400000 */
[----:B------:R-:W-:Y:S01]  /*0a60*/  FMUL R11, R22, R11 ;  /* 0x0000000b160b7220 */ /* 0x000fe20000400000 */
[----:B------:R-:W-:Y:S01]  /*0a70*/  FMUL R20, R24, R20 ;  /* 0x0000001418147220 */ /* 0x000fe20000400000 */
[C---:B------:R-:W-:Y:S01]  /*0a80*/  FFMA R28, R3.reuse, R23, -R26 ;  /* 0x00000017031c7223 */ /* 0x040fe2000000081a */
[----:B------:R-:W-:Y:S01]  /*0a90*/  FFMA R29, R3, R24, R25 ;  /* 0x00000018031d7223 */ /* 0x000fe20000000019 */
[----:B------:R-:W-:Y:S06]  /*0aa0*/  BRA.U !UP0, `(.L_x_5) ;  /* 0x000002b508cc7547 */ /* 0x000fec000b800000 */
[----:B------:R-:W-:Y:S01]  /*0ab0*/  FMUL R71, R10, -0.48860251903533935547 ;  /* 0xbefa2a1c0a477820 */ /* 0x000fe20000400000 */
[----:B------:R-:W-:Y:S01]  /*0ac0*/  FMUL R70, R7, 0.48860251903533935547 ;  /* 0x3efa2a1c07467820 */ /* 0x000fe20000400000 */
[----:B------:R-:W-:Y:S01]  /*0ad0*/  FMUL R69, R3, -0.48860251903533935547 ;  /* 0xbefa2a1c03457820 */ /* 0x000fe20000400000 */
[----:B------:R-:W-:Y:S06]  /*0ae0*/  BRA.U !UP1, `(.L_x_6) ;  /* 0x0000022509e47547 */ /* 0x000fec000b800000 */
[----:B------:R-:W-:Y:S01]  /*0af0*/  FMUL R3, R2, 0.54627424478530883789 ;  /* 0x3f0bd8a102037820 */ /* 0x000fe20000400000 */
[----:B------:R-:W-:Y:S01]  /*0b00*/  FMUL R2, R22, 0.54627424478530883789 ;  /* 0x3f0bd8a116027820 */ /* 0x000fe20000400000 */
[----:B------:R-:W-:Y:S06]  /*0b10*/  BRA.U !UP2, `(.L_x_7) ;  /* 0x0000018d0a687547 */ /* 0x000fec000b800000 */
[----:B------:R-:W-:Y:S01]  /*0b20*/  FMUL R10, R23, -0.59004360437393188477 ;  /* 0xbf170d19170a7820 */ /* 0x000fe20000400000 */
[----:B------:R-:W-:Y:S01]  /*0b30*/  FMUL R7, R24, -0.59004360437393188477 ;  /* 0xbf170d1918077820 */ /* 0x000fe20000400000 */
[----:B------:R-:W-:Y:S06]  /*0b40*/  BRA.U !UP3, `(.L_x_8) ;  /* 0x000000d90b087547 */ /* 0x000fec000b800000 */
[----:B------:R-:W0:Y:S01]  /*0b50*/  LDCU.64 UR4, c[0x0][0x398] ;  /* 0x00007300ff0477ac */ /* 0x000e220008000a00 */
[----:B------:R-:W-:Y:S02]  /*0b60*/  IMAD R27, R27, 0xc, RZ ;  /* 0x0000000c1b1b7824 */ /* 0x000fe400078e02ff */
[----:B------:R-:W-:-:S05]  /*0b70*/  IMAD.WIDE.U32 R22, R78, 0xc, RZ ;  /* 0x0000000c4e167825 */ /* 0x000fca00078e00ff */
[----:B------:R-:W-:Y:S02]  /*0b80*/  IADD3 R23, PT, PT, R23, R27, RZ ;  /* 0x0000001b17177210 */ /* 0x000fe40007ffe0ff */
[----:B------:R-:W-:Y:S02]  /*0b90*/  LOP3.LUT R22, R22, 0xfffffffc, RZ, 0xc0, !PT ;  /* 0xfffffffc16167812 */ /* 0x000fe400078ec0ff */
[----:B------:R-:W-:Y:S02]  /*0ba0*/  LOP3.LUT R23, R23, 0x3, RZ, 0xc0, !PT ;  /* 0x0000000317177812 */ /* 0x000fe400078ec0ff */
[----:B0-----:R-:W-:-:S04]  /*0bb0*/  IADD3 R22, P4, PT, R22, UR4, RZ ;  /* 0x0000000416167c10 */ /* 0x001fc8000ff9e0ff */
[----:B------:R-:W-:-:S05]  /*0bc0*/  IADD3.X R23, PT, PT, R23, UR5, RZ, P4, !PT ;  /* 0x0000000517177c10 */ /* 0x000fca000a7fe4ff */
[----:B------:R-:W2:Y:S04]  /*0bd0*/  LDG.E.CONSTANT R27, desc[UR8][R22.64] ;  /* 0x00000008161b7981 */ /* 0x000ea8000c1e9900 */
[----:B------:R0:W5:Y:S04]  /*0be0*/  LDG.E.CONSTANT R25, desc[UR8][R22.64+0x4] ;  /* 0x0000040816197981 */ /* 0x000168000c1e9900 */
[----:B------:R0:W5:Y:S01]  /*0bf0*/  LDG.E.CONSTANT R26, desc[UR8][R22.64+0x8] ;  /* 0x00000808161a7981 */ /* 0x000162000c1e9900 */
[----:B------:R-:W-:Y:S01]  /*0c00*/  ISETP.NE.AND P4, PT, R21, RZ, PT ;  /* 0x000000ff1500720c */ /* 0x000fe20003f85270 */
[----:B------:R-:W-:Y:S01]  /*0c10*/  BSSY.RECONVERGENT B0, `(.L_x_9) ;  /* 0x000000f000007945 */ /* 0x000fe20003800200 */
[----:B--2---:R-:W-:-:S05]  /*0c20*/  FMUL R24, R27, 0.28209480643272399902 ;  /* 0x3e906ebb1b187820 */ /* 0x004fca0000400000 */
[----:B------:R-:W1:Y:S02]  /*0c30*/  SHFL.BFLY PT, R31, R24, 0x10, 0x1f ;  /* 0x0e001f00181f7f89 */ /* 0x000e6400000e0000 */
[----:B-1----:R-:W-:-:S05]  /*0c40*/  FADD R31, R24, R31 ;  /* 0x0000001f181f7221 */ /* 0x002fca0000000000 */
[----:B------:R-:W1:Y:S02]  /*0c50*/  SHFL.BFLY PT, R30, R31, 0x8, 0x1f ;  /* 0x0d001f001f1e7f89 */ /* 0x000e6400000e0000 */
[----:B-1----:R-:W-:-:S05]  /*0c60*/  FADD R30, R31, R30 ;  /* 0x0000001e1f1e7221 */ /* 0x002fca0000000000 */
[----:B------:R-:W1:Y:S02]  /*0c70*/  SHFL.BFLY PT, R33, R30, 0x4, 0x1f ;  /* 0x0c801f001e217f89 */ /* 0x000e6400000e0000 */
[----:B-1----:R-:W-:-:S05]  /*0c80*/  FADD R33, R30, R33 ;  /* 0x000000211e217221 */ /* 0x002fca0000000000 */
[----:B------:R-:W1:Y:S02]  /*0c90*/  SHFL.BFLY PT, R32, R33, 0x2, 0x1f ;  /* 0x0c401f0021207f89 */ /* 0x000e6400000e0000 */
[----:B-1----:R-:W-:-:S05]  /*0ca0*/  FADD R32, R33, R32 ;  /* 0x0000002021207221 */ /* 0x002fca0000000000 */
[----:B------:R-:W1:Y:S02]  /*0cb0*/  SHFL.BFLY PT, R35, R32, 0x1, 0x1f ;  /* 0x0c201f0020237f89 */ /* 0x000e6400000e0000 */
[----:B-1----:R-:W-:Y:S01]  /*0cc0*/  FADD R35, R32, R35 ;  /* 0x0000002320237221 */ /* 0x002fe20000000000 */
[----:B0-----:R-:W-:Y:S06]  /*0cd0*/  @P4 BRA `(.L_x_10) ;  /* 0x0000000000084947 */ /* 0x001fec0003800000 */
[----:B------:R-:W0:Y:S02]  /*0ce0*/  LDC.64 R22, c[0x0][0x3a0] ;  /* 0x0000e800ff167b82 */ /* 0x000e240000000a00 */
[----:B0-----:R0:W-:Y:S02]  /*0cf0*/  REDG.E.ADD.F32.FTZ.RN.STRONG.GPU desc[UR8][R22.64], R35 ;  /* 0x00000023160079a6 */ /* 0x0011e4000c12f308 */
.L_x_10:
[----:B------:R-:W-:Y:S05]  /*0d00*/  BSYNC.RECONVERGENT B0 ;  /* 0x0000000000007941 */ /* 0x000fea0003800200 */
.L_x_9:
[----:B------:R-:W-:Y:S01]  /*0d10*/  FMUL R21, R28, 0.62583571672439575195 ;  /* 0x3f2036c51c157820 */ /* 0x000fe20000400000 */
[----:B------:R-:W-:Y:S01]  /*0d20*/  FMUL R24, R29, 0.62583571672439575195 ;  /* 0x3f2036c51d187820 */ /* 0x000fe20000400000 */
[----:B------:R-:W-:Y:S06]  /*0d30*/  @P0 BRA `(.L_x_11) ;  /* 0x0000001400cc0947 */ /* 0x000fec0003800000 */
[----:B0-----:R-:W-:Y:S01]  /*0d40*/  FMUL R22, R71, R27 ;  /* 0x0000001b47167220 */ /* 0x001fe20000400000 */
[----:B------:R-:W0:Y:S01]  /*0d50*/  LDCU.64 UR6, c[0x0][0x3a0] ;  /* 0x00007400ff0677ac */ /* 0x000e220008000a00 */
[----:B------:R-:W-:Y:S03]  /*0d60*/  BSSY.RECONVERGENT B0, `(.L_x_12) ;  /* 0x0000015000007945 */ /* 0x000fe60003800200 */
[----:B------:R-:W1:Y:S01]  /*0d70*/  SHFL.BFLY PT, R23, R22, 0x10, 0x1f ;  /* 0x0e001f0016177f89 */ /* 0x000e6200000e0000 */
[----:B------:R-:W-:Y:S01]  /*0d80*/  UMOV UR4, 0xc ;  /* 0x0000000c00047882 */ /* 0x000fe20000000000 */
[----:B------:R-:W-:Y:S02]  /*0d90*/  UMOV UR5, 0x0 ;  /* 0x0000000000057882 */ /* 0x000fe40000000000 */
[----:B0-----:R-:W-:-:S04]  /*0da0*/  UIMAD.WIDE.U32 UR4, UR6, 0x1, UR4 ;  /* 0x00000001060478a5 */ /* 0x001fc8000f8e0004 */
[----:B------:R-:W-:Y:S01]  /*0db0*/  UIADD3 UR6, UPT, UPT, UR5, UR7, URZ ;  /* 0x0000000705067290 */ /* 0x000fe2000fffe0ff */
[----:B-1----:R-:W-:Y:S01]  /*0dc0*/  FADD R23, R22, R23 ;  /* 0x0000001716177221 */ /* 0x002fe20000000000 */
[----:B------:R-:W-:-:S04]  /*0dd0*/  MOV R22, UR4 ;  /* 0x0000000400167c02 */ /* 0x000fc80008000f00 */
[----:B------:R-:W0:Y:S02]  /*0de0*/  SHFL.BFLY PT, R28, R23, 0x8, 0x1f ;  /* 0x0d001f00171c7f89 */ /* 0x000e2400000e0000 */
[----:B0-----:R-:W-:Y:S01]  /*0df0*/  FADD R28, R23, R28 ;  /* 0x0000001c171c7221 */ /* 0x001fe20000000000 */
[----:B------:R-:W-:Y:S02]  /*0e00*/  MOV R23, UR5 ;  /* 0x0000000500177c02 */ /* 0x000fe40008000f00 */
[----:B------:R-:W-:Y:S02]  /*0e10*/  MOV R23, UR6 ;  /* 0x0000000600177c02 */ /* 0x000fe40008000f00 */
[----:B------:R-:W0:Y:S02]  /*0e20*/  SHFL.BFLY PT, R29, R28, 0x4, 0x1f ;  /* 0x0c801f001c1d7f89 */ /* 0x000e2400000e0000 */
[----:B0-----:R-:W-:Y:S01]  /*0e30*/  FADD R29, R28, R29 ;  /* 0x0000001d1c1d7221 */ /* 0x001fe20000000000 */
[----:B------:R-:W-:-:S04]  /*0e40*/  FMUL R28, R70, R27 ;  /* 0x0000001b461c7220 */ /* 0x000fc80000400000 */
[----:B------:R-:W0:Y:S02]  /*0e50*/  SHFL.BFLY PT, R30, R29, 0x2, 0x1f ;  /* 0x0c401f001d1e7f89 */ /* 0x000e2400000e0000 */
[----:B0-----:R-:W-:-:S05]  /*0e60*/  FADD R30, R29, R30 ;  /* 0x0000001e1d1e7221 */ /* 0x001fca0000000000 */
[----:B------:R-:W0:Y:S02]  /*0e70*/  SHFL.BFLY PT, R31, R30, 0x1, 0x1f ;  /* 0x0c201f001e1f7f89 */ /* 0x000e2400000e0000 */
[----:B0-----:R-:W-:Y:S01]  /*0e80*/  FADD R31, R30, R31 ;  /* 0x0000001f1e1f7221 */ /* 0x001fe20000000000 */
[----:B------:R-:W-:Y:S06]  /*0e90*/  @P4 BRA `(.L_x_13) ;  /* 0x0000000000044947 */ /* 0x000fec0003800000 */
[----:B------:R0:W-:Y:S02]  /*0ea0*/  REDG.E.ADD.F32.FTZ.RN.STRONG.GPU desc[UR8][R22.64], R31 ;  /* 0x0000001f160079a6 */ /* 0x0001e4000c12f308 */
.L_x_13:
[----:B------:R-:W-:Y:S05]  /*0eb0*/  BSYNC.RECONVERGENT B0 ;  /* 0x0000000000007941 */ /* 0x000fea0003800200 */
.L_x_12:
[----:B------:R-:W1:Y:S01]  /*0ec0*/  SHFL.BFLY PT, R29, R28, 0x10, 0x1f ;  /* 0x0e001f001c1d7f89 */ /* 0x000e6200000e0000 */
[----:B------:R-:W-:Y:S01]  /*0ed0*/  BSSY.RECONVERGENT B0, `(.L_x_14) ;  /* 0x000000d000007945 */ /* 0x000fe20003800200 */
[----:B------:R-:W-:Y:S01]  /*0ee0*/  FMUL R34, R69, R27 ;  /* 0x0000001b45227220 */ /* 0x000fe20000400000 */
[----:B-1----:R-:W-:-:S05]  /*0ef0*/  FADD R29, R28, R29 ;  /* 0x0000001d1c1d7221 */ /* 0x002fca0000000000 */
[----:B------:R-:W1:Y:S02]  /*0f00*/  SHFL.BFLY PT, R30, R29, 0x8, 0x1f ;  /* 0x0d001f001d1e7f89 */ /* 0x000e6400000e0000 */
[----:B-1----:R-:W-:-:S05]  /*0f10*/  FADD R30, R29, R30 ;  /* 0x0000001e1d1e7221 */ /* 0x002fca0000000000 */
[----:B0-----:R-:W0:Y:S02]  /*0f20*/  SHFL.BFLY PT, R31, R30, 0x4, 0x1f ;  /* 0x0c801f001e1f7f89 */ /* 0x001e2400000e0000 */
[----:B0-----:R-:W-:-:S05]  /*0f30*/  FADD R31, R30, R31 ;  /* 0x0000001f1e1f7221 */ /* 0x001fca0000000000 */
[----:B------:R-:W0:Y:S02]  /*0f40*/  SHFL.BFLY PT, R32, R31, 0x2, 0x1f ;  /* 0x0c401f001f207f89 */ /* 0x000e2400000e0000 */
[----:B0-----:R-:W-:-:S05]  /*0f50*/  FADD R32, R31, R32 ;  /* 0x000000201f207221 */ /* 0x001fca0000000000 */
[----:B------:R-:W0:Y:S02]  /*0f60*/  SHFL.BFLY PT, R33, R32, 0x1, 0x1f ;  /* 0x0c201f0020217f89 */ /* 0x000e2400000e0000 */
[----:B0-----:R-:W-:Y:S01]  /*0f70*/  FADD R33, R32, R33 ;  /* 0x0000002120217221 */ /* 0x001fe20000000000 */
[----:B------:R-:W-:Y:S06]  /*0f80*/  @P4 BRA `(.L_x_15) ;  /* 0x0000000000044947 */ /* 0x000fec0003800000 */
[----:B------:R0:W-:Y:S02]  /*0f90*/  REDG.E.ADD.F32.FTZ.RN.STRONG.GPU desc[UR8][R22.64+0xc], R33 ;  /* 0x00000c21160079a6 */ /* 0x0001e4000c12f308 */
.L_x_15:
[----:B------:R-:W-:Y:S05]  /*0fa0*/  BSYNC.RECONVERGENT B0 ;  /* 0x0000000000007941 */ /* 0x000fea0003800200 */
.L_x_14:
[----:B------:R-:W1:Y:S01]  /*0fb0*/  SHFL.BFLY PT, R29, R34, 0x10, 0x1f ;  /* 0x0e001f00221d7f89 */ /* 0x000e6200000e0000 */
[----:B------:R-:W-:Y:S01]  /*0fc0*/  BSSY.RECONVERGENT B0, `(.L_x_16) ;  /* 0x000000c000007945 */ /* 0x000fe20003800200 */
[----:B-1----:R-:W-:-:S05]  /*0fd0*/  FADD R29, R34, R29 ;  /* 0x0000001d221d7221 */ /* 0x002fca0000000000 */
[----:B------:R-:W1:Y:S02]  /*0fe0*/  SHFL.BFLY PT, R28, R29, 0x8, 0x1f ;  /* 0x0d001f001d1c7f89 */ /* 0x000e6400000e0000 */
[----:B-1----:R-:W-:-:S05]  /*0ff0*/  FADD R28, R29, R28 ;  /* 0x0000001c1d1c7221 */ /* 0x002fca0000000000 */
[----:B------:R-:W1:Y:S02]  /*1000*/  SHFL.BFLY PT, R31, R28, 0x4, 0x1f ;  /* 0x0c801f001c1f7f89 */ /* 0x000e6400000e0000 */
[----:B-1----:R-:W-:-:S05]  /*1010*/  FADD R31, R28, R31 ;  /* 0x0000001f1c1f7221 */ /* 0x002fca0000000000 */
[----:B------:R-:W1:Y:S02]  /*1020*/  SHFL.BFLY PT, R30, R31, 0x2, 0x1f ;  /* 0x0c401f001f1e7f89 */ /* 0x000e6400000e0000 */
[----:B-1----:R-:W-:-:S05]  /*1030*/  FADD R30, R31, R30 ;  /* 0x0000001e1f1e7221 */ /* 0x002fca0000000000 */
[----:B0-----:R-:W0:Y:S02]  /*1040*/  SHFL.BFLY PT, R33, R30, 0x1, 0x1f ;  /* 0x0c201f001e217f89 */ /* 0x001e2400000e0000 */
[----:B0-----:R-:W-:Y:S01]  /*1050*/  FADD R33, R30, R33 ;  /* 0x000000211e217221 */ /* 0x001fe20000000000 */
[----:B------:R-:W-:Y:S06]  /*1060*/  @P4 BRA `(.L_x_17) ;  /* 0x0000000000044947 */ /* 0x000fec0003800000 */
[----:B------:R0:W-:Y:S02]  /*1070*/  REDG.E.ADD.F32.FTZ.RN.STRONG.GPU desc[UR8][R22.64+0x18], R33 ;  /* 0x00001821160079a6 */ /* 0x0001e4000c12f308 */
.L_x_17:
[----:B------:R-:W-:Y:S05]  /*1080*/  BSYNC.RECONVERGENT B0 ;  /* 0x0000000000007941 */ /* 0x000fea0003800200 */
.L_x_16:
[----:B------:R-:W-:Y:S05]  /*1090*/  @P1 BRA `(.L_x_11) ;  /* 0x0000001000f41947 */ /* 0x000fea0003800000 */
[-C--:B------:R-:W-:Y:S01]  /*10a0*/  FMUL R28, R2, R27.reuse ;  /* 0x0000001b021c7220 */ /* 0x080fe20000400000 */
[----:B------:R-:W-:Y:S01]  /*10b0*/  BSSY.RECONVERGENT B0, `(.L_x_18) ;  /* 0x000000e000007945 */ /* 0x000fe20003800200 */
[----:B------:R-:W-:-:S03]  /*10c0*/  FMUL R34, R4, R27 ;  /* 0x0000001b04227220 */ /* 0x000fc60000400000 */
        /* <DEDUP_REMOVED lines=12> */
.L_x_19:
[----:B------:R-:W-:Y:S05]  /*1190*/  BSYNC.RECONVERGENT B0 ;  /* 0x0000000000007941 */ /* 0x000fea0003800200 */
.L_x_18:
[----:B------:R-:W1:Y:S01]  /*11a0*/  SHFL.BFLY PT, R29, R34, 0x10, 0x1f ;  /* 0x0e001f00221d7f89 */ /* 0x000e6200000e0000 */
[----:B------:R-:W-:Y:S01]  /*11b0*/  BSSY.RECONVERGENT B0, `(.L_x_20) ;  /* 0x000000d000007945 */ /* 0x000fe20003800200 */
[----:B------:R-:W-:Y:S01]  /*11c0*/  FMUL R32, R6, R27 ;  /* 0x0000001b06207220 */ /* 0x000fe20000400000 */
        /* <DEDUP_REMOVED lines=11> */
.L_x_21:
[----:B------:R-:W-:Y:S05]  /*1280*/  BSYNC.RECONVERGENT B0 ;  /* 0x0000000000007941 */ /* 0x000fea0003800200 */
.L_x_20:
        /* <DEDUP_REMOVED lines=14> */
.L_x_23:
[----:B------:R-:W-:Y:S05]  /*1370*/  BSYNC.RECONVERGENT B0 ;  /* 0x0000000000007941 */ /* 0x000fea0003800200 */
.L_x_22:
        /* <DEDUP_REMOVED lines=14> */
.L_x_25:
[----:B------:R-:W-:Y:S05]  /*1460*/  BSYNC.RECONVERGENT B0 ;  /* 0x0000000000007941 */ /* 0x000fea0003800200 */
.L_x_24:
        /* <DEDUP_REMOVED lines=13> */
.L_x_27:
[----:B------:R-:W-:Y:S05]  /*1540*/  BSYNC.RECONVERGENT B0 ;  /* 0x0000000000007941 */ /* 0x000fea0003800200 */
.L_x_26:
        /* <DEDUP_REMOVED lines=16> */
.L_x_29:
[----:B------:R-:W-:Y:S05]  /*1650*/  BSYNC.RECONVERGENT B0 ;  /* 0x0000000000007941 */ /* 0x000fea0003800200 */
.L_x_28:
        /* <DEDUP_REMOVED lines=14> */
.L_x_31:
[----:B------:R-:W-:Y:S05]  /*1740*/  BSYNC.RECONVERGENT B0 ;  /* 0x0000000000007941 */ /* 0x000fea0003800200 */
.L_x_30:
        /* <DEDUP_REMOVED lines=14> */
.L_x_33:
[----:B------:R-:W-:Y:S05]  /*1830*/  BSYNC.RECONVERGENT B0 ;  /* 0x0000000000007941 */ /* 0x000fea0003800200 */
.L_x_32:
        /* <DEDUP_REMOVED lines=14> */
.L_x_35:
[----:B------:R-:W-:Y:S05]  /*1920*/  BSYNC.RECONVERGENT B0 ;  /* 0x0000000000007941 */ /* 0x000fea0003800200 */
.L_x_34:
        /* <DEDUP_REMOVED lines=14> */
.L_x_37:
[----:B------:R-:W-:Y:S05]  /*1a10*/  BSYNC.RECONVERGENT B0 ;  /* 0x0000000000007941 */ /* 0x000fea0003800200 */
.L_x_36:
        /* <DEDUP_REMOVED lines=14> */
.L_x_39:
[----:B------:R-:W-:Y:S05]  /*1b00*/  BSYNC.RECONVERGENT B0 ;  /* 0x0000000000007941 */ /* 0x000fea0003800200 */
.L_x_38:
        /* <DEDUP_REMOVED lines=13> */
.L_x_41:
[----:B------:R-:W-:Y:S05]  /*1be0*/  BSYNC.RECONVERGENT B0 ;  /* 0x0000000000007941 */ /* 0x000fea0003800200 */
.L_x_40:
        /* <DEDUP_REMOVED lines=16> */
.L_x_43:
[----:B------:R-:W-:Y:S05]  /*1cf0*/  BSYNC.RECONVERGENT B0 ;  /* 0x0000000000007941 */ /* 0x000fea0003800200 */
.L_x_42:
        /* <DEDUP_REMOVED lines=14> */
.L_x_45:
[----:B------:R-:W-:Y:S05]  /*1de0*/  BSYNC.RECONVERGENT B0 ;  /* 0x0000000000007941 */ /* 0x000fea0003800200 */
.L_x_44:
        /* <DEDUP_REMOVED lines=14> */
.L_x_47:
[----:B------:R-:W-:Y:S05]  /*1ed0*/  BSYNC.RECONVERGENT B0 ;  /* 0x0000000000007941 */ /* 0x000fea0003800200 */
.L_x_46:
        /* <DEDUP_REMOVED lines=14> */
.L_x_49:
[----:B------:R-:W-:Y:S05]  /*1fc0*/  BSYNC.RECONVERGENT B0 ;  /* 0x0000000000007941 */ /* 0x000fea0003800200 */
.L_x_48:
        /* <DEDUP_REMOVED lines=14> */
.L_x_51:
[----:B------:R-:W-:Y:S05]  /*20b0*/  BSYNC.RECONVERGENT B0 ;  /* 0x0000000000007941 */ /* 0x000fea0003800200 */
.L_x_50:
        /* <DEDUP_REMOVED lines=14> */
.L_x_53:
[----:B------:R-:W-:Y:S05]  /*21a0*/  BSYNC.RECONVERGENT B0 ;  /* 0x0000000000007941 */ /* 0x000fea0003800200 */
.L_x_52:
        /* <DEDUP_REMOVED lines=14> */
.L_x_55:
[----:B------:R-:W-:Y:S05]  /*2290*/  BSYNC.RECONVERGENT B0 ;  /* 0x0000000000007941 */ /* 0x000fea0003800200 */
.L_x_54:
        /* <DEDUP_REMOVED lines=14> */
.L_x_57:
[----:B------:R-:W-:Y:S05]  /*2380*/  BSYNC.RECONVERGENT B0 ;  /* 0x0000000000007941 */ /* 0x000fea0003800200 */
.L_x_56:
        /* <DEDUP_REMOVED lines=9> */
[----:B------:R-:W0:Y:S02]  /*2420*/  SHFL.BFLY PT, R32, R31, 0x1, 0x1f ;  /* 0x0c201f001f207f89 */ /* 0x000e2400000e0000 */
[----:B0-----:R-:W-:Y:S01]  /*2430*/  FADD R33, R31, R32 ;  /* 0x000000201f217221 */ /* 0x001fe20000000000 */
[----:B------:R-:W-:Y:S06]  /*2440*/  @P4 BRA `(.L_x_58) ;  /* 0x0000000000044947 */ /* 0x000fec0003800000 */
[----:B------:R0:W-:Y:S02]  /*2450*/  REDG.E.ADD.F32.FTZ.RN.STRONG.GPU desc[UR8][R22.64+0x114], R33 ;  /* 0x00011421160079a6 */ /* 0x0001e4000c12f308 */
.L_x_58:
[----:B------:R-:W-:Y:S05]  /*2460*/  BSYNC.RECONVERGENT B0 ;  /* 0x0000000000007941 */ /* 0x000fea0003800200 */
.L_x_11:
[----:B0----5:R-:W-:Y:S01]  /*2470*/  FMUL R22, R25, 0.28209480643272399902 ;  /* 0x3e906ebb19167820 */ /* 0x021fe20000400000 */
        /* <DEDUP_REMOVED lines=14> */
[----:B0-----:R-:W-:-:S05]  /*2560*/  FADD R27, R28, R27 ;  /* 0x0000001b1c1b7221 */ /* 0x001fca0000000000 */
[----:B------:R-:W0:Y:S02]  /*2570*/  SHFL.BFLY PT, R30, R27, 0x2, 0x1f ;  /* 0x0c401f001b1e7f89 */ /* 0x000e2400000e0000 */
[----:B0-----:R-:W-:-:S05]  /*2580*/  FADD R30, R27, R30 ;  /* 0x0000001e1b1e7221 */ /* 0x001fca0000000000 */
[----:B------:R-:W0:Y:S02]  /*2590*/  SHFL.BFLY PT, R29, R30, 0x1, 0x1f ;  /* 0x0c201f001e1d7f89 */ /* 0x000e2400000e0000 */
[----:B0-----:R-:W-:Y:S01]  /*25a0*/  FADD R29, R30, R29 ;  /* 0x0000001d1e1d7221 */ /* 0x001fe20000000000 */
[----:B------:R-:W-:Y:S06]  /*25b0*/  @P4 BRA `(.L_x_60) ;  /* 0x0000000000044947 */ /* 0x000fec0003800000 */
[----:B------:R0:W-:Y:S02]  /*25c0*/  REDG.E.ADD.F32.FTZ.RN.STRONG.GPU desc[UR8][R22.64], R29 ;  /* 0x0000001d160079a6 */ /* 0x0001e4000c12f308 */
.L_x_60:
[----:B------:R-:W-:Y:S05]  /*25d0*/  BSYNC.RECONVERGENT B0 ;  /* 0x0000000000007941 */ /* 0x000fea0003800200 */
.L_x_59:
[----:B------:R-:W-:Y:S05]  /*25e0*/  @P0 BRA `(.L_x_61) ;  /* 0x0000001400ac0947 */ /* 0x000fea0003800000 */
[-C--:B------:R-:W-:Y:S01]  /*25f0*/  FMUL R27, R71, R25.reuse ;  /* 0x00000019471b7220 */ /* 0x080fe20000400000 */
[----:B------:R-:W-:Y:S01]  /*2600*/  BSSY.RECONVERGENT B0, `(.L_x_62) ;  /* 0x000000e000007945 */ /* 0x000fe20003800200 */
[----:B------:R-:W-:-:S03]  /*2610*/  FMUL R34, R70, R25 ;  /* 0x0000001946227220 */ /* 0x000fc60000400000 */
[----:B------:R-:W1:Y:S02]  /*2620*/  SHFL.BFLY PT, R28, R27, 0x10, 0x1f ;  /* 0x0e001f001b1c7f89 */ /* 0x000e6400000e0000 */
[----:B-1----:R-:W-:-:S05]  /*2630*/  FADD R28, R27, R28 ;  /* 0x0000001c1b1c7221 */ /* 0x002fca0000000000 */
[----:B0-----:R-:W0:Y:S02]  /*2640*/  SHFL.BFLY PT, R29, R28, 0x8, 0x1f ;  /* 0x0d001f001c1d7f89 */ /* 0x001e2400000e0000 */
[----:B0-----:R-:W-:-:S05]  /*2650*/  FADD R29, R28, R29 ;  /* 0x0000001d1c1d7221 */ /* 0x001fca0000000000 */
        /* <DEDUP_REMOVED lines=8> */
.L_x_63:
[----:B------:R-:W-:Y:S05]  /*26e0*/  BSYNC.RECONVERGENT B0 ;  /* 0x0000000000007941 */ /* 0x000fea0003800200 */
.L_x_62:
        /* <DEDUP_REMOVED lines=12> */
[----:B------:R-:W-:Y:S06]  /*27b0*/  @P4 BRA `(.L_x_65) ;  /* 0x0000000000044947 */ /* 0x000fec0003800000 */
[----:B------:R1:W-:Y:S02]  /*27c0*/  REDG.E.ADD.F32.FTZ.RN.STRONG.GPU desc[UR8][R22.64+0x18], R31 ;  /* 0x0000181f160079a6 */ /* 0x0003e4000c12f308 */
.L_x_65:
[----:B------:R-:W-:Y:S05]  /*27d0*/  BSYNC.RECONVERGENT B0 ;  /* 0x0000000000007941 */ /* 0x000fea0003800200 */
.L_x_64:
[----:B------:R-:W2:Y:S01]  /*27e0*/  SHFL.BFLY PT, R27, R32, 0x10, 0x1f ;  /* 0x0e001f00201b7f89 */ /* 0x000ea200000e0000 */
[----:B------:R-:W-:Y:S01]  /*27f0*/  BSSY.RECONVERGENT B0, `(.L_x_66) ;  /* 0x000000c000007945 */ /* 0x000fe20003800200 */
[----:B--2---:R-:W-:-:S05]  /*2800*/  FADD R27, R32, R27 ;  /* 0x0000001b201b7221 */ /* 0x004fca0000000000 */
[----:B------:R-:W2:Y:S02]  /*2810*/  SHFL.BFLY PT, R28, R27, 0x8, 0x1f ;  /* 0x0d001f001b1c7f89 */ /* 0x000ea400000e0000 */
[----:B--2---:R-:W-:-:S05]  /*2820*/  FADD R28, R27, R28 ;  /* 0x0000001c1b1c7221 */ /* 0x004fca0000000000 */
[----:B------:R-:W2:Y:S02]  /*2830*/  SHFL.BFLY PT, R29, R28, 0x4, 0x1f ;  /* 0x0c801f001c1d7f89 */ /* 0x000ea400000e0000 */
[----:B--2---:R-:W-:-:S05]  /*2840*/  FADD R29, R28, R29 ;  /* 0x0000001d1c1d7221 */ /* 0x004fca0000000000 */
[----:B------:R-:W2:Y:S02]  /*2850*/  SHFL.BFLY PT, R30, R29, 0x2, 0x1f ;  /* 0x0c401f001d1e7f89 */ /* 0x000ea400000e0000 */
[----:B--2---:R-:W-:-:S05]  /*2860*/  FADD R30, R29, R30 ;  /* 0x0000001e1d1e7221 */ /* 0x004fca0000000000 */
[----:B-1----:R-:W1:Y:S02]  /*2870*/  SHFL.BFLY PT, R31, R30, 0x1, 0x1f ;  /* 0x0c201f001e1f7f89 */ /* 0x002e6400000e0000 */
[----:B-1----:R-:W-:Y:S01]  /*2880*/  FADD R31, R30, R31 ;  /* 0x0000001f1e1f7221 */ /* 0x002fe20000000000 */
[----:B------:R-:W-:Y:S06]  /*2890*/  @P4 BRA `(.L_x_67) ;  /* 0x0000000000044947 */ /* 0x000fec0003800000 */
[----:B------:R1:W-:Y:S02]  /*28a0*/  REDG.E.ADD.F32.FTZ.RN.STRONG.GPU desc[UR8][R22.64+0x24], R31 ;  /* 0x0000241f160079a6 */ /* 0x0003e4000c12f308 */
.L_x_67:
[----:B------:R-:W-:Y:S05]  /*28b0*/  BSYNC.RECONVERGENT B0 ;  /* 0x0000000000007941 */ /* 0x000fea0003800200 */
.L_x_66:
[----:B------:R-:W-:Y:S05]  /*28c0*/  @P1 BRA `(.L_x_61) ;  /* 0x0000001000f41947 */ /* 0x000fea0003800000 */
[-C--:B------:R-:W-:Y:S01]  /*28d0*/  FMUL R27, R2, R25.reuse ;  /* 0x00000019021b7220 */ /* 0x080fe20000400000 */
[----:B------:R-:W-:Y:S01]  /*28e0*/  BSSY.RECONVERGENT B0, `(.L_x_68) ;  /* 0x000000e000007945 */ /* 0x000fe20003800200 */
[----:B------:R-:W-:-:S03]  /*28f0*/  FMUL R34, R4, R25 ;  /* 0x0000001904227220 */ /* 0x000fc60000400000 */
[----:B------:R-:W2:Y:S02]  /*2900*/  SHFL.BFLY PT, R28, R27, 0x10, 0x1f ;  /* 0x0e001f001b1c7f89 */ /* 0x000ea400000e0000 */
[----:B--2---:R-:W-:-:S05]  /*2910*/  FADD R28, R27, R28 ;  /* 0x0000001c1b1c7221 */ /* 0x004fca0000000000 */
[----:B------:R-:W2:Y:S02]  /*2920*/  SHFL.BFLY PT, R29, R28, 0x8, 0x1f ;  /* 0x0d001f001c1d7f89 */ /* 0x000ea400000e0000 */
[----:B--2---:R-:W-:-:S05]  /*2930*/  FADD R29, R28, R29 ;  /* 0x0000001d1c1d7221 */ /* 0x004fca0000000000 */
[----:B------:R-:W2:Y:S02]  /*2940*/  SHFL.BFLY PT, R30, R29, 0x4, 0x1f ;  /* 0x0c801f001d1e7f89 */ /* 0x000ea400000e0000 */
[----:B--2---:R-:W-:-:S05]  /*2950*/  FADD R30, R29, R30 ;  /* 0x0000001e1d1e7221 */ /* 0x004fca0000000000 */
[----:B-1----:R-:W1:Y:S02]  /*2960*/  SHFL.BFLY PT, R31, R30, 0x2, 0x1f ;  /* 0x0c401f001e1f7f89 */ /* 0x002e6400000e0000 */
[----:B-1----:R-:W-:-:S05]  /*2970*/  FADD R31, R30, R31 ;  /* 0x0000001f1e1f7221 */ /* 0x002fca0000000000 */
[----:B------:R-:W0:Y:S02]  /*2980*/  SHFL.BFLY PT, R32, R31, 0x1, 0x1f ;  /* 0x0c201f001f207f89 */ /* 0x000e2400000e0000 */
[----:B0-----:R-:W-:Y:S01]  /*2990*/  FADD R33, R31, R32 ;  /* 0x000000201f217221 */ /* 0x001fe20000000000 */
[----:B------:R-:W-:Y:S06]  /*29a0*/  @P4 BRA `(.L_x_69) ;  /* 0x0000000000044947 */ /* 0x000fec0003800000 */
[----:B------:R0:W-:Y:S02]  /*29b0*/  REDG.E.ADD.F32.FTZ.RN.STRONG.GPU desc[UR8][R22.64+0x30], R33 ;  /* 0x00003021160079a6 */ /* 0x0001e4000c12f308 */
.L_x_69:
[----:B------:R-:W-:Y:S05]  /*29c0*/  BSYNC.RECONVERGENT B0 ;  /* 0x0000000000007941 */ /* 0x000fea0003800200 */
.L_x_68:
        /* <DEDUP_REMOVED lines=14> */
.L_x_71:
[----:B------:R-:W-:Y:S05]  /*2ab0*/  BSYNC.RECONVERGENT B0 ;  /* 0x0000000000007941 */ /* 0x000fea0003800200 */
.L_x_70:
[----:B------:R-:W2:Y:S01]  /*2ac0*/  SHFL.BFLY PT, R27, R32, 0x10, 0x1f ;  /* 0x0e001f00201b7f89 */ /* 0x000ea200000e0000 */
[----:B------:R-:W-:Y:S01]  /*2ad0*/  BSSY.RECONVERGENT B0, `(.L_x_72) ;  /* 0x000000d000007945 */ /* 0x000fe20003800200 */
[----:B0-----:R-:W-:Y:S01]  /*2ae0*/  FMUL R33, R5, R25 ;  /* 0x0000001905217220 */ /* 0x001fe20000400000 */
[----:B--2---:R-:W-:-:S05]  /*2af0*/  FADD R27, R32, R27 ;  /* 0x0000001b201b7221 */ /* 0x004fca0000000000 */
[----:B------:R-:W0:Y:S02]  /*2b00*/  SHFL.BFLY PT, R28, R27, 0x8, 0x1f ;  /* 0x0d001f001b1c7f89 */ /* 0x000e2400000e0000 */
[----:B0-----:R-:W-:-:S05]  /*2b10*/  FADD R28, R27, R28 ;  /* 0x0000001c1b1c7221 */ /* 0x001fca0000000000 */
[----:B------:R-:W0:Y:S02]  /*2b20*/  SHFL.BFLY PT, R29, R28, 0x4, 0x1f ;  /* 0x0c801f001c1d7f89 */ /* 0x000e2400000e0000 */
[----:B0-----:R-:W-:-:S05]  /*2b30*/  FADD R29, R28, R29 ;  /* 0x0000001d1c1d7221 */ /* 0x001fca0000000000 */
[----:B------:R-:W0:Y:S02]  /*2b40*/  SHFL.BFLY PT, R30, R29, 0x2, 0x1f ;  /* 0x0c401f001d1e7f89 */ /* 0x000e2400000e0000 */
[----:B0-----:R-:W-:-:S05]  /*2b50*/  FADD R30, R29, R30 ;  /* 0x0000001e1d1e7221 */ /* 0x001fca0000000000 */
[----:B-1----:R-:W0:Y:S02]  /*2b60*/  SHFL.BFLY PT, R31, R30, 0x1, 0x1f ;  /* 0x0c201f001e1f7f89 */ /* 0x002e2400000e0000 */
[----:B0-----:R-:W-:Y:S01]  /*2b70*/  FADD R31, R30, R31 ;  /* 0x0000001f1e1f7221 */ /* 0x001fe20000000000 */
[----:B------:R-:W-:Y:S06]  /*2b80*/  @P4 BRA `(.L_x_73) ;  /* 0x0000000000044947 */ /* 0x000fec0003800000 */
[----:B------:R0:W-:Y:S02]  /*2b90*/  REDG.E.ADD.F32.FTZ.RN.STRONG.GPU desc[UR8][R22.64+0x48], R31 ;  /* 0x0000481f160079a6 */ /* 0x0001e4000c12f308 */
.L_x_73:
[----:B------:R-:W-:Y:S05]  /*2ba0*/  BSYNC.RECONVERGENT B0 ;  /* 0x0000000000007941 */ /* 0x000fea0003800200 */
.L_x_72:
        /* <DEDUP_REMOVED lines=14> */
.L_x_75:
[----:B------:R-:W-:Y:S05]  /*2c90*/  BSYNC.RECONVERGENT B0 ;  /* 0x0000000000007941 */ /* 0x000fea0003800200 */
.L_x_74:
        /* <DEDUP_REMOVED lines=13> */
.L_x_77:
[----:B------:R-:W-:Y:S05]  /*2d70*/  BSYNC.RECONVERGENT B0 ;  /* 0x0000000000007941 */ /* 0x000fea0003800200 */
.L_x_76:
        /* <DEDUP_REMOVED lines=10> */
[----:B0-----:R-:W0:Y:S02]  /*2e20*/  SHFL.BFLY PT, R31, R30, 0x2, 0x1f ;  /* 0x0c401f001e1f7f89 */ /* 0x001e2400000e0000 */
[----:B0-----:R-:W-:-:S05]  /*2e30*/  FADD R31, R30, R31 ;  /* 0x0000001f1e1f7221 */ /* 0x001fca0000000000 */
[----:B------:R-:W0:Y:S02]  /*2e40*/  SHFL.BFLY PT, R32, R31, 0x1, 0x1f ;  /* 0x0c201f001f207f89 */ /* 0x000e2400000e0000 */
[----:B0-----:R-:W-:Y:S01]  /*2e50*/  FADD R33, R31, R32 ;  /* 0x000000201f217221 */ /* 0x001fe20000000000 */
[----:B------:R-:W-:Y:S06]  /*2e60*/  @P4 BRA `(.L_x_79) ;  /* 0x0000000000044947 */ /* 0x000fec0003800000 */
[----:B------:R0:W-:Y:S02]  /*2e70*/  REDG.E.ADD.F32.FTZ.RN.STRONG.GPU desc[UR8][R22.64+0x6c], R33 ;  /* 0x00006c21160079a6 */ /* 0x0001e4000c12f308 */
.L_x_79:
[----:B------:R-:W-:Y:S05]  /*2e80*/  BSYNC.RECONVERGENT B0 ;  /* 0x0000000000007941 */ /* 0x000fea0003800200 */
.L_x_78:
        /* <DEDUP_REMOVED lines=14> */
.L_x_81:
[----:B------:R-:W-:Y:S05]  /*2f70*/  BSYNC.RECONVERGENT B0 ;  /* 0x0000000000007941 */ /* 0x000fea0003800200 */
.L_x_80:
        /* <DEDUP_REMOVED lines=14> */
.L_x_83:
[----:B------:R-:W-:Y:S05]  /*3060*/  BSYNC.RECONVERGENT B0 ;  /* 0x0000000000007941 */ /* 0x000fea0003800200 */
.L_x_82:
        /* <DEDUP_REMOVED lines=14> */
.L_x_85:
[----:B------:R-:W-:Y:S05]  /*3150*/  BSYNC.RECONVERGENT B0 ;  /* 0x0000000000007941 */ /* 0x000fea0003800200 */
.L_x_84:
        /* <DEDUP_REMOVED lines=14> */
.L_x_87:
[----:B------:R-:W-:Y:S05]  /*3240*/  BSYNC.RECONVERGENT B0 ;  /* 0x0000000000007941 */ /* 0x000fea0003800200 */
.L_x_86:
        /* <DEDUP_REMOVED lines=14> */
.L_x_89:
[----:B------:R-:W-:Y:S05]  /*3330*/  BSYNC.RECONVERGENT B0 ;  /* 0x0000000000007941 */ /* 0x000fea0003800200 */
.L_x_88:
        /* <DEDUP_REMOVED lines=13> */
.L_x_91:
[----:B------:R-:W-:Y:S05]  /*3410*/  BSYNC.RECONVERGENT B0 ;  /* 0x0000000000007941 */ /* 0x000fea0003800200 */
.L_x_90:
        /* <DEDUP_REMOVED lines=16> */
.L_x_93:
[----:B------:R-:W-:Y:S05]  /*3520*/  BSYNC.RECONVERGENT B0 ;  /* 0x0000000000007941 */ /* 0x000fea0003800200 */
.L_x_92:
        /* <DEDUP_REMOVED lines=14> */
.L_x_95:
[----:B------:R-:W-:Y:S05]  /*3610*/  BSYNC.RECONVERGENT B0 ;  /* 0x0000000000007941 */ /* 0x000fea0003800200 */
.L_x_94:
        /* <DEDUP_REMOVED lines=14> */
.L_x_97:
[----:B------:R-:W-:Y:S05]  /*3700*/  BSYNC.RECONVERGENT B0 ;  /* 0x0000000000007941 */ /* 0x000fea0003800200 */
.L_x_96:
        /* <DEDUP_REMOVED lines=14> */
.L_x_99:
[----:B------:R-:W-:Y:S05]  /*37f0*/  BSYNC.RECONVERGENT B0 ;  /* 0x0000000000007941 */ /* 0x000fea0003800200 */
.L_x_98:
        /* <DEDUP_REMOVED lines=14> */
.L_x_101:
[----:B------:R-:W-:Y:S05]  /*38e0*/  BSYNC.RECONVERGENT B0 ;  /* 0x0000000000007941 */ /* 0x000fea0003800200 */
.L_x_100:
        /* <DEDUP_REMOVED lines=14> */
.L_x_103:
[----:B------:R-:W-:Y:S05]  /*39d0*/  BSYNC.RECONVERGENT B0 ;  /* 0x0000000000007941 */ /* 0x000fea0003800200 */
.L_x_102:
        /* <DEDUP_REMOVED lines=14> */
.L_x_105:
[----:B------:R-:W-:Y:S05]  /*3ac0*/  BSYNC.RECONVERGENT B0 ;  /* 0x0000000000007941 */ /* 0x000fea0003800200 */
.L_x_104:
        /* <DEDUP_REMOVED lines=14> */
.L_x_107:
[----:B------:R-:W-:Y:S05]  /*3bb0*/  BSYNC.RECONVERGENT B0 ;  /* 0x0000000000007941 */ /* 0x000fea0003800200 */
.L_x_106:
        /* <DEDUP_REMOVED lines=13> */
.L_x_108:
[----:B------:R-:W-:Y:S05]  /*3c90*/  BSYNC.RECONVERGENT B0 ;  /* 0x0000000000007941 */ /* 0x000fea0003800200 */
.L_x_61:
[----:B------:R-:W-:Y:S01]  /*3ca0*/  FMUL R25, R26, 0.28209480643272399902 ;  /* 0x3e906ebb1a197820 */ /* 0x000fe20000400000 */
[----:B------:R-:W-:Y:S04]  /*3cb0*/  BSSY.RECONVERGENT B0, `(.L_x_109) ;  /* 0x000000d000007945 */ /* 0x000fe80003800200 */
[----:B------:R-:W2:Y:S02]  /*3cc0*/  SHFL.BFLY PT, R28, R25, 0x10, 0x1f ;  /* 0x0e001f00191c7f89 */ /* 0x000ea400000e0000 */
[----:B--2---:R-:W-:-:S05]  /*3cd0*/  FADD R28, R25, R28 ;  /* 0x0000001c191c7221 */ /* 0x004fca0000000000 */
[----:B------:R-:W2:Y:S02]  /*3ce0*/  SHFL.BFLY PT, R27, R28, 0x8, 0x1f ;  /* 0x0d001f001c1b7f89 */ /* 0x000ea400000e0000 */
[----:B--2---:R-:W-:-:S05]  /*3cf0*/  FADD R27, R28, R27 ;  /* 0x0000001b1c1b7221 */ /* 0x004fca0000000000 */
[----:B------:R-:W2:Y:S02]  /*3d00*/  SHFL.BFLY PT, R30, R27, 0x4, 0x1f ;  /* 0x0c801f001b1e7f89 */ /* 0x000ea400000e0000 */
[----:B--2---:R-:W-:-:S05]  /*3d10*/  FADD R30, R27, R30 ;  /* 0x0000001e1b1e7221 */ /* 0x004fca0000000000 */
[----:B0-----:R-:W0:Y:S02]  /*3d20*/  SHFL.BFLY PT, R29, R30, 0x2, 0x1f ;  /* 0x0c401f001e1d7f89 */ /* 0x001e2400000e0000 */
[----:B0-----:R-:W-:-:S05]  /*3d30*/  FADD R29, R30, R29 ;  /* 0x0000001d1e1d7221 */ /* 0x001fca0000000000 */
[----:B------:R-:W1:Y:S02]  /*3d40*/  SHFL.BFLY PT, R32, R29, 0x1, 0x1f ;  /* 0x0c201f001d207f89 */ /* 0x000e6400000e0000 */
[----:B-1----:R-:W-:Y:S01]  /*3d50*/  FADD R31, R29, R32 ;  /* 0x000000201d1f7221 */ /* 0x002fe20000000000 */
[----:B------:R-:W-:Y:S06]  /*3d60*/  @P4 BRA `(.L_x_110) ;  /* 0x0000000000044947 */ /* 0x000fec0003800000 */
[----:B------:R0:W-:Y:S02]  /*3d70*/  REDG.E.ADD.F32.FTZ.RN.STRONG.GPU desc[UR8][R22.64+0x4], R31 ;  /* 0x0000041f160079a6 */ /* 0x0001e4000c12f308 */
.L_x_110:
[----:B------:R-:W-:Y:S05]  /*3d80*/  BSYNC.RECONVERGENT B0 ;  /* 0x0000000000007941 */ /* 0x000fea0003800200 */
.L_x_109:
        /* <DEDUP_REMOVED lines=16> */
.L_x_113:
[----:B------:R-:W-:Y:S05]  /*3e90*/  BSYNC.RECONVERGENT B0 ;  /* 0x0000000000007941 */ /* 0x000fea0003800200 */
.L_x_112:
[----:B------:R-:W1:Y:S01]  /*3ea0*/  SHFL.BFLY PT, R28, R33, 0x10, 0x1f ;  /* 0x0e001f00211c7f89 */ /* 0x000e6200000e0000 */
[----:B------:R-:W-:Y:S01]  /*3eb0*/  BSSY.RECONVERGENT B0, `(.L_x_114) ;  /* 0x000000d000007945 */ /* 0x000fe20003800200 */
[----:B0-----:R-:W-:Y:S01]  /*3ec0*/  FMUL R31, R69, R26 ;  /* 0x0000001a451f7220 */ /* 0x001fe20000400000 */
[----:B-1----:R-:W-:-:S05]  /*3ed0*/  FADD R28, R33, R28 ;  /* 0x0000001c211c7221 */ /* 0x002fca0000000000 */
[----:B------:R-:W0:Y:S02]  /*3ee0*/  SHFL.BFLY PT, R25, R28, 0x8, 0x1f ;  /* 0x0d001f001c197f89 */ /* 0x000e2400000e0000 */
        /* <DEDUP_REMOVED lines=9> */
.L_x_115:
[----:B------:R-:W-:Y:S05]  /*3f80*/  BSYNC.RECONVERGENT B0 ;  /* 0x0000000000007941 */ /* 0x000fea0003800200 */
.L_x_114:
        /* <DEDUP_REMOVED lines=13> */
.L_x_117:
[----:B------:R-:W-:Y:S05]  /*4060*/  BSYNC.RECONVERGENT B0 ;  /* 0x0000000000007941 */ /* 0x000fea0003800200 */
.L_x_116:
        /* <DEDUP_REMOVED lines=16> */
.L_x_119:
[----:B------:R-:W-:Y:S05]  /*4170*/  BSYNC.RECONVERGENT B0 ;  /* 0x0000000000007941 */ /* 0x000fea0003800200 */
.L_x_118:
        /* <DEDUP_REMOVED lines=14> */
.L_x_121:
[----:B------:R-:W-:Y:S05]  /*4260*/  BSYNC.RECONVERGENT B0 ;  /* 0x0000000000007941 */ /* 0x000fea0003800200 */
.L_x_120:
        /* <DEDUP_REMOVED lines=14> */
.L_x_123:
[----:B------:R-:W-:Y:S05]  /*4350*/  BSYNC.RECONVERGENT B0 ;  /* 0x0000000000007941 */ /* 0x000fea0003800200 */
.L_x_122:
        /* <DEDUP_REMOVED lines=14> */
.L_x_125:
[----:B------:R-:W-:Y:S05]  /*4440*/  BSYNC.RECONVERGENT B0 ;  /* 0x0000000000007941 */ /* 0x000fea0003800200 */
.L_x_124:
        /* <DEDUP_REMOVED lines=13> */
.L_x_127:
[----:B------:R-:W-:Y:S05]  /*4520*/  BSYNC.RECONVERGENT B0 ;  /* 0x0000000000007941 */ /* 0x000fea0003800200 */
.L_x_126:
        /* <DEDUP_REMOVED lines=16> */
.L_x_129:
[----:B------:R-:W-:Y:S05]  /*4630*/  BSYNC.RECONVERGENT B0 ;  /* 0x0000000000007941 */ /* 0x000fea0003800200 */
.L_x_128:
        /* <DEDUP_REMOVED lines=14> */
.L_x_131:
[----:B------:R-:W-:Y:S05]  /*4720*/  BSYNC.RECONVERGENT B0 ;  /* 0x0000000000007941 */ /* 0x000fea0003800200 */
.L_x_130:
        /* <DEDUP_REMOVED lines=14> */
.L_x_133:
[----:B------:R-:W-:Y:S05]  /*4810*/  BSYNC.RECONVERGENT B0 ;  /* 0x0000000000007941 */ /* 0x000fea0003800200 */
.L_x_132:
        /* <DEDUP_REMOVED lines=14> */
.L_x_135:
[----:B------:R-:W-:Y:S05]  /*4900*/  BSYNC.RECONVERGENT B0 ;  /* 0x0000000000007941 */ /* 0x000fea0003800200 */
.L_x_134:
        /* <DEDUP_REMOVED lines=14> */
.L_x_137:
[----:B------:R-:W-:Y:S05]  /*49f0*/  BSYNC.RECONVERGENT B0 ;  /* 0x0000000000007941 */ /* 0x000fea0003800200 */
.L_x_136:
        /* <DEDUP_REMOVED lines=14> */
.L_x_139:
[----:B------:R-:W-:Y:S05]  /*4ae0*/  BSYNC.RECONVERGENT B0 ;  /* 0x0000000000007941 */ /* 0x000fea0003800200 */
.L_x_138:
        /* <DEDUP_REMOVED lines=13> */
.L_x_141:
[----:B------:R-:W-:Y:S05]  /*4bc0*/  BSYNC.RECONVERGENT B0 ;  /* 0x0000000000007941 */ /* 0x000fea0003800200 */
.L_x_140:
        /* <DEDUP_REMOVED lines=16> */
.L_x_143:
[----:B------:R-:W-:Y:S05]  /*4cd0*/  BSYNC.RECONVERGENT B0 ;  /* 0x0000000000007941 */ /* 0x000fea0003800200 */
.L_x_142:
        /* <DEDUP_REMOVED lines=14> */
.L_x_145:
[----:B------:R-:W-:Y:S05]  /*4dc0*/  BSYNC.RECONVERGENT B0 ;  /* 0x0000000000007941 */ /* 0x000fea0003800200 */
.L_x_144:
        /* <DEDUP_REMOVED lines=14> */
.L_x_147:
[----:B------:R-:W-:Y:S05]  /*4eb0*/  BSYNC.RECONVERGENT B0 ;  /* 0x0000000000007941 */ /* 0x000fea0003800200 */
.L_x_146:
        /* <DEDUP_REMOVED lines=14> */
.L_x_149:
[----:B------:R-:W-:Y:S05]  /*4fa0*/  BSYNC.RECONVERGENT B0 ;  /* 0x0000000000007941 */ /* 0x000fea0003800200 */
.L_x_148:
        /* <DEDUP_REMOVED lines=14> */
.L_x_151:
[----:B------:R-:W-:Y:S05]  /*5090*/  BSYNC.RECONVERGENT B0 ;  /* 0x0000000000007941 */ /* 0x000fea0003800200 */
.L_x_150:
        /* <DEDUP_REMOVED lines=14> */
.L_x_153:
[----:B------:R-:W-:Y:S05]  /*5180*/  BSYNC.RECONVERGENT B0 ;  /* 0x0000000000007941 */ /* 0x000fea0003800200 */
.L_x_152:
        /* <DEDUP_REMOVED lines=14> */
.L_x_155:
[----:B------:R-:W-:Y:S05]  /*5270*/  BSYNC.RECONVERGENT B0 ;  /* 0x0000000000007941 */ /* 0x000fea0003800200 */
.L_x_154:
        /* <DEDUP_REMOVED lines=14> */
.L_x_157:
[----:B------:R-:W-:Y:S05]  /*5360*/  BSYNC.RECONVERGENT B0 ;  /* 0x0000000000007941 */ /* 0x000fea0003800200 */
.L_x_156:
        /* <DEDUP_REMOVED lines=13> */
.L_x_158:
[----:B------:R-:W-:Y:S05]  /*5440*/  BSYNC.RECONVERGENT B0 ;  /* 0x0000000000007941 */ /* 0x000fea0003800200 */
.L_x_111:
[----:B0-----:R-:W0:Y:S01]  /*5450*/  LDC.64 R22, c[0x0][0x398] ;  /* 0x0000e600ff167b82 */ /* 0x001e220000000a00 */
[----:B------:R-:W-:-:S04]  /*5460*/  IADD3 R78, PT, PT, R78, UR10, RZ ;  /* 0x0000000a4e4e7c10 */ /* 0x000fc8000fffe0ff */
[----:B------:R-:W-:-:S05]  /*5470*/  LEA R27, R78, R78, 0x1 ;  /* 0x0000004e4e1b7211 */ /* 0x000fca00078e08ff */
[----:B0-----:R-:W-:-:S05]  /*5480*/  IMAD.WIDE.U32 R26, R27, 0x4, R22 ;  /* 0x000000041b1a7825 */ /* 0x001fca00078e0016 */
[----:B------:R-:W2:Y:S04]  /*5490*/  LDG.E.CONSTANT R25, desc[UR8][R26.64] ;  /* 0x000000081a197981 */ /* 0x000ea8000c1e9900 */
[----:B------:R-:W5:Y:S04]  /*54a0*/  LDG.E.CONSTANT R30, desc[UR8][R26.64+0x4] ;  /* 0x000004081a1e7981 */ /* 0x000f68000c1e9900 */
[----:B------:R0:W5:Y:S01]  /*54b0*/  LDG.E.CONSTANT R31, desc[UR8][R26.64+0x8] ;  /* 0x000008081a1f7981 */ /* 0x000162000c1e9900 */
[----:B------:R-:W-:Y:S01]  /*54c0*/  BSSY.RECONVERGENT B0, `(.L_x_159) ;  /* 0x0000010000007945 */ /* 0x000fe20003800200 */
[----:B0-----:R-:W0:Y:S01]  /*54d0*/  LDC.64 R26, c[0x0][0x3a0] ;  /* 0x0000e800ff1a7b82 */ /* 0x001e220000000a00 */
        /* <DEDUP_REMOVED lines=9> */
[----:B0-----:R-:W-:-:S04]  /*5570*/  IMAD.WIDE.U32 R28, R0, 0x4, R26 ;  /* 0x00000004001c7825 */ /* 0x001fc800078e001a */
[----:B------:R-:W0:Y:S02]  /*5580*/  SHFL.BFLY PT, R36, R35, 0x1, 0x1f ;  /* 0x0c201f0023247f89 */ /* 0x000e2400000e0000 */
[----:B0-----:R-:W-:Y:S01]  /*5590*/  FADD R37, R35, R36 ;  /* 0x0000002423257221 */ /* 0x001fe20000000000 */
[----:B------:R-:W-:Y:S06]  /*55a0*/  @P4 BRA `(.L_x_160) ;  /* 0x0000000000044947 */ /* 0x000fec0003800000 */
[----:B------:R0:W-:Y:S02]  /*55b0*/  REDG.E.ADD.F32.FTZ.RN.STRONG.GPU desc[UR8][R28.64], R37 ;  /* 0x000000251c0079a6 */ /* 0x0001e4000c12f308 */
.L_x_160:
[----:B------:R-:W-:Y:S05]  /*55c0*/  BSYNC.RECONVERGENT B0 ;  /* 0x0000000000007941 */ /* 0x000fea0003800200 */
.L_x_159:
        /* <DEDUP_REMOVED lines=16> */
.L_x_163:
[----:B------:R-:W-:Y:S05]  /*56d0*/  BSYNC.RECONVERGENT B0 ;  /* 0x0000000000007941 */ /* 0x000fea0003800200 */
.L_x_162:
        /* <DEDUP_REMOVED lines=14> */
.L_x_165:
[----:B------:R-:W-:Y:S05]  /*57c0*/  BSYNC.RECONVERGENT B0 ;  /* 0x0000000000007941 */ /* 0x000fea0003800200 */
.L_x_164:
        /* <DEDUP_REMOVED lines=13> */
.L_x_167:
[----:B------:R-:W-:Y:S05]  /*58a0*/  BSYNC.RECONVERGENT B0 ;  /* 0x0000000000007941 */ /* 0x000fea0003800200 */
.L_x_166:
        /* <DEDUP_REMOVED lines=16> */
.L_x_169:
[----:B------:R-:W-:Y:S05]  /*59b0*/  BSYNC.RECONVERGENT B0 ;  /* 0x0000000000007941 */ /* 0x000fea0003800200 */
.L_x_168:
        /* <DEDUP_REMOVED lines=14> */
.L_x_171:
[----:B------:R-:W-:Y:S05]  /*5aa0*/  BSYNC.RECONVERGENT B0 ;  /* 0x0000000000007941 */ /* 0x000fea0003800200 */
.L_x_170:
        /* <DEDUP_REMOVED lines=14> */
.L_x_173:
[----:B------:R-:W-:Y:S05]  /*5b90*/  BSYNC.RECONVERGENT B0 ;  /* 0x0000000000007941 */ /* 0x000fea0003800200 */
.L_x_172:
        /* <DEDUP_REMOVED lines=14> */
.L_x_175:
[----:B------:R-:W-:Y:S05]  /*5c80*/  BSYNC.RECONVERGENT B0 ;  /* 0x0000000000007941 */ /* 0x000fea0003800200 */
.L_x_174:
        /* <DEDUP_REMOVED lines=13> */
.L_x_177:
[----:B------:R-:W-:Y:S05]  /*5d60*/  BSYNC.RECONVERGENT B0 ;  /* 0x0000000000007941 */ /* 0x000fea0003800200 */
.L_x_176:
        /* <DEDUP_REMOVED lines=16> */
.L_x_179:
[----:B------:R-:W-:Y:S05]  /*5e70*/  BSYNC.RECONVERGENT B0 ;  /* 0x0000000000007941 */ /* 0x000fea0003800200 */
.L_x_178:
        /* <DEDUP_REMOVED lines=14> */
.L_x_181:
[----:B------:R-:W-:Y:S05]  /*5f60*/  BSYNC.RECONVERGENT B0 ;  /* 0x0000000000007941 */ /* 0x000fea0003800200 */
.L_x_180:
        /* <DEDUP_REMOVED lines=14> */
.L_x_183:
[----:B------:R-:W-:Y:S05]  /*6050*/  BSYNC.RECONVERGENT B0 ;  /* 0x0000000000007941 */ /* 0x000fea0003800200 */
.L_x_182:
        /* <DEDUP_REMOVED lines=14> */
.L_x_185:
[----:B------:R-:W-:Y:S05]  /*6140*/  BSYNC.RECONVERGENT B0 ;  /* 0x0000000000007941 */ /* 0x000fea0003800200 */
.L_x_184:
        /* <DEDUP_REMOVED lines=14> */
.L_x_187:
[----:B------:R-:W-:Y:S05]  /*6230*/  BSYNC.RECONVERGENT B0 ;  /* 0x0000000000007941 */ /* 0x000fea0003800200 */
.L_x_186:
        /* <DEDUP_REMOVED lines=14> */
.L_x_189:
[----:B------:R-:W-:Y:S05]  /*6320*/  BSYNC.RECONVERGENT B0 ;  /* 0x0000000000007941 */ /* 0x000fea0003800200 */
.L_x_188:
        /* <DEDUP_REMOVED lines=13> */
.L_x_191:
[----:B------:R-:W-:Y:S05]  /*6400*/  BSYNC.RECONVERGENT B0 ;  /* 0x0000000000007941 */ /* 0x000fea0003800200 */
.L_x_190:
        /* <DEDUP_REMOVED lines=16> */
.L_x_193:
[----:B------:R-:W-:Y:S05]  /*6510*/  BSYNC.RECONVERGENT B0 ;  /* 0x0000000000007941 */ /* 0x000fea0003800200 */
.L_x_192:
        /* <DEDUP_REMOVED lines=14> */
.L_x_195:
[----:B------:R-:W-:Y:S05]  /*6600*/  BSYNC.RECONVERGENT B0 ;  /* 0x0000000000007941 */ /* 0x000fea0003800200 */
.L_x_194:
        /* <DEDUP_REMOVED lines=14> */
.L_x_197:
[----:B------:R-:W-:Y:S05]  /*66f0*/  BSYNC.RECONVERGENT B0 ;  /* 0x0000000000007941 */ /* 0x000fea0003800200 */
.L_x_196:
        /* <DEDUP_REMOVED lines=14> */
.L_x_199:
[----:B------:R-:W-:Y:S05]  /*67e0*/  BSYNC.RECONVERGENT B0 ;  /* 0x0000000000007941 */ /* 0x000fea0003800200 */
.L_x_198:
        /* <DEDUP_REMOVED lines=14> */
.L_x_201:
[----:B------:R-:W-:Y:S05]  /*68d0*/  BSYNC.RECONVERGENT B0 ;  /* 0x0000000000007941 */ /* 0x000fea0003800200 */
.L_x_200:
        /* <DEDUP_REMOVED lines=14> */
.L_x_203:
[----:B------:R-:W-:Y:S05]  /*69c0*/  BSYNC.RECONVERGENT B0 ;  /* 0x0000000000007941 */ /* 0x000fea0003800200 */
.L_x_202:
        /* <DEDUP_REMOVED lines=14> */
.L_x_205:
[----:B------:R-:W-:Y:S05]  /*6ab0*/  BSYNC.RECONVERGENT B0 ;  /* 0x0000000000007941 */ /* 0x000fea0003800200 */
.L_x_204:
        /* <DEDUP_REMOVED lines=14> */
.L_x_207:
[----:B------:R-:W-:Y:S05]  /*6ba0*/  BSYNC.RECONVERGENT B0 ;  /* 0x0000000000007941 */ /* 0x000fea0003800200 */
.L_x_206:
        /* <DEDUP_REMOVED lines=13> */
.L_x_208:
[----:B------:R-:W-:Y:S05]  /*6c80*/  BSYNC.RECONVERGENT B0 ;  /* 0x0000000000007941 */ /* 0x000fea0003800200 */
.L_x_161:
[----:B-----5:R-:W-:Y:S01]  /*6c90*/  FMUL R25, R30, 0.28209480643272399902 ;  /* 0x3e906ebb1e197820 */ /* 0x020fe20000400000 */
[----:B------:R-:W-:Y:S04]  /*6ca0*/  BSSY.RECONVERGENT B0, `(.L_x_209) ;  /* 0x000000d000007945 */ /* 0x000fe80003800200 */
        /* <DEDUP_REMOVED lines=12> */
.L_x_210:
[----:B------:R-:W-:Y:S05]  /*6d70*/  BSYNC.RECONVERGENT B0 ;  /* 0x0000000000007941 */ /* 0x000fea0003800200 */
.L_x_209:
        /* <DEDUP_REMOVED lines=16> */
.L_x_213:
[----:B------:R-:W-:Y:S05]  /*6e80*/  BSYNC.RECONVERGENT B0 ;  /* 0x0000000000007941 */ /* 0x000fea0003800200 */
.L_x_212:
        /* <DEDUP_REMOVED lines=14> */
.L_x_215:
[----:B------:R-:W-:Y:S05]  /*6f70*/  BSYNC.RECONVERGENT B0 ;  /* 0x0000000000007941 */ /* 0x000fea0003800200 */
.L_x_214:
        /* <DEDUP_REMOVED lines=13> */
.L_x_217:
[----:B------:R-:W-:Y:S05]  /*7050*/  BSYNC.RECONVERGENT B0 ;  /* 0x0000000000007941 */ /* 0x000fea0003800200 */
.L_x_216:
        /* <DEDUP_REMOVED lines=16> */
.L_x_219:
[----:B------:R-:W-:Y:S05]  /*7160*/  BSYNC.RECONVERGENT B0 ;  /* 0x0000000000007941 */ /* 0x000fea0003800200 */
.L_x_218:
        /* <DEDUP_REMOVED lines=14> */
.L_x_221:
[----:B------:R-:W-:Y:S05]  /*7250*/  BSYNC.RECONVERGENT B0 ;  /* 0x0000000000007941 */ /* 0x000fea0003800200 */
.L_x_220:
        /* <DEDUP_REMOVED lines=14> */
.L_x_223:
[----:B------:R-:W-:Y:S05]  /*7340*/  BSYNC.RECONVERGENT B0 ;  /* 0x0000000000007941 */ /* 0x000fea0003800200 */
.L_x_222:
        /* <DEDUP_REMOVED lines=14> */
.L_x_225:
[----:B------:R-:W-:Y:S05]  /*7430*/  BSYNC.RECONVERGENT B0 ;  /* 0x0000000000007941 */ /* 0x000fea0003800200 */
.L_x_224:
        /* <DEDUP_REMOVED lines=13> */
.L_x_227:
[----:B------:R-:W-:Y:S05]  /*7510*/  BSYNC.RECONVERGENT B0 ;  /* 0x0000000000007941 */ /* 0x000fea0003800200 */
.L_x_226:
        /* <DEDUP_REMOVED lines=16> */
.L_x_229:
[----:B------:R-:W-:Y:S05]  /*7620*/  BSYNC.RECONVERGENT B0 ;  /* 0x0000000000007941 */ /* 0x000fea0003800200 */
.L_x_228:
        /* <DEDUP_REMOVED lines=14> */
.L_x_231:
[----:B------:R-:W-:Y:S05]  /*7710*/  BSYNC.RECONVERGENT B0 ;  /* 0x0000000000007941 */ /* 0x000fea0003800200 */
.L_x_230:
        /* <DEDUP_REMOVED lines=14> */
.L_x_233:
[----:B------:R-:W-:Y:S05]  /*7800*/  BSYNC.RECONVERGENT B0 ;  /* 0x0000000000007941 */ /* 0x000fea0003800200 */
.L_x_232:
        /* <DEDUP_REMOVED lines=14> */
.L_x_235:
[----:B------:R-:W-:Y:S05]  /*78f0*/  BSYNC.RECONVERGENT B0 ;  /* 0x0000000000007941 */ /* 0x000fea0003800200 */
.L_x_234:
        /* <DEDUP_REMOVED lines=14> */
.L_x_237:
[----:B------:R-:W-:Y:S05]  /*79e0*/  BSYNC.RECONVERGENT B0 ;  /* 0x0000000000007941 */ /* 0x000fea0003800200 */
.L_x_236:
        /* <DEDUP_REMOVED lines=14> */
.L_x_239:
[----:B------:R-:W-:Y:S05]  /*7ad0*/  BSYNC.RECONVERGENT B0 ;  /* 0x0000000000007941 */ /* 0x000fea0003800200 */
.L_x_238:
        /* <DEDUP_REMOVED lines=13> */
.L_x_241:
[----:B------:R-:W-:Y:S05]  /*7bb0*/  BSYNC.RECONVERGENT B0 ;  /* 0x0000000000007941 */ /* 0x000fea0003800200 */
.L_x_240:
        /* <DEDUP_REMOVED lines=16> */
.L_x_243:
[----:B------:R-:W-:Y:S05]  /*7cc0*/  BSYNC.RECONVERGENT B0 ;  /* 0x0000000000007941 */ /* 0x000fea0003800200 */
.L_x_242:
        /* <DEDUP_REMOVED lines=14> */
.L_x_245:
[----:B------:R-:W-:Y:S05]  /*7db0*/  BSYNC.RECONVERGENT B0 ;  /* 0x0000000000007941 */ /* 0x000fea0003800200 */
.L_x_244:
        /* <DEDUP_REMOVED lines=14> */
.L_x_247:
[----:B------:R-:W-:Y:S05]  /*7ea0*/  BSYNC.RECONVERGENT B0 ;  /* 0x0000000000007941 */ /* 0x000fea0003800200 */
.L_x_246:
        /* <DEDUP_REMOVED lines=14> */
.L_x_249:
[----:B------:R-:W-:Y:S05]  /*7f90*/  BSYNC.RECONVERGENT B0 ;  /* 0x0000000000007941 */ /* 0x000fea0003800200 */
.L_x_248:
        /* <DEDUP_REMOVED lines=14> */
.L_x_251:
[----:B------:R-:W-:Y:S05]  /*8080*/  BSYNC.RECONVERGENT B0 ;  /* 0x0000000000007941 */ /* 0x000fea0003800200 */
.L_x_250:
        /* <DEDUP_REMOVED lines=14> */
.L_x_253:
[----:B------:R-:W-:Y:S05]  /*8170*/  BSYNC.RECONVERGENT B0 ;  /* 0x0000000000007941 */ /* 0x000fea0003800200 */
.L_x_252:
        /* <DEDUP_REMOVED lines=14> */
.L_x_255:
[----:B------:R-:W-:Y:S05]  /*8260*/  BSYNC.RECONVERGENT B0 ;  /* 0x0000000000007941 */ /* 0x000fea0003800200 */
.L_x_254:
        /* <DEDUP_REMOVED lines=14> */
.L_x_257:
[----:B------:R-:W-:Y:S05]  /*8350*/  BSYNC.RECONVERGENT B0 ;  /* 0x0000000000007941 */ /* 0x000fea0003800200 */
.L_x_256:
        /* <DEDUP_REMOVED lines=13> */
.L_x_258:
[----:B------:R-:W-:Y:S05]  /*8430*/  BSYNC.RECONVERGENT B0 ;  /* 0x0000000000007941 */ /* 0x000fea0003800200 */
.L_x_211:
        /* <DEDUP_REMOVED lines=8> */
[----:B01----:R-:W0:Y:S02]  /*84c0*/  SHFL.BFLY PT, R35, R32, 0x2, 0x1f ;  /* 0x0c401f0020237f89 */ /* 0x003e2400000e0000 */
[----:B0-----:R-:W-:-:S05]  /*84d0*/  FADD R35, R32, R35 ;  /* 0x0000002320237221 */ /* 0x001fca0000000000 */
[----:B------:R-:W0:Y:S02]  /*84e0*/  SHFL.BFLY PT, R34, R35, 0x1, 0x1f ;  /* 0x0c201f0023227f89 */ /* 0x000e2400000e0000 */
[----:B0-----:R-:W-:Y:S01]  /*84f0*/  FADD R37, R35, R34 ;  /* 0x0000002223257221 */ /* 0x001fe20000000000 */
[----:B------:R-:W-:Y:S06]  /*8500*/  @P4 BRA `(.L_x_260) ;  /* 0x0000000000044947 */ /* 0x000fec0003800000 */
[----:B------:R0:W-:Y:S02]  /*8510*/  REDG.E.ADD.F32.FTZ.RN.STRONG.GPU desc[UR8][R28.64+0x8], R37 ;  /* 0x000008251c0079a6 */ /* 0x0001e4000c12f308 */
.L_x_260:
[----:B------:R-:W-:Y:S05]  /*8520*/  BSYNC.RECONVERGENT B0 ;  /* 0x0000000000007941 */ /* 0x000fea0003800200 */
.L_x_259:
        /* <DEDUP_REMOVED lines=16> */
.L_x_263:
[----:B------:R-:W-:Y:S05]  /*8630*/  BSYNC.RECONVERGENT B0 ;  /* 0x0000000000007941 */ /* 0x000fea0003800200 */
.L_x_262:
        /* <DEDUP_REMOVED lines=14> */
.L_x_265:
[----:B------:R-:W-:Y:S05]  /*8720*/  BSYNC.RECONVERGENT B0 ;  /* 0x0000000000007941 */ /* 0x000fea0003800200 */
.L_x_264:
        /* <DEDUP_REMOVED lines=13> */
.L_x_267:
[----:B------:R-:W-:Y:S05]  /*8800*/  BSYNC.RECONVERGENT B0 ;  /* 0x0000000000007941 */ /* 0x000fea0003800200 */
.L_x_266:
        /* <DEDUP_REMOVED lines=16> */
.L_x_269:
[----:B------:R-:W-:Y:S05]  /*8910*/  BSYNC.RECONVERGENT B0 ;  /* 0x0000000000007941 */ /* 0x000fea0003800200 */
.L_x_268:
        /* <DEDUP_REMOVED lines=14> */
.L_x_271:
[----:B------:R-:W-:Y:S05]  /*8a00*/  BSYNC.RECONVERGENT B0 ;  /* 0x0000000000007941 */ /* 0x000fea0003800200 */
.L_x_270:
[----:B------:R-:W2:Y:S01]  /*8a10*/  SHFL.BFLY PT, R25, R34, 0x10, 0x1f ;  /* 0x0e001f0022197f89 */ /* 0x000ea200000e0000 */
[----:B------:R-:W-:Y:S01]  /*8a20*/  BSSY.RECONVERGENT B0, `(.L_x_272) ;  /* 0x000000d000007945 */ /* 0x000fe20003800200 */
[----:B------:R-:W-:Y:S01]  /*8a30*/  FMUL R36, R5, R31 ;  /* 0x0000001f05247220 */ /* 0x000fe20000400000 */
        /* <DEDUP_REMOVED lines=11> */
.L_x_273:
[----:B------:R-:W-:Y:S05]  /*8af0*/  BSYNC.RECONVERGENT B0 ;  /* 0x0000000000007941 */ /* 0x000fea0003800200 */
.L_x_272:
        /* <DEDUP_REMOVED lines=14> */
.L_x_275:
[----:B------:R-:W-:Y:S05]  /*8be0*/  BSYNC.RECONVERGENT B0 ;  /* 0x0000000000007941 */ /* 0x000fea0003800200 */
.L_x_274:
        /* <DEDUP_REMOVED lines=13> */
.L_x_277:
[----:B------:R-:W-:Y:S05]  /*8cc0*/  BSYNC.RECONVERGENT B0 ;  /* 0x0000000000007941 */ /* 0x000fea0003800200 */
.L_x_276:
        /* <DEDUP_REMOVED lines=16> */
.L_x_279:
[----:B------:R-:W-:Y:S05]  /*8dd0*/  BSYNC.RECONVERGENT B0 ;  /* 0x0000000000007941 */ /* 0x000fea0003800200 */
.L_x_278:
        /* <DEDUP_REMOVED lines=14> */
.L_x_281:
[----:B------:R-:W-:Y:S05]  /*8ec0*/  BSYNC.RECONVERGENT B0 ;  /* 0x0000000000007941 */ /* 0x000fea0003800200 */
.L_x_280:
        /* <DEDUP_REMOVED lines=14> */
.L_x_283:
[----:B------:R-:W-:Y:S05]  /*8fb0*/  BSYNC.RECONVERGENT B0 ;  /* 0x0000000000007941 */ /* 0x000fea0003800200 */
.L_x_282:
        /* <DEDUP_REMOVED lines=14> */
.L_x_285:
[----:B------:R-:W-:Y:S05]  /*90a0*/  BSYNC.RECONVERGENT B0 ;  /* 0x0000000000007941 */ /* 0x000fea0003800200 */
.L_x_284:
        /* <DEDUP_REMOVED lines=14> */
.L_x_287:
[----:B------:R-:W-:Y:S05]  /*9190*/  BSYNC.RECONVERGENT B0 ;  /* 0x0000000000007941 */ /* 0x000fea0003800200 */
.L_x_286:
        /* <DEDUP_REMOVED lines=14> */
.L_x_289:
[----:B------:R-:W-:Y:S05]  /*9280*/  BSYNC.RECONVERGENT B0 ;  /* 0x0000000000007941 */ /* 0x000fea0003800200 */
.L_x_288:
        /* <DEDUP_REMOVED lines=13> */
.L_x_291:
[----:B------:R-:W-:Y:S05]  /*9360*/  BSYNC.RECONVERGENT B0 ;  /* 0x0000000000007941 */ /* 0x000fea0003800200 */
.L_x_290:
        /* <DEDUP_REMOVED lines=16> */
.L_x_293:
[----:B------:R-:W-:Y:S05]  /*9470*/  BSYNC.RECONVERGENT B0 ;  /* 0x0000000000007941 */ /* 0x000fea0003800200 */
.L_x_292:
        /* <DEDUP_REMOVED lines=14> */
.L_x_295:
[----:B------:R-:W-:Y:S05]  /*9560*/  BSYNC.RECONVERGENT B0 ;  /* 0x0000000000007941 */ /* 0x000fea0003800200 */
.L_x_294:
        /* <DEDUP_REMOVED lines=14> */
.L_x_297:
[----:B------:R-:W-:Y:S05]  /*9650*/  BSYNC.RECONVERGENT B0 ;  /* 0x0000000000007941 */ /* 0x000fea0003800200 */
.L_x_296:
        /* <DEDUP_REMOVED lines=14> */
.L_x_299:
[----:B------:R-:W-:Y:S05]  /*9740*/  BSYNC.RECONVERGENT B0 ;  /* 0x0000000000007941 */ /* 0x000fea0003800200 */
.L_x_298:
        /* <DEDUP_REMOVED lines=14> */
.L_x_301:
[----:B------:R-:W-:Y:S05]  /*9830*/  BSYNC.RECONVERGENT B0 ;  /* 0x0000000000007941 */ /* 0x000fea0003800200 */
.L_x_300:
        /* <DEDUP_REMOVED lines=14> */
.L_x_303:
[----:B------:R-:W-:Y:S05]  /*9920*/  BSYNC.RECONVERGENT B0 ;  /* 0x0000000000007941 */ /* 0x000fea0003800200 */
.L_x_302:
        /* <DEDUP_REMOVED lines=14> */
.L_x_305:
[----:B------:R-:W-:Y:S05]  /*9a10*/  BSYNC.RECONVERGENT B0 ;  /* 0x0000000000007941 */ /* 0x000fea0003800200 */
.L_x_304:
        /* <DEDUP_REMOVED lines=14> */
.L_x_307:
[----:B------:R-:W-:Y:S05]  /*9b00*/  BSYNC.RECONVERGENT B0 ;  /* 0x0000000000007941 */ /* 0x000fea0003800200 */
.L_x_306:
        /* <DEDUP_REMOVED lines=9> */
[----:B------:R-:W1:Y:S02]  /*9ba0*/  SHFL.BFLY PT, R34, R33, 0x1, 0x1f ;  /* 0x0c201f0021227f89 */ /* 0x000e6400000e0000 */
[----:B-1----:R-:W-:Y:S01]  /*9bb0*/  FADD R35, R33, R34 ;  /* 0x0000002221237221 */ /* 0x002fe20000000000 */
[----:B------:R-:W-:Y:S06]  /*9bc0*/  @P4 BRA `(.L_x_308) ;  /* 0x0000000000044947 */ /* 0x000fec0003800000 */
[----:B------:R1:W-:Y:S02]  /*9bd0*/  REDG.E.ADD.F32.FTZ.RN.STRONG.GPU desc[UR8][R28.64+0x128], R35 ;  /* 0x000128231c0079a6 */ /* 0x0003e4000c12f308 */
.L_x_308:
[----:B------:R-:W-:Y:S05]  /*9be0*/  BSYNC.RECONVERGENT B0 ;  /* 0x0000000000007941 */ /* 0x000fea0003800200 */
.L_x_261:
[----:B------:R-:W-:-:S04]  /*9bf0*/  IADD3 R78, PT, PT, R78, UR10, RZ ;  /* 0x0000000a4e4e7c10 */ /* 0x000fc8000fffe0ff */
[----:B01----:R-:W-:-:S05]  /*9c00*/  LEA R29, R78, R78, 0x1 ;  /* 0x0000004e4e1d7211 */ /* 0x003fca00078e08ff */
[----:B------:R-:W-:-:S05]  /*9c10*/  IMAD.WIDE.U32 R28, R29, 0x4, R22 ;  /* 0x000000041d1c7825 */ /* 0x000fca00078e0016 */
[----:B------:R-:W2:Y:S01]  /*9c20*/  LDG.E.CONSTANT R22, desc[UR8][R28.64] ;  /* 0x000000081c167981 */ /* 0x000ea2000c1e9900 */
[----:B------:R-:W-:Y:S03]  /*9c30*/  BSSY.RECONVERGENT B0, `(.L_x_309) ;  /* 0x0000012000007945 */ /* 0x000fe60003800200 */
[----:B------:R-:W5:Y:S04]  /*9c40*/  LDG.E.CONSTANT R23, desc[UR8][R28.64+0x4] ;  /* 0x000004081c177981 */ /* 0x000f68000c1e9900 */
[----:B------:R0:W5:Y:S02]  /*9c50*/  LDG.E.CONSTANT R25, desc[UR8][R28.64+0x8] ;  /* 0x000008081c197981 */ /* 0x000164000c1e9900 */
[----:B0-----:R-:W-:-:S05]  /*9c60*/  SHF.L.U32 R29, R0, 0x1, RZ ;  /* 0x00000001001d7819 */ /* 0x001fca00000006ff */
[----:B------:R-:W-:-:S04]  /*9c70*/  IMAD.WIDE.U32 R26, R29, 0x4, R26 ;  /* 0x000000041d1a7825 */ /* 0x000fc800078e001a */
[----:B--2---:R-:W-:-:S05]  /*9c80*/  FMUL R30, R22, 0.28209480643272399902 ;  /* 0x3e906ebb161e7820 */ /* 0x004fca0000400000 */
[----:B------:R-:W0:Y:S02]  /*9c90*/  SHFL.BFLY PT, R31, R30, 0x10, 0x1f ;  /* 0x0e001f001e1f7f89 */ /* 0x000e2400000e0000 */
[----:B0-----:R-:W-:-:S05]  /*9ca0*/  FADD R31, R30, R31 ;  /* 0x0000001f1e1f7221 */ /* 0x001fca0000000000 */
        /* <DEDUP_REMOVED lines=10> */
.L_x_310:
[----:B------:R-:W-:Y:S05]  /*9d50*/  BSYNC.RECONVERGENT B0 ;  /* 0x0000000000007941 */ /* 0x000fea0003800200 */
.L_x_309:
        /* <DEDUP_REMOVED lines=16> */
.L_x_313:
[----:B------:R-:W-:Y:S05]  /*9e60*/  BSYNC.RECONVERGENT B0 ;  /* 0x0000000000007941 */ /* 0x000fea0003800200 */
.L_x_312:
        /* <DEDUP_REMOVED lines=14> */
.L_x_315:
[----:B------:R-:W-:Y:S05]  /*9f50*/  BSYNC.RECONVERGENT B0 ;  /* 0x0000000000007941 */ /* 0x000fea0003800200 */
.L_x_314:
        /* <DEDUP_REMOVED lines=13> */
.L_x_317:
[----:B------:R-:W-:Y:S05]  /*a030*/  BSYNC.RECONVERGENT B0 ;  /* 0x0000000000007941 */ /* 0x000fea0003800200 */
.L_x_316:
        /* <DEDUP_REMOVED lines=16> */
.L_x_319:
[----:B------:R-:W-:Y:S05]  /*a140*/  BSYNC.RECONVERGENT B0 ;  /* 0x0000000000007941 */ /* 0x000fea0003800200 */
.L_x_318:
        /* <DEDUP_REMOVED lines=14> */
.L_x_321:
[----:B------:R-:W-:Y:S05]  /*a230*/  BSYNC.RECONVERGENT B0 ;  /* 0x0000000000007941 */ /* 0x000fea0003800200 */
.L_x_320:
        /* <DEDUP_REMOVED lines=14> */
.L_x_323:
[----:B------:R-:W-:Y:S05]  /*a320*/  BSYNC.RECONVERGENT B0 ;  /* 0x0000000000007941 */ /* 0x000fea0003800200 */
.L_x_322:
        /* <DEDUP_REMOVED lines=14> */
.L_x_325:
[----:B------:R-:W-:Y:S05]  /*a410*/  BSYNC.RECONVERGENT B0 ;  /* 0x0000000000007941 */ /* 0x000fea0003800200 */
.L_x_324:
        /* <DEDUP_REMOVED lines=13> */
.L_x_327:
[----:B------:R-:W-:Y:S05]  /*a4f0*/  BSYNC.RECONVERGENT B0 ;  /* 0x0000000000007941 */ /* 0x000fea0003800200 */
.L_x_326:
        /* <DEDUP_REMOVED lines=16> */
.L_x_329:
[----:B------:R-:W-:Y:S05]  /*a600*/  BSYNC.RECONVERGENT B0 ;  /* 0x0000000000007941 */ /* 0x000fea0003800200 */
.L_x_328:
        /* <DEDUP_REMOVED lines=14> */
.L_x_331:
[----:B------:R-:W-:Y:S05]  /*a6f0*/  BSYNC.RECONVERGENT B0 ;  /* 0x0000000000007941 */ /* 0x000fea0003800200 */
.L_x_330:
        /* <DEDUP_REMOVED lines=14> */
.L_x_333:
[----:B------:R-:W-:Y:S05]  /*a7e0*/  BSYNC.RECONVERGENT B0 ;  /* 0x0000000000007941 */ /* 0x000fea0003800200 */
.L_x_332:
        /* <DEDUP_REMOVED lines=14> */
.L_x_335:
[----:B------:R-:W-:Y:S05]  /*a8d0*/  BSYNC.RECONVERGENT B0 ;  /* 0x0000000000007941 */ /* 0x000fea0003800200 */
.L_x_334:
        /* <DEDUP_REMOVED lines=14> */
.L_x_337:
[----:B------:R-:W-:Y:S05]  /*a9c0*/  BSYNC.RECONVERGENT B0 ;  /* 0x0000000000007941 */ /* 0x000fea0003800200 */
.L_x_336:
        /* <DEDUP_REMOVED lines=14> */
.L_x_339:
[----:B------:R-:W-:Y:S05]  /*aab0*/  BSYNC.RECONVERGENT B0 ;  /* 0x0000000000007941 */ /* 0x000fea0003800200 */
.L_x_338:
        /* <DEDUP_REMOVED lines=13> */
.L_x_341:
[----:B------:R-:W-:Y:S05]  /*ab90*/  BSYNC.RECONVERGENT B0 ;  /* 0x0000000000007941 */ /* 0x000fea0003800200 */
.L_x_340:
        /* <DEDUP_REMOVED lines=16> */
.L_x_343:
[----:B------:R-:W-:Y:S05]  /*aca0*/  BSYNC.RECONVERGENT B0 ;  /* 0x0000000000007941 */ /* 0x000fea0003800200 */
.L_x_342:
        /* <DEDUP_REMOVED lines=14> */
.L_x_345:
[----:B------:R-:W-:Y:S05]  /*ad90*/  BSYNC.RECONVERGENT B0 ;  /* 0x0000000000007941 */ /* 0x000fea0003800200 */
.L_x_344:
        /* <DEDUP_REMOVED lines=14> */
.L_x_347:
[----:B------:R-:W-:Y:S05]  /*ae80*/  BSYNC.RECONVERGENT B0 ;  /* 0x0000000000007941 */ /* 0x000fea0003800200 */
.L_x_346:
        /* <DEDUP_REMOVED lines=14> */
.L_x_349:
[----:B------:R-:W-:Y:S05]  /*af70*/  BSYNC.RECONVERGENT B0 ;  /* 0x0000000000007941 */ /* 0x000fea0003800200 */
.L_x_348:
        /* <DEDUP_REMOVED lines=14> */
.L_x_351:
[----:B------:R-:W-:Y:S05]  /*b060*/  BSYNC.RECONVERGENT B0 ;  /* 0x0000000000007941 */ /* 0x000fea0003800200 */
.L_x_350:
        /* <DEDUP_REMOVED lines=14> */
.L_x_353:
[----:B------:R-:W-:Y:S05]  /*b150*/  BSYNC.RECONVERGENT B0 ;  /* 0x0000000000007941 */ /* 0x000fea0003800200 */
.L_x_352:
        /* <DEDUP_REMOVED lines=14> */
.L_x_355:
[----:B------:R-:W-:Y:S05]  /*b240*/  BSYNC.RECONVERGENT B0 ;  /* 0x0000000000007941 */ /* 0x000fea0003800200 */
.L_x_354:
        /* <DEDUP_REMOVED lines=14> */
.L_x_357:
[----:B------:R-:W-:Y:S05]  /*b330*/  BSYNC.RECONVERGENT B0 ;  /* 0x0000000000007941 */ /* 0x000fea0003800200 */
.L_x_356:
        /* <DEDUP_REMOVED lines=13> */
.L_x_358:
[----:B------:R-:W-:Y:S05]  /*b410*/  BSYNC.RECONVERGENT B0 ;  /* 0x0000000000007941 */ /* 0x000fea0003800200 */
.L_x_311:
[----:B-----5:R-:W-:Y:S01]  /*b420*/  FMUL R0, R23, 0.28209480643272399902 ;  /* 0x3e906ebb17007820 */ /* 0x020fe20000400000 */
[----:B------:R-:W-:Y:S04]  /*b430*/  BSSY.RECONVERGENT B0, `(.L_x_359) ;  /* 0x000000d000007945 */ /* 0x000fe80003800200 */
        /* <DEDUP_REMOVED lines=12> */
.L_x_360:
[----:B------:R-:W-:Y:S05]  /*b500*/  BSYNC.RECONVERGENT B0 ;  /* 0x0000000000007941 */ /* 0x000fea0003800200 */
.L_x_359:
        /* <DEDUP_REMOVED lines=16> */
.L_x_363:
[----:B------:R-:W-:Y:S05]  /*b610*/  BSYNC.RECONVERGENT B0 ;  /* 0x0000000000007941 */ /* 0x000fea0003800200 */
.L_x_362:
        /* <DEDUP_REMOVED lines=14> */
.L_x_365:
[----:B------:R-:W-:Y:S05]  /*b700*/  BSYNC.RECONVERGENT B0 ;  /* 0x0000000000007941 */ /* 0x000fea0003800200 */
.L_x_364:
        /* <DEDUP_REMOVED lines=13> */
.L_x_367:
[----:B------:R-:W-:Y:S05]  /*b7e0*/  BSYNC.RECONVERGENT B0 ;  /* 0x0000000000007941 */ /* 0x000fea0003800200 */
.L_x_366:
        /* <DEDUP_REMOVED lines=16> */
.L_x_369:
[----:B------:R-:W-:Y:S05]  /*b8f0*/  BSYNC.RECONVERGENT B0 ;  /* 0x0000000000007941 */ /* 0x000fea0003800200 */
.L_x_368:
        /* <DEDUP_REMOVED lines=14> */
.L_x_371:
[----:B------:R-:W-:Y:S05]  /*b9e0*/  BSYNC.RECONVERGENT B0 ;  /* 0x0000000000007941 */ /* 0x000fea0003800200 */
.L_x_370:
        /* <DEDUP_REMOVED lines=14> */
.L_x_373:
[----:B------:R-:W-:Y:S05]  /*bad0*/  BSYNC.RECONVERGENT B0 ;  /* 0x0000000000007941 */ /* 0x000fea0003800200 */
.L_x_372:
        /* <DEDUP_REMOVED lines=14> */
.L_x_375:
[----:B------:R-:W-:Y:S05]  /*bbc0*/  BSYNC.RECONVERGENT B0 ;  /* 0x0000000000007941 */ /* 0x000fea0003800200 */
.L_x_374:
        /* <DEDUP_REMOVED lines=13> */
.L_x_377:
[----:B------:R-:W-:Y:S05]  /*bca0*/  BSYNC.RECONVERGENT B0 ;  /* 0x0000000000007941 */ /* 0x000fea0003800200 */
.L_x_376:
        /* <DEDUP_REMOVED lines=16> */
.L_x_379:
[----:B------:R-:W-:Y:S05]  /*bdb0*/  BSYNC.RECONVERGENT B0 ;  /* 0x0000000000007941 */ /* 0x000fea0003800200 */
.L_x_378:
        /* <DEDUP_REMOVED lines=14> */
.L_x_381:
[----:B------:R-:W-:Y:S05]  /*bea0*/  BSYNC.RECONVERGENT B0 ;  /* 0x0000000000007941 */ /* 0x000fea0003800200 */
.L_x_380:
        /* <DEDUP_REMOVED lines=14> */
.L_x_383:
[----:B------:R-:W-:Y:S05]  /*bf90*/  BSYNC.RECONVERGENT B0 ;  /* 0x0000000000007941 */ /* 0x000fea0003800200 */
.L_x_382:
        /* <DEDUP_REMOVED lines=14> */
.L_x_385:
[----:B------:R-:W-:Y:S05]  /*c080*/  BSYNC.RECONVERGENT B0 ;  /* 0x0000000000007941 */ /* 0x000fea0003800200 */
.L_x_384:
        /* <DEDUP_REMOVED lines=14> */
.L_x_387:
[----:B------:R-:W-:Y:S05]  /*c170*/  BSYNC.RECONVERGENT B0 ;  /* 0x0000000000007941 */ /* 0x000fea0003800200 */
.L_x_386:
        /* <DEDUP_REMOVED lines=14> */
.L_x_389:
[----:B------:R-:W-:Y:S05]  /*c260*/  BSYNC.RECONVERGENT B0 ;  /* 0x0000000000007941 */ /* 0x000fea0003800200 */
.L_x_388:
        /* <DEDUP_REMOVED lines=13> */
.L_x_391:
[----:B------:R-:W-:Y:S05]  /*c340*/  BSYNC.RECONVERGENT B0 ;  /* 0x0000000000007941 */ /* 0x000fea0003800200 */
.L_x_390:
        /* <DEDUP_REMOVED lines=16> */
.L_x_393:
[----:B------:R-:W-:Y:S05]  /*c450*/  BSYNC.RECONVERGENT B0 ;  /* 0x0000000000007941 */ /* 0x000fea0003800200 */
.L_x_392:
        /* <DEDUP_REMOVED lines=14> */
.L_x_395:
[----:B------:R-:W-:Y:S05]  /*c540*/  BSYNC.RECONVERGENT B0 ;  /* 0x0000000000007941 */ /* 0x000fea0003800200 */
.L_x_394:
        /* <DEDUP_REMOVED lines=14> */
.L_x_397:
[----:B------:R-:W-:Y:S05]  /*c630*/  BSYNC.RECONVERGENT B0 ;  /* 0x0000000000007941 */ /* 0x000fea0003800200 */
.L_x_396:
        /* <DEDUP_REMOVED lines=14> */
.L_x_399:
[----:B------:R-:W-:Y:S05]  /*c720*/  BSYNC.RECONVERGENT B0 ;  /* 0x0000000000007941 */ /* 0x000fea0003800200 */
.L_x_398:
        /* <DEDUP_REMOVED lines=14> */
.L_x_401:
[----:B------:R-:W-:Y:S05]  /*c810*/  BSYNC.RECONVERGENT B0 ;  /* 0x0000000000007941 */ /* 0x000fea0003800200 */
.L_x_400:
        /* <DEDUP_REMOVED lines=14> */
.L_x_403:
[----:B------:R-:W-:Y:S05]  /*c900*/  BSYNC.RECONVERGENT B0 ;  /* 0x0000000000007941 */ /* 0x000fea0003800200 */
.L_x_402:
        /* <DEDUP_REMOVED lines=14> */
.L_x_405:
[----:B------:R-:W-:Y:S05]  /*c9f0*/  BSYNC.RECONVERGENT B0 ;  /* 0x0000000000007941 */ /* 0x000fea0003800200 */
.L_x_404:
        /* <DEDUP_REMOVED lines=14> */
.L_x_407:
[----:B------:R-:W-:Y:S05]  /*cae0*/  BSYNC.RECONVERGENT B0 ;  /* 0x0000000000007941 */ /* 0x000fea0003800200 */
.L_x_406:
        /* <DEDUP_REMOVED lines=13> */
.L_x_408:
[----:B------:R-:W-:Y:S05]  /*cbc0*/  BSYNC.RECONVERGENT B0 ;  /* 0x0000000000007941 */ /* 0x000fea0003800200 */
.L_x_361:
        /* <DEDUP_REMOVED lines=10> */
[----:B------:R-:W2:Y:S02]  /*cc70*/  SHFL.BFLY PT, R31, R28, 0x1, 0x1f ;  /* 0x0c201f001c1f7f89 */ /* 0x000ea400000e0000 */
[----:B--2---:R-:W-:Y:S01]  /*cc80*/  FADD R31, R28, R31 ;  /* 0x0000001f1c1f7221 */ /* 0x004fe20000000000 */
[----:B------:R-:W-:Y:S06]  /*cc90*/  @P4 BRA `(.L_x_410) ;  /* 0x0000000000044947 */ /* 0x000fec0003800000 */
[----:B------:R2:W-:Y:S02]  /*cca0*/  REDG.E.ADD.F32.FTZ.RN.STRONG.GPU desc[UR8][R26.64+0x8], R31 ;  /* 0x0000081f1a0079a6 */ /* 0x0005e4000c12f308 */
.L_x_410:
[----:B------:R-:W-:Y:S05]  /*ccb0*/  BSYNC.RECONVERGENT B0 ;  /* 0x0000000000007941 */ /* 0x000fea0003800200 */
.L_x_409:
[----:B------:R-:W-:Y:S05]  /*ccc0*/  @P0 EXIT ;  /* 0x000000000000094d */ /* 0x000fea0003800000 */
[-C--:B------:R-:W-:Y:S01]  /*ccd0*/  FMUL R71, R71, R25.reuse ;  /* 0x0000001947477220 */ /* 0x080fe20000400000 */
[----:B------:R-:W-:Y:S01]  /*cce0*/  BSSY.RECONVERGENT B0, `(.L_x_411) ;  /* 0x000000e000007945 */ /* 0x000fe20003800200 */
[----:B------:R-:W-:-:S03]  /*ccf0*/  FMUL R70, R70, R25 ;  /* 0x0000001946467220 */ /* 0x000fc60000400000 */
[----:B------:R-:W3:Y:S02]  /*cd00*/  SHFL.BFLY PT, R0, R71, 0x10, 0x1f ;  /* 0x0e001f0047007f89 */ /* 0x000ee400000e0000 */
[----:B---3--:R-:W-:-:S05]  /*cd10*/  FADD R0, R71, R0 ;  /* 0x0000000047007221 */ /* 0x008fca0000000000 */
[----:B------:R-:W3:Y:S02]  /*cd20*/  SHFL.BFLY PT, R23, R0, 0x8, 0x1f ;  /* 0x0d001f0000177f89 */ /* 0x000ee400000e0000 */
[----:B---3--:R-:W-:-:S05]  /*cd30*/  FADD R23, R0, R23 ;  /* 0x0000001700177221 */ /* 0x008fca0000000000 */
[----:B------:R-:W3:Y:S02]  /*cd40*/  SHFL.BFLY PT, R22, R23, 0x4, 0x1f ;  /* 0x0c801f0017167f89 */ /* 0x000ee400000e0000 */
[----:B---3--:R-:W-:-:S05]  /*cd50*/  FADD R22, R23, R22 ;  /* 0x0000001617167221 */ /* 0x008fca0000000000 */
[----:B------:R-:W3:Y:S02]  /*cd60*/  SHFL.BFLY PT, R29, R22, 0x2, 0x1f ;  /* 0x0c401f00161d7f89 */ /* 0x000ee400000e0000 */
[----:B---3--:R-:W-:-:S05]  /*cd70*/  FADD R29, R22, R29 ;  /* 0x0000001d161d7221 */ /* 0x008fca0000000000 */
[----:B------:R-:W2:Y:S02]  /*cd80*/  SHFL.BFLY PT, R28, R29, 0x1, 0x1f ;  /* 0x0c201f001d1c7f89 */ /* 0x000ea400000e0000 */
[----:B--2---:R-:W-:Y:S01]  /*cd90*/  FADD R31, R29, R28 ;  /* 0x0000001c1d1f7221 */ /* 0x004fe20000000000 */
[----:B------:R-:W-:Y:S06]  /*cda0*/  @P4 BRA `(.L_x_412) ;  /* 0x0000000000044947 */ /* 0x000fec0003800000 */
[----:B------:R2:W-:Y:S02]  /*cdb0*/  REDG.E.ADD.F32.FTZ.RN.STRONG.GPU desc[UR8][R26.64+0x14], R31 ;  /* 0x0000141f1a0079a6 */ /* 0x0005e4000c12f308 */
.L_x_412:
[----:B------:R-:W-:Y:S05]  /*cdc0*/  BSYNC.RECONVERGENT B0 ;  /* 0x0000000000007941 */ /* 0x000fea0003800200 */
.L_x_411:
[----:B------:R-:W3:Y:S01]  /*cdd0*/  SHFL.BFLY PT, R23, R70, 0x10, 0x1f ;  /* 0x0e001f0046177f89 */ /* 0x000ee200000e0000 */
[----:B------:R-:W-:Y:S01]  /*cde0*/  BSSY.RECONVERGENT B0, `(.L_x_413) ;  /* 0x000000d000007945 */ /* 0x000fe20003800200 */
[----:B------:R-:W-:Y:S01]  /*cdf0*/  FMUL R69, R69, R25 ;  /* 0x0000001945457220 */ /* 0x000fe20000400000 */
[----:B---3--:R-:W-:-:S05]  /*ce00*/  FADD R23, R70, R23 ;  /* 0x0000001746177221 */ /* 0x008fca0000000000 */
[----:B------:R-:W3:Y:S02]  /*ce10*/  SHFL.BFLY PT, R0, R23, 0x8, 0x1f ;  /* 0x0d001f0017007f89 */ /* 0x000ee400000e0000 */
[----:B---3--:R-:W-:-:S05]  /*ce20*/  FADD R0, R23, R0 ;  /* 0x0000000017007221 */ /* 0x008fca0000000000 */
[----:B------:R-:W3:Y:S02]  /*ce30*/  SHFL.BFLY PT, R29, R0, 0x4, 0x1f ;  /* 0x0c801f00001d7f89 */ /* 0x000ee400000e0000 */
[----:B---3--:R-:W-:-:S05]  /*ce40*/  FADD R29, R0, R29 ;  /* 0x0000001d001d7221 */ /* 0x008fca0000000000 */
[----:B------:R-:W3:Y:S02]  /*ce50*/  SHFL.BFLY PT, R22, R29, 0x2, 0x1f ;  /* 0x0c401f001d167f89 */ /* 0x000ee400000e0000 */
[----:B---3--:R-:W-:-:S05]  /*ce60*/  FADD R22, R29, R22 ;  /* 0x000000161d167221 */ /* 0x008fca0000000000 */
[----:B--2---:R-:W2:Y:S02]  /*ce70*/  SHFL.BFLY PT, R31, R22, 0x1, 0x1f ;  /* 0x0c201f00161f7f89 */ /* 0x004ea400000e0000 */
[----:B--2---:R-:W-:Y:S01]  /*ce80*/  FADD R31, R22, R31 ;  /* 0x0000001f161f7221 */ /* 0x004fe20000000000 */
[----:B------:R-:W-:Y:S06]  /*ce90*/  @P4 BRA `(.L_x_414) ;  /* 0x0000000000044947 */ /* 0x000fec0003800000 */
[----:B------:R2:W-:Y:S02]  /*cea0*/  REDG.E.ADD.F32.FTZ.RN.STRONG.GPU desc[UR8][R26.64+0x20], R31 ;  /* 0x0000201f1a0079a6 */ /* 0x0005e4000c12f308 */
.L_x_414:
[----:B------:R-:W-:Y:S05]  /*ceb0*/  BSYNC.RECONVERGENT B0 ;  /* 0x0000000000007941 */ /* 0x000fea0003800200 */
.L_x_413:
[----:B------:R-:W3:Y:S01]  /*cec0*/  SHFL.BFLY PT, R0, R69, 0x10, 0x1f ;  /* 0x0e001f0045007f89 */ /* 0x000ee200000e0000 */
[----:B------:R-:W-:Y:S01]  /*ced0*/  BSSY.RECONVERGENT B0, `(.L_x_415) ;  /* 0x000000c000007945 */ /* 0x000fe20003800200 */
        /* <DEDUP_REMOVED lines=11> */
.L_x_416:
[----:B------:R-:W-:Y:S05]  /*cf90*/  BSYNC.RECONVERGENT B0 ;  /* 0x0000000000007941 */ /* 0x000fea0003800200 */
.L_x_415:
        /* <DEDUP_REMOVED lines=16> */
.L_x_418:
[----:B------:R-:W-:Y:S05]  /*d0a0*/  BSYNC.RECONVERGENT B0 ;  /* 0x0000000000007941 */ /* 0x000fea0003800200 */
.L_x_417:
        /* <DEDUP_REMOVED lines=14> */
.L_x_420:
[----:B------:R-:W-:Y:S05]  /*d190*/  BSYNC.RECONVERGENT B0 ;  /* 0x0000000000007941 */ /* 0x000fea0003800200 */
.L_x_419:
        /* <DEDUP_REMOVED lines=14> */
.L_x_422:
[----:B------:R-:W-:Y:S05]  /*d280*/  BSYNC.RECONVERGENT B0 ;  /* 0x0000000000007941 */ /* 0x000fea0003800200 */
.L_x_421:
        /* <DEDUP_REMOVED lines=10> */
[----:B------:R-:W3:Y:S02]  /*d330*/  SHFL.BFLY PT, R4, R29, 0x1, 0x1f ;  /* 0x0c201f001d047f89 */ /* 0x000ee400000e0000 */
[----:B---3--:R-:W-:Y:S01]  /*d340*/  FADD R3, R29, R4 ;  /* 0x000000041d037221 */ /* 0x008fe20000000000 */
[----:B------:R-:W-:Y:S06]  /*d350*/  @P4 BRA `(.L_x_424) ;  /* 0x0000000000044947 */ /* 0x000fec0003800000 */
[----:B------:R3:W-:Y:S02]  /*d360*/  REDG.E.ADD.F32.FTZ.RN.STRONG.GPU desc[UR8][R26.64+0x5c], R3 ;  /* 0x00005c031a0079a6 */ /* 0x0007e4000c12f308 */
.L_x_424:
[----:B------:R-:W-:Y:S05]  /*d370*/  BSYNC.RECONVERGENT B0 ;  /* 0x0000000000007941 */ /* 0x000fea0003800200 */
.L_x_423:
[----:B---3--:R-:W3:Y:S01]  /*d380*/  SHFL.BFLY PT, R3, R6, 0x10, 0x1f ;  /* 0x0e001f0006037f89 */ /* 0x008ee200000e0000 */
        /* <DEDUP_REMOVED lines=12> */
.L_x_426:
[----:B------:R-:W-:Y:S05]  /*d450*/  BSYNC.RECONVERGENT B0 ;  /* 0x0000000000007941 */ /* 0x000fea0003800200 */
.L_x_425:
[----:B------:R-:W-:Y:S05]  /*d460*/  @P2 EXIT ;  /* 0x000000000000294d */ /* 0x000fea0003800000 */
[-C--:B------:R-:W-:Y:S01]  /*d470*/  FMUL R7, R7, R25.reuse ;  /* 0x0000001907077220 */ /* 0x080fe20000400000 */
[----:B------:R-:W-:Y:S01]  /*d480*/  BSSY.RECONVERGENT B0, `(.L_x_427) ;  /* 0x000000e000007945 */ /* 0x000fe20003800200 */
[----:B------:R-:W-:-:S03]  /*d490*/  FMUL R6, R11, R25 ;  /* 0x000000190b067220 */ /* 0x000fc60000400000 */
[----:B------:R-:W4:Y:S02]  /*d4a0*/  SHFL.BFLY PT, R0, R7, 0x10, 0x1f ;  /* 0x0e001f0007007f89 */ /* 0x000f2400000e0000 */
[----:B----4-:R-:W-:-:S05]  /*d4b0*/  FADD R0, R7, R0 ;  /* 0x0000000007007221 */ /* 0x010fca0000000000 */
[----:B------:R-:W4:Y:S02]  /*d4c0*/  SHFL.BFLY PT, R3, R0, 0x8, 0x1f ;  /* 0x0d001f0000037f89 */ /* 0x000f2400000e0000 */
[----:B----4-:R-:W-:-:S05]  /*d4d0*/  FADD R3, R0, R3 ;  /* 0x0000000300037221 */ /* 0x010fca0000000000 */
[----:B------:R-:W4:Y:S02]  /*d4e0*/  SHFL.BFLY PT, R2, R3, 0x4, 0x1f ;  /* 0x0c801f0003027f89 */ /* 0x000f2400000e0000 */
[----:B----4-:R-:W-:-:S05]  /*d4f0*/  FADD R2, R3, R2 ;  /* 0x0000000203027221 */ /* 0x010fca0000000000 */
[----:B------:R-:W4:Y:S02]  /*d500*/  SHFL.BFLY PT, R5, R2, 0x2, 0x1f ;  /* 0x0c401f0002057f89 */ /* 0x000f2400000e0000 */
[----:B----4-:R-:W-:-:S05]  /*d510*/  FADD R5, R2, R5 ;  /* 0x0000000502057221 */ /* 0x010fca0000000000 */
[----:B------:R-:W4:Y:S02]  /*d520*/  SHFL.BFLY PT, R4, R5, 0x1, 0x1f ;  /* 0x0c201f0005047f89 */ /* 0x000f2400000e0000 */
[----:B----4-:R-:W-:Y:S01]  /*d530*/  FADD R11, R5, R4 ;  /* 0x00000004050b7221 */ /* 0x010fe20000000000 */
[----:B------:R-:W-:Y:S06]  /*d540*/  @P4 BRA `(.L_x_428) ;  /* 0x0000000000044947 */ /* 0x000fec0003800000 */
[----:B------:R4:W-:Y:S02]  /*d550*/  REDG.E.ADD.F32.FTZ.RN.STRONG.GPU desc[UR8][R26.64+0x74], R11 ;  /* 0x0000740b1a0079a6 */ /* 0x0009e4000c12f308 */
.L_x_428:
[----:B------:R-:W-:Y:S05]  /*d560*/  BSYNC.RECONVERGENT B0 ;  /* 0x0000000000007941 */ /* 0x000fea0003800200 */
.L_x_427:
[----:B------:R-:W5:Y:S01]  /*d570*/  SHFL.BFLY PT, R3, R6, 0x10, 0x1f ;  /* 0x0e001f0006037f89 */ /* 0x000f6200000e0000 */
[----:B------:R-:W-:Y:S01]  /*d580*/  BSSY.RECONVERGENT B0, `(.L_x_429) ;  /* 0x000000d000007945 */ /* 0x000fe20003800200 */
[----:B------:R-:W-:Y:S01]  /*d590*/  FMUL R13, R13, R25 ;  /* 0x000000190d0d7220 */ /* 0x000fe20000400000 */
[----:B-----5:R-:W-:-:S05]  /*d5a0*/  FADD R3, R6, R3 ;  /* 0x0000000306037221 */ /* 0x020fca0000000000 */
[----:B------:R-:W5:Y:S02]  /*d5b0*/  SHFL.BFLY PT, R0, R3, 0x8, 0x1f ;  /* 0x0d001f0003007f89 */ /* 0x000f6400000e0000 */
[----:B-----5:R-:W-:-:S05]  /*d5c0*/  FADD R0, R3, R0 ;  /* 0x0000000003007221 */ /* 0x020fca0000000000 */
[----:B------:R-:W5:Y:S02]  /*d5d0*/  SHFL.BFLY PT, R5, R0, 0x4, 0x1f ;  /* 0x0c801f0000057f89 */ /* 0x000f6400000e0000 */
[----:B-----5:R-:W-:-:S05]  /*d5e0*/  FADD R5, R0, R5 ;  /* 0x0000000500057221 */ /* 0x020fca0000000000 */
[----:B------:R-:W5:Y:S02]  /*d5f0*/  SHFL.BFLY PT, R2, R5, 0x2, 0x1f ;  /* 0x0c401f0005027f89 */ /* 0x000f6400000e0000 */
[----:B-----5:R-:W-:-:S05]  /*d600*/  FADD R2, R5, R2 ;  /* 0x0000000205027221 */ /* 0x020fca0000000000 */
[----:B------:R-:W5:Y:S02]  /*d610*/  SHFL.BFLY PT, R7, R2, 0x1, 0x1f ;  /* 0x0c201f0002077f89 */ /* 0x000f6400000e0000 */
[----:B-----5:R-:W-:Y:S01]  /*d620*/  FADD R7, R2, R7 ;  /* 0x0000000702077221 */ /* 0x020fe20000000000 */
[----:B------:R-:W-:Y:S06]  /*d630*/  @P4 BRA `(.L_x_430) ;  /* 0x0000000000044947 */ /* 0x000fec0003800000 */
[----:B------:R0:W-:Y:S02]  /*d640*/  REDG.E.ADD.F32.FTZ.RN.STRONG.GPU desc[UR8][R26.64+0x80], R7 ;  /* 0x000080071a0079a6 */ /* 0x0001e4000c12f308 */
.L_x_430:
[----:B------:R-:W-:Y:S05]  /*d650*/  BSYNC.RECONVERGENT B0 ;  /* 0x0000000000007941 */ /* 0x000fea0003800200 */
.L_x_429:
        /* <DEDUP_REMOVED lines=10> */
[----:B------:R-:W0:Y:S02]  /*d700*/  SHFL.BFLY PT, R4, R5, 0x1, 0x1f ;  /* 0x0c201f0005047f89 */ /* 0x000e2400000e0000 */
[----:B0-----:R-:W-:Y:S01]  /*d710*/  FADD R7, R5, R4 ;  /* 0x0000000405077221 */ /* 0x001fe20000000000 */
[----:B------:R-:W-:Y:S06]  /*d720*/  @P4 BRA `(.L_x_432) ;  /* 0x0000000000044947 */ /* 0x000fec0003800000 */
[----:B------:R0:W-:Y:S02]  /*d730*/  REDG.E.ADD.F32.FTZ.RN.STRONG.GPU desc[UR8][R26.64+0x8c], R7 ;  /* 0x00008c071a0079a6 */ /* 0x0001e4000c12f308 */
.L_x_432:
[----:B------:R-:W-:Y:S05]  /*d740*/  BSYNC.RECONVERGENT B0 ;  /* 0x0000000000007941 */ /* 0x000fea0003800200 */
.L_x_431:
        /* <DEDUP_REMOVED lines=14> */
.L_x_434:
[----:B------:R-:W-:Y:S05]  /*d830*/  BSYNC.RECONVERGENT B0 ;  /* 0x0000000000007941 */ /* 0x000fea0003800200 */
.L_x_433:
        /* <DEDUP_REMOVED lines=10> */
[----:B0-----:R-:W0:Y:S02]  /*d8e0*/  SHFL.BFLY PT, R7, R2, 0x1, 0x1f ;  /* 0x0c201f0002077f89 */ /* 0x001e2400000e0000 */
[----:B0-----:R-:W-:Y:S01]  /*d8f0*/  FADD R7, R2, R7 ;  /* 0x0000000702077221 */ /* 0x001fe20000000000 */
[----:B------:R-:W-:Y:S06]  /*d900*/  @P4 BRA `(.L_x_436) ;  /* 0x0000000000044947 */ /* 0x000fec0003800000 */
[----:B------:R0:W-:Y:S02]  /*d910*/  REDG.E.ADD.F32.FTZ.RN.STRONG.GPU desc[UR8][R26.64+0xa4], R7 ;  /* 0x0000a4071a0079a6 */ /* 0x0001e4000c12f308 */
.L_x_436:
[----:B------:R-:W-:Y:S05]  /*d920*/  BSYNC.RECONVERGENT B0 ;  /* 0x0000000000007941 */ /* 0x000fea0003800200 */
.L_x_435:
        /* <DEDUP_REMOVED lines=14> */
.L_x_438:
[----:B------:R-:W-:Y:S05]  /*da10*/  BSYNC.RECONVERGENT B0 ;  /* 0x0000000000007941 */ /* 0x000fea0003800200 */
.L_x_437:
[----:B------:R-:W5:Y:S01]  /*da20*/  SHFL.BFLY PT, R3, R10, 0x10, 0x1f ;  /* 0x0e001f000a037f89 */ /* 0x000f6200000e0000 */
[----:B------:R-:W-:Y:S01]  /*da30*/  BSSY.RECONVERGENT B0, `(.L_x_439) ;  /* 0x000000c000007945 */ /* 0x000fe20003800200 */
        /* <DEDUP_REMOVED lines=11> */
.L_x_440:
[----:B------:R-:W-:Y:S05]  /*daf0*/  BSYNC.RECONVERGENT B0 ;  /* 0x0000000000007941 */ /* 0x000fea0003800200 */
.L_x_439:
[----:B------:R-:W-:Y:S05]  /*db00*/  @P3 EXIT ;  /* 0x000000000000394d */ /* 0x000fea0003800000 */
[-C--:B------:R-:W-:Y:S01]  /*db10*/  FMUL R24, R24, R25.reuse ;  /* 0x0000001918187220 */ /* 0x080fe20000400000 */
[----:B------:R-:W-:Y:S01]  /*db20*/  BSSY.RECONVERGENT B0, `(.L_x_441) ;  /* 0x000000e000007945 */ /* 0x000fe20003800200 */
[----:B------:R-:W-:-:S03]  /*db30*/  FMUL R20, R20, R25 ;  /* 0x0000001914147220 */ /* 0x000fc60000400000 */
[----:B------:R-:W5:Y:S02]  /*db40*/  SHFL.BFLY PT, R3, R24, 0x10, 0x1f ;  /* 0x0e001f0018037f89 */ /* 0x000f6400000e0000 */
        /* <DEDUP_REMOVED lines=11> */
.L_x_442:
[----:B------:R-:W-:Y:S05]  /*dc00*/  BSYNC.RECONVERGENT B0 ;  /* 0x0000000000007941 */ /* 0x000fea0003800200 */
.L_x_441:
        /* <DEDUP_REMOVED lines=14> */
.L_x_444:
[----:B------:R-:W-:Y:S05]  /*dcf0*/  BSYNC.RECONVERGENT B0 ;  /* 0x0000000000007941 */ /* 0x000fea0003800200 */
.L_x_443:
        /* <DEDUP_REMOVED lines=14> */
.L_x_446:
[----:B------:R-:W-:Y:S05]  /*dde0*/  BSYNC.RECONVERGENT B0 ;  /* 0x0000000000007941 */ /* 0x000fea0003800200 */
.L_x_445:
        /* <DEDUP_REMOVED lines=14> */
.L_x_448:
[----:B------:R-:W-:Y:S05]  /*ded0*/  BSYNC.RECONVERGENT B0 ;  /* 0x0000000000007941 */ /* 0x000fea0003800200 */
.L_x_447:
        /* <DEDUP_REMOVED lines=14> */
.L_x_450:
[----:B------:R-:W-:Y:S05]  /*dfc0*/  BSYNC.RECONVERGENT B0 ;  /* 0x0000000000007941 */ /* 0x000fea0003800200 */
.L_x_449:
        /* <DEDUP_REMOVED lines=14> */
.L_x_452:
[----:B------:R-:W-:Y:S05]  /*e0b0*/  BSYNC.RECONVERGENT B0 ;  /* 0x0000000000007941 */ /* 0x000fea0003800200 */
.L_x_451:
        /* <DEDUP_REMOVED lines=14> */
.L_x_454:
[----:B------:R-:W-:Y:S05]  /*e1a0*/  BSYNC.RECONVERGENT B0 ;  /* 0x0000000000007941 */ /* 0x000fea0003800200 */
.L_x_453:
        /* <DEDUP_REMOVED lines=14> */
.L_x_456:
[----:B------:R-:W-:Y:S05]  /*e290*/  BSYNC.RECONVERGENT B0 ;  /* 0x0000000000007941 */ /* 0x000fea0003800200 */
.L_x_455:
        /* <DEDUP_REMOVED lines=10> */
[----:B------:R-:W-:Y:S06]  /*e340*/  @P4 EXIT ;  /* 0x000000000000494d */ /* 0x000fec0003800000 */
[----:B------:R-:W-:Y:S01]  /*e350*/  REDG.E.ADD.F32.FTZ.RN.STRONG.GPU desc[UR8][R26.64+0x128], R7 ;  /* 0x000128071a0079a6 */ /* 0x000fe2000c12f308 */
[----:B------:R-:W-:Y:S05]  /*e360*/  EXIT ;  /* 0x000000000000794d */ /* 0x000fea0003800000 */
.L_x_8:
        /* <DEDUP_REMOVED lines=27> */
.L_x_458:
[----:B------:R-:W-:Y:S05]  /*e520*/  BSYNC.RECONVERGENT B0 ;  /* 0x0000000000007941 */ /* 0x000fea0003800200 */
.L_x_457:
[----:B------:R-:W-:Y:S05]  /*e530*/  @P0 BRA `(.L_x_459) ;  /* 0x0000001000740947 */ /* 0x000fea0003800000 */
[-C--:B------:R-:W-:Y:S01]  /*e540*/  FMUL R21, R71, R20.reuse ;  /* 0x0000001447157220 */ /* 0x080fe20000400000 */
[----:B------:R-:W1:Y:S01]  /*e550*/  LDCU.64 UR6, c[0x0][0x3a0] ;  /* 0x00007400ff0677ac */ /* 0x000e620008000a00 */
[----:B------:R-:W-:Y:S01]  /*e560*/  BSSY.RECONVERGENT B0, `(.L_x_460) ;  /* 0x0000015000007945 */ /* 0x000fe20003800200 */
[----:B------:R-:W-:Y:S02]  /*e570*/  FMUL R26, R70, R20 ;  /* 0x00000014461a7220 */ /* 0x000fe40000400000 */
[----:B0-----:R-:W0:Y:S01]  /*e580*/  SHFL.BFLY PT, R8, R21, 0x10, 0x1f ;  /* 0x0e001f0015087f89 */ /* 0x001e2200000e0000 */
[----:B------:R-:W-:Y:S01]  /*e590*/  UMOV UR4, 0xc ;  /* 0x0000000c00047882 */ /* 0x000fe20000000000 */
[----:B------:R-:W-:Y:S02]  /*e5a0*/  UMOV UR5, 0x0 ;  /* 0x0000000000057882 */ /* 0x000fe40000000000 */
[----:B-1----:R-:W-:-:S04]  /*e5b0*/  UIMAD.WIDE.U32 UR4, UR6, 0x1, UR4 ;  /* 0x00000001060478a5 */ /* 0x002fc8000f8e0004 */
[----:B------:R-:W-:Y:S01]  /*e5c0*/  UIADD3 UR7, UPT, UPT, UR5, UR7, URZ ;  /* 0x0000000705077290 */ /* 0x000fe2000fffe0ff */
[----:B0-----:R-:W-:-:S05]  /*e5d0*/  FADD R8, R21, R8 ;  /* 0x0000000815087221 */ /* 0x001fca0000000000 */
[----:B------:R-:W0:Y:S02]  /*e5e0*/  SHFL.BFLY PT, R9, R8, 0x8, 0x1f ;  /* 0x0d001f0008097f89 */ /* 0x000e2400000e0000 */
[----:B0-----:R-:W-:Y:S01]  /*e5f0*/  FADD R17, R8, R9 ;  /* 0x0000000908117221 */ /* 0x001fe20000000000 */
[----:B------:R-:W-:-:S04]  /*e600*/  MOV R8, UR4 ;  /* 0x0000000400087c02 */ /* 0x000fc80008000f00 */
[----:B------:R-:W0:Y:S02]  /*e610*/  SHFL.BFLY PT, R22, R17, 0x4, 0x1f ;  /* 0x0c801f0011167f89 */ /* 0x000e2400000e0000 */
[----:B0-----:R-:W-:-:S05]  /*e620*/  FADD R22, R17, R22 ;  /* 0x0000001611167221 */ /* 0x001fca0000000000 */
[----:B------:R-:W0:Y:S02]  /*e630*/  SHFL.BFLY PT, R9, R22, 0x2, 0x1f ;  /* 0x0c401f0016097f89 */ /* 0x000e2400000e0000 */
[----:B0-----:R-:W-:Y:S01]  /*e640*/  FADD R19, R22, R9 ;  /* 0x0000000916137221 */ /* 0x001fe20000000000 */
[----:B------:R-:W-:Y:S02]  /*e650*/  MOV R9, UR5 ;  /* 0x0000000500097c02 */ /* 0x000fe40008000f00 */
[----:B------:R-:W-:Y:S02]  /*e660*/  MOV R9, UR7 ;  /* 0x0000000700097c02 */ /* 0x000fe40008000f00 */
[----:B------:R-:W0:Y:S02]  /*e670*/  SHFL.BFLY PT, R24, R19, 0x1, 0x1f ;  /* 0x0c201f0013187f89 */ /* 0x000e2400000e0000 */
[----:B0-----:R-:W-:Y:S01]  /*e680*/  FADD R17, R19, R24 ;  /* 0x0000001813117221 */ /* 0x001fe20000000000 */
[----:B------:R-:W-:Y:S06]  /*e690*/  @P4 BRA `(.L_x_461) ;  /* 0x0000000000044947 */ /* 0x000fec0003800000 */
[----:B------:R0:W-:Y:S02]  /*e6a0*/  REDG.E.ADD.F32.FTZ.RN.STRONG.GPU desc[UR8][R8.64], R17 ;  /* 0x00000011080079a6 */ /* 0x0001e4000c12f308 */
.L_x_461:
[----:B------:R-:W-:Y:S05]  /*e6b0*/  BSYNC.RECONVERGENT B0 ;  /* 0x0000000000007941 */ /* 0x000fea0003800200 */
.L_x_460:
[----:B0-----:R-:W0:Y:S01]  /*e6c0*/  SHFL.BFLY PT, R17, R26, 0x10, 0x1f ;  /* 0x0e001f001a117f89 */ /* 0x001e2200000e0000 */
[----:B------:R-:W-:Y:S01]  /*e6d0*/  BSSY.RECONVERGENT B0, `(.L_x_462) ;  /* 0x000000d000007945 */ /* 0x000fe20003800200 */
[----:B------:R-:W-:Y:S01]  /*e6e0*/  FMUL R28, R69, R20 ;  /* 0x00000014451c7220 */ /* 0x000fe20000400000 */
        /* <DEDUP_REMOVED lines=11> */
.L_x_463:
[----:B------:R-:W-:Y:S05]  /*e7a0*/  BSYNC.RECONVERGENT B0 ;  /* 0x0000000000007941 */ /* 0x000fea0003800200 */
.L_x_462:
        /* <DEDUP_REMOVED lines=13> */
.L_x_465:
[----:B------:R-:W-:Y:S05]  /*e880*/  BSYNC.RECONVERGENT B0 ;  /* 0x0000000000007941 */ /* 0x000fea0003800200 */
.L_x_464:
        /* <DEDUP_REMOVED lines=16> */
.L_x_467:
[----:B------:R-:W-:Y:S05]  /*e990*/  BSYNC.RECONVERGENT B0 ;  /* 0x0000000000007941 */ /* 0x000fea0003800200 */
.L_x_466:
        /* <DEDUP_REMOVED lines=14> */
.L_x_469:
[----:B------:R-:W-:Y:S05]  /*ea80*/  BSYNC.RECONVERGENT B0 ;  /* 0x0000000000007941 */ /* 0x000fea0003800200 */
.L_x_468:
        /* <DEDUP_REMOVED lines=14> */
.L_x_471:
[----:B------:R-:W-:Y:S05]  /*eb70*/  BSYNC.RECONVERGENT B0 ;  /* 0x0000000000007941 */ /* 0x000fea0003800200 */
.L_x_470:
        /* <DEDUP_REMOVED lines=14> */
.L_x_473:
[----:B------:R-:W-:Y:S05]  /*ec60*/  BSYNC.RECONVERGENT B0 ;  /* 0x0000000000007941 */ /* 0x000fea0003800200 */
.L_x_472:
        /* <DEDUP_REMOVED lines=13> */
.L_x_475:
[----:B------:R-:W-:Y:S05]  /*ed40*/  BSYNC.RECONVERGENT B0 ;  /* 0x0000000000007941 */ /* 0x000fea0003800200 */
.L_x_474:
        /* <DEDUP_REMOVED lines=16> */
.L_x_477:
[----:B------:R-:W-:Y:S05]  /*ee50*/  BSYNC.RECONVERGENT B0 ;  /* 0x0000000000007941 */ /* 0x000fea0003800200 */
.L_x_476:
        /* <DEDUP_REMOVED lines=14> */
.L_x_479:
[----:B------:R-:W-:Y:S05]  /*ef40*/  BSYNC.RECONVERGENT B0 ;  /* 0x0000000000007941 */ /* 0x000fea0003800200 */
.L_x_478:
        /* <DEDUP_REMOVED lines=14> */
.L_x_481:
[----:B------:R-:W-:Y:S05]  /*f030*/  BSYNC.RECONVERGENT B0 ;  /* 0x0000000000007941 */ /* 0x000fea0003800200 */
.L_x_480:
        /* <DEDUP_REMOVED lines=14> */
.L_x_483:
[----:B------:R-:W-:Y:S05]  /*f120*/  BSYNC.RECONVERGENT B0 ;  /* 0x0000000000007941 */ /* 0x000fea0003800200 */
.L_x_482:
        /* <DEDUP_REMOVED lines=14> */
.L_x_485:
[----:B------:R-:W-:Y:S05]  /*f210*/  BSYNC.RECONVERGENT B0 ;  /* 0x0000000000007941 */ /* 0x000fea0003800200 */
.L_x_484:
        /* <DEDUP_REMOVED lines=14> */
.L_x_487:
[----:B------:R-:W-:Y:S05]  /*f300*/  BSYNC.RECONVERGENT B0 ;  /* 0x0000000000007941 */ /* 0x000fea0003800200 */
.L_x_486:
        /* <DEDUP_REMOVED lines=13> */
.L_x_489:
[----:B------:R-:W-:Y:S05]  /*f3e0*/  BSYNC.RECONVERGENT B0 ;  /* 0x0000000000007941 */ /* 0x000fea0003800200 */
.L_x_488:
[----:B------:R-:W-:Y:S05]  /*f3f0*/  @P3 BRA `(.L_x_459) ;  /* 0x0000000000c43947 */ /* 0x000fea0003800000 */
[----:B------:R-:W-:Y:S01]  /*f400*/  MOV R17, 0x7fc00000 ;  /* 0x7fc0000000117802 */ /* 0x000fe20000000f00 */
[----:B------:R-:W-:Y:S04]  /*f410*/  BSSY.RECONVERGENT B0, `(.L_x_490) ;  /* 0x000000e000007945 */ /* 0x000fe80003800200 */
[----:B------:R-:W-:-:S04]  /*f420*/  FADD R17, R17, +QNAN ;  /* 0x7fc0000011117421 */ /* 0x000fc80000000000 */
[----:B------:R-:W-:-:S04]  /*f430*/  FADD R17, R17, R17 ;  /* 0x0000001111117221 */ /* 0x000fc80000000000 */
[----:B------:R-:W-:-:S04]  /*f440*/  FADD R17, R17, R17 ;  /* 0x0000001111117221 */ /* 0x000fc80000000000 */
[----:B0-----:R-:W-:-:S05]  /*f450*/  FADD R21, R17, R17 ;  /* 0x0000001111157221 */ /* 0x001fca0000000000 */
[-C--:B------:R-:W-:Y:S02]  /*f460*/  MOV R23, R21.reuse ;  /* 0x0000001500177202 */ /* 0x080fe40000000f00 */
[-C--:B------:R-:W-:Y:S02]  /*f470*/  MOV R25, R21.reuse ;  /* 0x0000001500197202 */ /* 0x080fe40000000f00 */
[-C--:B------:R-:W-:Y:S02]  /*f480*/  MOV R27, R21.reuse ;  /* 0x00000015001b7202 */ /* 0x080fe40000000f00 */
[-C--:B------:R-:W-:Y:S02]  /*f490*/  MOV R29, R21.reuse ;  /* 0x00000015001d7202 */ /* 0x080fe40000000f00 */
[-C--:B------:R-:W-:Y:S02]  /*f4a0*/  MOV R31, R21.reuse ;  /* 0x00000015001f7202 */ /* 0x080fe40000000f00 */
[----:B------:R-:W-:-:S02]  /*f4b0*/  MOV R33, R21 ;  /* 0x0000001500217202 */ /* 0x000fc40000000f00 */
[----:B------:R-:W-:Y:S01]  /*f4c0*/  MOV R35, R21 ;  /* 0x0000001500237202 */ /* 0x000fe20000000f00 */
[----:B------:R-:W-:Y:S06]  /*f4d0*/  @P4 BRA `(.L_x_491) ;  /* 0x0000000000044947 */ /* 0x000fec0003800000 */
[----:B------:R0:W-:Y:S02]  /*f4e0*/  REDG.E.ADD.F32.FTZ.RN.STRONG.GPU desc[UR8][R8.64+0xb4], R35 ;  /* 0x0000b423080079a6 */ /* 0x0001e4000c12f308 */
.L_x_491:
[----:B------:R-:W-:Y:S05]  /*f4f0*/  BSYNC.RECONVERGENT B0 ;  /* 0x0000000000007941 */ /* 0x000fea0003800200 */
.L_x_490:
[----:B------:R-:W-:Y:S04]  /*f500*/  BSSY.RECONVERGENT B0, `(.L_x_492) ;  /* 0x0000003000007945 */ /* 0x000fe80003800200 */
[----:B------:R-:W-:Y:S05]  /*f510*/  @P4 BRA `(.L_x_493) ;  /* 0x0000000000044947 */ /* 0x000fea0003800000 */
[----:B------:R1:W-:Y:S02]  /*f520*/  REDG.E.ADD.F32.FTZ.RN.STRONG.GPU desc[UR8][R8.64+0xc0], R21 ;  /* 0x0000c015080079a6 */ /* 0x0003e4000c12f308 */
.L_x_493:
[----:B------:R-:W-:Y:S05]  /*f530*/  BSYNC.RECONVERGENT B0 ;  /* 0x0000000000007941 */ /* 0x000fea0003800200 */
.L_x_492:
[----:B------:R-:W-:Y:S04]  /*f540*/  BSSY.RECONVERGENT B0, `(.L_x_494) ;  /* 0x0000003000007945 */ /* 0x000fe80003800200 */
[----:B------:R-:W-:Y:S05]  /*f550*/  @P4 BRA `(.L_x_495) ;  /* 0x0000000000044947 */ /* 0x000fea0003800000 */
[----:B------:R2:W-:Y:S02]  /*f560*/  REDG.E.ADD.F32.FTZ.RN.STRONG.GPU desc[UR8][R8.64+0xcc], R23 ;  /* 0x0000cc17080079a6 */ /* 0x0005e4000c12f308 */
.L_x_495:
[----:B------:R-:W-:Y:S05]  /*f570*/  BSYNC.RECONVERGENT B0 ;  /* 0x0000000000007941 */ /* 0x000fea0003800200 */
.L_x_494:
[----:B------:R-:W-:Y:S04]  /*f580*/  BSSY.RECONVERGENT B0, `(.L_x_496) ;  /* 0x0000003000007945 */ /* 0x000fe80003800200 */
[----:B------:R-:W-:Y:S05]  /*f590*/  @P4 BRA `(.L_x_497) ;  /* 0x0000000000044947 */ /* 0x000fea0003800000 */
[----:B------:R3:W-:Y:S02]  /*f5a0*/  REDG.E.ADD.F32.FTZ.RN.STRONG.GPU desc[UR8][R8.64+0xd8], R25 ;  /* 0x0000d819080079a6 */ /* 0x0007e4000c12f308 */
.L_x_497:
[----:B------:R-:W-:Y:S05]  /*f5b0*/  BSYNC.RECONVERGENT B0 ;  /* 0x0000000000007941 */ /* 0x000fea0003800200 */
.L_x_496:
[----:B------:R-:W-:Y:S04]  /*f5c0*/  BSSY.RECONVERGENT B0, `(.L_x_498) ;  /* 0x0000003000007945 */ /* 0x000fe80003800200 */
[----:B------:R-:W-:Y:S05]  /*f5d0*/  @P4 BRA `(.L_x_499) ;  /* 0x0000000000044947 */ /* 0x000fea0003800000 */
[----:B------:R4:W-:Y:S02]  /*f5e0*/  REDG.E.ADD.F32.FTZ.RN.STRONG.GPU desc[UR8][R8.64+0xe4], R27 ;  /* 0x0000e41b080079a6 */ /* 0x0009e4000c12f308 */
.L_x_499:
[----:B------:R-:W-:Y:S05]  /*f5f0*/  BSYNC.RECONVERGENT B0 ;  /* 0x0000000000007941 */ /* 0x000fea0003800200 */
.L_x_498:
[----:B------:R-:W-:Y:S04]  /*f600*/  BSSY.RECONVERGENT B0, `(.L_x_500) ;  /* 0x0000003000007945 */ /* 0x000fe80003800200 */
[----:B------:R-:W-:Y:S05]  /*f610*/  @P4 BRA `(.L_x_501) ;  /* 0x0000000000044947 */ /* 0x000fea0003800000 */
[----:B------:R0:W-:Y:S02]  /*f620*/  REDG.E.ADD.F32.FTZ.RN.STRONG.GPU desc[UR8][R8.64+0xf0], R29 ;  /* 0x0000f01d080079a6 */ /* 0x0001e4000c12f308 */
.L_x_501:
[----:B------:R-:W-:Y:S05]  /*f630*/  BSYNC.RECONVERGENT B0 ;  /* 0x0000000000007941 */ /* 0x000fea0003800200 */
.L_x_500:
[----:B------:R-:W-:Y:S04]  /*f640*/  BSSY.RECONVERGENT B0, `(.L_x_502) ;  /* 0x0000003000007945 */ /* 0x000fe80003800200 */
[----:B------:R-:W-:Y:S05]  /*f650*/  @P4 BRA `(.L_x_503) ;  /* 0x0000000000044947 */ /* 0x000fea0003800000 */
[----:B------:R0:W-:Y:S02]  /*f660*/  REDG.E.ADD.F32.FTZ.RN.STRONG.GPU desc[UR8][R8.64+0xfc], R31 ;  /* 0x0000fc1f080079a6 */ /* 0x0001e4000c12f308 */
.L_x_503:
[----:B------:R-:W-:Y:S05]  /*f670*/  BSYNC.RECONVERGENT B0 ;  /* 0x0000000000007941 */ /* 0x000fea0003800200 */
.L_x_502:
[----:B------:R-:W-:Y:S04]  /*f680*/  BSSY.RECONVERGENT B0, `(.L_x_504) ;  /* 0x0000003000007945 */ /* 0x000fe80003800200 */
[----:B------:R-:W-:Y:S05]  /*f690*/  @P4 BRA `(.L_x_505) ;  /* 0x0000000000044947 */ /* 0x000fea0003800000 */
[----:B------:R0:W-:Y:S02]  /*f6a0*/  REDG.E.ADD.F32.FTZ.RN.STRONG.GPU desc[UR8][R8.64+0x108], R33 ;  /* 0x00010821080079a6 */ /* 0x0001e4000c12f308 */
.L_x_505:
[----:B------:R-:W-:Y:S05]  /*f6b0*/  BSYNC.RECONVERGENT B0 ;  /* 0x0000000000007941 */ /* 0x000fea0003800200 */
.L_x_504:
[----:B------:R-:W-:Y:S01]  /*f6c0*/  BSSY.RECONVERGENT B0, `(.L_x_459) ;  /* 0x0000004000007945 */ /* 0x000fe20003800200 */
[----:B------:R-:W-:-:S03]  /*f6d0*/  MOV R37, R21 ;  /* 0x0000001500257202 */ /* 0x000fc60000000f00 */
[----:B------:R-:W-:Y:S05]  /*f6e0*/  @P4 BRA `(.L_x_506) ;  /* 0x0000000000044947 */ /* 0x000fea0003800000 */
[----:B------:R0:W-:Y:S02]  /*f6f0*/  REDG.E.ADD.F32.FTZ.RN.STRONG.GPU desc[UR8][R8.64+0x114], R37 ;  /* 0x00011425080079a6 */ /* 0x0001e4000c12f308 */
.L_x_506:
[----:B------:R-:W-:Y:S05]  /*f700*/  BSYNC.RECONVERGENT B0 ;  /* 0x0000000000007941 */ /* 0x000fea0003800200 */
.L_x_459:
[----:B-----5:R-:W-:Y:S01]  /*f710*/  FMUL R39, R18, 0.28209480643272399902 ;  /* 0x3e906ebb12277820 */ /* 0x020fe20000400000 */
[----:B------:R-:W0:Y:S01]  /*f720*/  LDCU.64 UR6, c[0x0][0x3a0] ;  /* 0x00007400ff0677ac */ /* 0x000e220008000a00 */
[----:B------:R-:W-:Y:S03]  /*f730*/  BSSY.RECONVERGENT B0, `(.L_x_507) ;  /* 0x0000014000007945 */ /* 0x000fe60003800200 */
[----:B01234-:R-:W0:Y:S01]  /*f740*/  SHFL.BFLY PT, R8, R39, 0x10, 0x1f ;  /* 0x0e001f0027087f89 */ /* 0x01fe2200000e0000 */
[----:B------:R-:W-:Y:S01]  /*f750*/  UMOV UR4, 0x4 ;  /* 0x0000000400047882 */ /* 0x000fe20000000000 */
[----:B------:R-:W-:Y:S02]  /*f760*/  UMOV UR5, 0x0 ;  /* 0x0000000000057882 */ /* 0x000fe40000000000 */
[----:B------:R-:W-:-:S04]  /*f770*/  UIMAD.WIDE.U32 UR4, UR6, 0x1, UR4 ;  /* 0x00000001060478a5 */ /* 0x000fc8000f8e0004 */
        /* <DEDUP_REMOVED lines=15> */
.L_x_508:
[----:B------:R-:W-:Y:S05]  /*f870*/  BSYNC.RECONVERGENT B0 ;  /* 0x0000000000007941 */ /* 0x000fea0003800200 */
.L_x_507:
[----:B------:R-:W-:Y:S05]  /*f880*/  @P0 BRA `(.L_x_509) ;  /* 0x0000001000540947 */ /* 0x000fea0003800000 */
[-C--:B------:R-:W-:Y:S01]  /*f890*/  FMUL R24, R71, R18.reuse ;  /* 0x0000001247187220 */ /* 0x080fe20000400000 */
[----:B------:R-:W-:Y:S01]  /*f8a0*/  BSSY.RECONVERGENT B0, `(.L_x_510) ;  /* 0x000000e000007945 */ /* 0x000fe20003800200 */
[----:B------:R-:W-:-:S03]  /*f8b0*/  FMUL R26, R70, R18 ;  /* 0x00000012461a7220 */ /* 0x000fc60000400000 */
[----:B0-----:R-:W0:Y:S02]  /*f8c0*/  SHFL.BFLY PT, R17, R24, 0x10, 0x1f ;  /* 0x0e001f0018117f89 */ /* 0x001e2400000e0000 */
        /* <DEDUP_REMOVED lines=11> */
.L_x_511:
[----:B------:R-:W-:Y:S05]  /*f980*/  BSYNC.RECONVERGENT B0 ;  /* 0x0000000000007941 */ /* 0x000fea0003800200 */
.L_x_510:
        /* <DEDUP_REMOVED lines=14> */
.L_x_513:
[----:B------:R-:W-:Y:S05]  /*fa70*/  BSYNC.RECONVERGENT B0 ;  /* 0x0000000000007941 */ /* 0x000fea0003800200 */
.L_x_512:
        /* <DEDUP_REMOVED lines=13> */
.L_x_515:
[----:B------:R-:W-:Y:S05]  /*fb50*/  BSYNC.RECONVERGENT B0 ;  /* 0x0000000000007941 */ /* 0x000fea0003800200 */
.L_x_514:
        /* <DEDUP_REMOVED lines=16> */
.L_x_517:
[----:B------:R-:W-:Y:S05]  /*fc60*/  BSYNC.RECONVERGENT B0 ;  /* 0x0000000000007941 */ /* 0x000fea0003800200 */
.L_x_516:
        /* <DEDUP_REMOVED lines=14> */
.L_x_519:
[----:B------:R-:W-:Y:S05]  /*fd50*/  BSYNC.RECONVERGENT B0 ;  /* 0x0000000000007941 */ /* 0x000fea0003800200 */
.L_x_518:
        /* <DEDUP_REMOVED lines=14> */
.L_x_521:
[----:B------:R-:W-:Y:S05]  /*fe40*/  BSYNC.RECONVERGENT B0 ;  /* 0x0000000000007941 */ /* 0x000fea0003800200 */
.L_x_520:
        /* <DEDUP_REMOVED lines=14> */
.L_x_523:
[----:B------:R-:W-:Y:S05]  /*ff30*/  BSYNC.RECONVERGENT B0 ;  /* 0x0000000000007941 */ /* 0x000fea0003800200 */
.L_x_522:
        /* <DEDUP_REMOVED lines=13> */
.L_x_525:
[----:B------:R-:W-:Y:S05]  /*10010*/  BSYNC.RECONVERGENT B0 ;  /* 0x0000000000007941 */ /* 0x000fea0003800200 */
.L_x_524:
        /* <DEDUP_REMOVED lines=16> */
.L_x_527:
[----:B------:R-:W-:Y:S05]  /*10120*/  BSYNC.RECONVERGENT B0 ;  /* 0x0000000000007941 */ /* 0x000fea0003800200 */
.L_x_526:
        /* <DEDUP_REMOVED lines=14> */
.L_x_529:
[----:B------:R-:W-:Y:S05]  /*10210*/  BSYNC.RECONVERGENT B0 ;  /* 0x0000000000007941 */ /* 0x000fea0003800200 */
.L_x_528:
        /* <DEDUP_REMOVED lines=14> */
.L_x_531:
[----:B------:R-:W-:Y:S05]  /*10300*/  BSYNC.RECONVERGENT B0 ;  /* 0x0000000000007941 */ /* 0x000fea0003800200 */
.L_x_530:
        /* <DEDUP_REMOVED lines=14> */
.L_x_533:
[----:B------:R-:W-:Y:S05]  /*103f0*/  BSYNC.RECONVERGENT B0 ;  /* 0x0000000000007941 */ /* 0x000fea0003800200 */
.L_x_532:
        /* <DEDUP_REMOVED lines=14> */
.L_x_535:
[----:B------:R-:W-:Y:S05]  /*104e0*/  BSYNC.RECONVERGENT B0 ;  /* 0x0000000000007941 */ /* 0x000fea0003800200 */
.L_x_534:
        /* <DEDUP_REMOVED lines=14> */
.L_x_537:
[----:B------:R-:W-:Y:S05]  /*105d0*/  BSYNC.RECONVERGENT B0 ;  /* 0x0000000000007941 */ /* 0x000fea0003800200 */
.L_x_536:
        /* <DEDUP_REMOVED lines=13> */
.L_x_539:
[----:B------:R-:W-:Y:S05]  /*106b0*/  BSYNC.RECONVERGENT B0 ;  /* 0x0000000000007941 */ /* 0x000fea0003800200 */
.L_x_538:
        /* <DEDUP_REMOVED lines=16> */
.L_x_541:
[----:B------:R-:W-:Y:S05]  /*107c0*/  BSYNC.RECONVERGENT B0 ;  /* 0x0000000000007941 */ /* 0x000fea0003800200 */
.L_x_540:
[----:B------:R-:W-:Y:S04]  /*107d0*/  BSSY.RECONVERGENT B0, `(.L_x_542) ;  /* 0x0000003000007945 */ /* 0x000fe80003800200 */
[----:B------:R-:W-:Y:S05]  /*107e0*/  @P4 BRA `(.L_x_543) ;  /* 0x0000000000044947 */ /* 0x000fea0003800000 */
[----:B------:R1:W-:Y:S02]  /*107f0*/  REDG.E.ADD.F32.FTZ.RN.STRONG.GPU desc[UR8][R8.64+0xcc], R39 ;  /* 0x0000cc27080079a6 */ /* 0x0003e4000c12f308 */
.L_x_543:
[----:B------:R-:W-:Y:S05]  /*10800*/  BSYNC.RECONVERGENT B0 ;  /* 0x0000000000007941 */ /* 0x000fea0003800200 */
.L_x_542:
[----:B------:R-:W-:Y:S04]  /*10810*/  BSSY.RECONVERGENT B0, `(.L_x_544) ;  /* 0x0000003000007945 */ /* 0x000fe80003800200 */
[----:B------:R-:W-:Y:S05]  /*10820*/  @P4 BRA `(.L_x_545) ;  /* 0x0000000000044947 */ /* 0x000fea0003800000 */
[----:B------:R2:W-:Y:S02]  /*10830*/  REDG.E.ADD.F32.FTZ.RN.STRONG.GPU desc[UR8][R8.64+0xd8], R41 ;  /* 0x0000d829080079a6 */ /* 0x0005e4000c12f308 */
.L_x_545:
[----:B------:R-:W-:Y:S05]  /*10840*/  BSYNC.RECONVERGENT B0 ;  /* 0x0000000000007941 */ /* 0x000fea0003800200 */
.L_x_544:
[----:B------:R-:W-:Y:S04]  /*10850*/  BSSY.RECONVERGENT B0, `(.L_x_546) ;  /* 0x0000003000007945 */ /* 0x000fe80003800200 */
[----:B------:R-:W-:Y:S05]  /*10860*/  @P4 BRA `(.L_x_547) ;  /* 0x0000000000044947 */ /* 0x000fea0003800000 */
[----:B------:R3:W-:Y:S02]  /*10870*/  REDG.E.ADD.F32.FTZ.RN.STRONG.GPU desc[UR8][R8.64+0xe4], R43 ;  /* 0x0000e42b080079a6 */ /* 0x0007e4000c12f308 */
.L_x_547:
[----:B------:R-:W-:Y:S05]  /*10880*/  BSYNC.RECONVERGENT B0 ;  /* 0x0000000000007941 */ /* 0x000fea0003800200 */
.L_x_546:
[----:B------:R-:W-:Y:S04]  /*10890*/  BSSY.RECONVERGENT B0, `(.L_x_548) ;  /* 0x0000003000007945 */ /* 0x000fe80003800200 */
[----:B------:R-:W-:Y:S05]  /*108a0*/  @P4 BRA `(.L_x_549) ;  /* 0x0000000000044947 */ /* 0x000fea0003800000 */
[----:B------:R4:W-:Y:S02]  /*108b0*/  REDG.E.ADD.F32.FTZ.RN.STRONG.GPU desc[UR8][R8.64+0xf0], R45 ;  /* 0x0000f02d080079a6 */ /* 0x0009e4000c12f308 */
.L_x_549:
[----:B------:R-:W-:Y:S05]  /*108c0*/  BSYNC.RECONVERGENT B0 ;  /* 0x0000000000007941 */ /* 0x000fea0003800200 */
.L_x_548:
[----:B------:R-:W-:Y:S04]  /*108d0*/  BSSY.RECONVERGENT B0, `(.L_x_550) ;  /* 0x0000003000007945 */ /* 0x000fe80003800200 */
[----:B------:R-:W-:Y:S05]  /*108e0*/  @P4 BRA `(.L_x_551) ;  /* 0x0000000000044947 */ /* 0x000fea0003800000 */
[----:B------:R0:W-:Y:S02]  /*108f0*/  REDG.E.ADD.F32.FTZ.RN.STRONG.GPU desc[UR8][R8.64+0xfc], R47 ;  /* 0x0000fc2f080079a6 */ /* 0x0001e4000c12f308 */
.L_x_551:
[----:B------:R-:W-:Y:S05]  /*10900*/  BSYNC.RECONVERGENT B0 ;  /* 0x0000000000007941 */ /* 0x000fea0003800200 */
.L_x_550:
[----:B------:R-:W-:Y:S04]  /*10910*/  BSSY.RECONVERGENT B0, `(.L_x_552) ;  /* 0x0000003000007945 */ /* 0x000fe80003800200 */
[----:B------:R-:W-:Y:S05]  /*10920*/  @P4 BRA `(.L_x_553) ;  /* 0x0000000000044947 */ /* 0x000fea0003800000 */
[----:B------:R0:W-:Y:S02]  /*10930*/  REDG.E.ADD.F32.FTZ.RN.STRONG.GPU desc[UR8][R8.64+0x108], R49 ;  /* 0x00010831080079a6 */ /* 0x0001e4000c12f308 */
.L_x_553:
[----:B------:R-:W-:Y:S05]  /*10940*/  BSYNC.RECONVERGENT B0 ;  /* 0x0000000000007941 */ /* 0x000fea0003800200 */
.L_x_552:
[----:B------:R-:W-:Y:S04]  /*10950*/  BSSY.RECONVERGENT B0, `(.L_x_554) ;  /* 0x0000003000007945 */ /* 0x000fe80003800200 */
[----:B------:R-:W-:Y:S05]  /*10960*/  @P4 BRA `(.L_x_555) ;  /* 0x0000000000044947 */ /* 0x000fea0003800000 */
[----:B------:R0:W-:Y:S02]  /*10970*/  REDG.E.ADD.F32.FTZ.RN.STRONG.GPU desc[UR8][R8.64+0x114], R51 ;  /* 0x00011433080079a6 */ /* 0x0001e4000c12f308 */
.L_x_555:
[----:B------:R-:W-:Y:S05]  /*10980*/  BSYNC.RECONVERGENT B0 ;  /* 0x0000000000007941 */ /* 0x000fea0003800200 */
.L_x_554:
[----:B------:R-:W-:Y:S01]  /*10990*/  BSSY.RECONVERGENT B0, `(.L_x_509) ;  /* 0x0000004000007945 */ /* 0x000fe20003800200 */
[----:B------:R-:W-:-:S03]  /*109a0*/  MOV R55, R39 ;  /* 0x0000002700377202 */ /* 0x000fc60000000f00 */
[----:B------:R-:W-:Y:S05]  /*109b0*/  @P4 BRA `(.L_x_556) ;  /* 0x0000000000044947 */ /* 0x000fea0003800000 */
[----:B------:R0:W-:Y:S02]  /*109c0*/  REDG.E.ADD.F32.FTZ.RN.STRONG.GPU desc[UR8][R8.64+0x120], R55 ;  /* 0x00012037080079a6 */ /* 0x0001e4000c12f308 */
.L_x_556:
[----:B------:R-:W-:Y:S05]  /*109d0*/  BSYNC.RECONVERGENT B0 ;  /* 0x0000000000007941 */ /* 0x000fea0003800200 */
.L_x_509:
[----:B------:R-:W-:Y:S01]  /*109e0*/  FMUL R22, R16, 0.28209480643272399902 ;  /* 0x3e906ebb10167820 */ /* 0x000fe20000400000 */
[----:B------:R-:W-:Y:S04]  /*109f0*/  BSSY.RECONVERGENT B0, `(.L_x_557) ;  /* 0x000000d000007945 */ /* 0x000fe80003800200 */
        /* <DEDUP_REMOVED lines=12> */
.L_x_558:
[----:B------:R-:W-:Y:S05]  /*10ac0*/  BSYNC.RECONVERGENT B0 ;  /* 0x0000000000007941 */ /* 0x000fea0003800200 */
.L_x_557:
[----:B------:R-:W-:Y:S05]  /*10ad0*/  @P0 BRA `(.L_x_559) ;  /* 0x0000001000540947 */ /* 0x000fea0003800000 */
        /* <DEDUP_REMOVED lines=15> */
.L_x_561:
[----:B------:R-:W-:Y:S05]  /*10bd0*/  BSYNC.RECONVERGENT B0 ;  /* 0x0000000000007941 */ /* 0x000fea0003800200 */
.L_x_560:
        /* <DEDUP_REMOVED lines=14> */
.L_x_563:
[----:B------:R-:W-:Y:S05]  /*10cc0*/  BSYNC.RECONVERGENT B0 ;  /* 0x0000000000007941 */ /* 0x000fea0003800200 */
.L_x_562:
        /* <DEDUP_REMOVED lines=13> */
.L_x_565:
[----:B------:R-:W-:Y:S05]  /*10da0*/  BSYNC.RECONVERGENT B0 ;  /* 0x0000000000007941 */ /* 0x000fea0003800200 */
.L_x_564:
        /* <DEDUP_REMOVED lines=16> */
.L_x_567:
[----:B------:R-:W-:Y:S05]  /*10eb0*/  BSYNC.RECONVERGENT B0 ;  /* 0x0000000000007941 */ /* 0x000fea0003800200 */
.L_x_566:
        /* <DEDUP_REMOVED lines=14> */
.L_x_569:
[----:B------:R-:W-:Y:S05]  /*10fa0*/  BSYNC.RECONVERGENT B0 ;  /* 0x0000000000007941 */ /* 0x000fea0003800200 */
.L_x_568:
        /* <DEDUP_REMOVED lines=14> */
.L_x_571:
[----:B------:R-:W-:Y:S05]  /*11090*/  BSYNC.RECONVERGENT B0 ;  /* 0x0000000000007941 */ /* 0x000fea0003800200 */
.L_x_570:
        /* <DEDUP_REMOVED lines=14> */
.L_x_573:
[----:B------:R-:W-:Y:S05]  /*11180*/  BSYNC.RECONVERGENT B0 ;  /* 0x0000000000007941 */ /* 0x000fea0003800200 */
.L_x_572:
        /* <DEDUP_REMOVED lines=13> */
.L_x_575:
[----:B------:R-:W-:Y:S05]  /*11260*/  BSYNC.RECONVERGENT B0 ;  /* 0x0000000000007941 */ /* 0x000fea0003800200 */
.L_x_574:
        /* <DEDUP_REMOVED lines=16> */
.L_x_577:
[----:B------:R-:W-:Y:S05]  /*11370*/  BSYNC.RECONVERGENT B0 ;  /* 0x0000000000007941 */ /* 0x000fea0003800200 */
.L_x_576:
        /* <DEDUP_REMOVED lines=14> */
.L_x_579:
[----:B------:R-:W-:Y:S05]  /*11460*/  BSYNC.RECONVERGENT B0 ;  /* 0x0000000000007941 */ /* 0x000fea0003800200 */
.L_x_578:
        /* <DEDUP_REMOVED lines=14> */
.L_x_581:
[----:B------:R-:W-:Y:S05]  /*11550*/  BSYNC.RECONVERGENT B0 ;  /* 0x0000000000007941 */ /* 0x000fea0003800200 */
.L_x_580:
        /* <DEDUP_REMOVED lines=14> */
.L_x_583:
[----:B------:R-:W-:Y:S05]  /*11640*/  BSYNC.RECONVERGENT B0 ;  /* 0x0000000000007941 */ /* 0x000fea0003800200 */
.L_x_582:
        /* <DEDUP_REMOVED lines=14> */
.L_x_585:
[----:B------:R-:W-:Y:S05]  /*11730*/  BSYNC.RECONVERGENT B0 ;  /* 0x0000000000007941 */ /* 0x000fea0003800200 */
.L_x_584:
        /* <DEDUP_REMOVED lines=14> */
.L_x_587:
[----:B------:R-:W-:Y:S05]  /*11820*/  BSYNC.RECONVERGENT B0 ;  /* 0x0000000000007941 */ /* 0x000fea0003800200 */
.L_x_586:
        /* <DEDUP_REMOVED lines=13> */
.L_x_589:
[----:B------:R-:W-:Y:S05]  /*11900*/  BSYNC.RECONVERGENT B0 ;  /* 0x0000000000007941 */ /* 0x000fea0003800200 */
.L_x_588:
        /* <DEDUP_REMOVED lines=16> */
.L_x_591:
[----:B------:R-:W-:Y:S05]  /*11a10*/  BSYNC.RECONVERGENT B0 ;  /* 0x0000000000007941 */ /* 0x000fea0003800200 */
.L_x_590:
[----:B------:R-:W-:Y:S04]  /*11a20*/  BSSY.RECONVERGENT B0, `(.L_x_592) ;  /* 0x0000003000007945 */ /* 0x000fe80003800200 */
[----:B------:R-:W-:Y:S05]  /*11a30*/  @P4 BRA `(.L_x_593) ;  /* 0x0000000000044947 */ /* 0x000fea0003800000 */
[----:B------:R0:W-:Y:S02]  /*11a40*/  REDG.E.ADD.F32.FTZ.RN.STRONG.GPU desc[UR8][R8.64+0xd0], R57 ;  /* 0x0000d039080079a6 */ /* 0x0001e4000c12f308 */
.L_x_593:
[----:B------:R-:W-:Y:S05]  /*11a50*/  BSYNC.RECONVERGENT B0 ;  /* 0x0000000000007941 */ /* 0x000fea0003800200 */
.L_x_592:
[----:B------:R-:W-:Y:S04]  /*11a60*/  BSSY.RECONVERGENT B0, `(.L_x_594) ;  /* 0x0000003000007945 */ /* 0x000fe80003800200 */
[----:B------:R-:W-:Y:S05]  /*11a70*/  @P4 BRA `(.L_x_595) ;  /* 0x0000000000044947 */ /* 0x000fea0003800000 */
[----:B------:R0:W-:Y:S02]  /*11a80*/  REDG.E.ADD.F32.FTZ.RN.STRONG.GPU desc[UR8][R8.64+0xdc], R59 ;  /* 0x0000dc3b080079a6 */ /* 0x0001e4000c12f308 */
.L_x_595:
[----:B------:R-:W-:Y:S05]  /*11a90*/  BSYNC.RECONVERGENT B0 ;  /* 0x0000000000007941 */ /* 0x000fea0003800200 */
.L_x_594:
[----:B------:R-:W-:Y:S04]  /*11aa0*/  BSSY.RECONVERGENT B0, `(.L_x_596) ;  /* 0x0000003000007945 */ /* 0x000fe80003800200 */
[----:B------:R-:W-:Y:S05]  /*11ab0*/  @P4 BRA `(.L_x_597) ;  /* 0x0000000000044947 */ /* 0x000fea0003800000 */
[----:B------:R0:W-:Y:S02]  /*11ac0*/  REDG.E.ADD.F32.FTZ.RN.STRONG.GPU desc[UR8][R8.64+0xe8], R61 ;  /* 0x0000e83d080079a6 */ /* 0x0001e4000c12f308 */
.L_x_597:
[----:B------:R-:W-:Y:S05]  /*11ad0*/  BSYNC.RECONVERGENT B0 ;  /* 0x0000000000007941 */ /* 0x000fea0003800200 */
.L_x_596:
[----:B------:R-:W-:Y:S04]  /*11ae0*/  BSSY.RECONVERGENT B0, `(.L_x_598) ;  /* 0x0000003000007945 */ /* 0x000fe80003800200 */
[----:B------:R-:W-:Y:S05]  /*11af0*/  @P4 BRA `(.L_x_599) ;  /* 0x0000000000044947 */ /* 0x000fea0003800000 */
[----:B------:R0:W-:Y:S02]  /*11b00*/  REDG.E.ADD.F32.FTZ.RN.STRONG.GPU desc[UR8][R8.64+0xf4], R63 ;  /* 0x0000f43f080079a6 */ /* 0x0001e4000c12f308 */
.L_x_599:
[----:B------:R-:W-:Y:S05]  /*11b10*/  BSYNC.RECONVERGENT B0 ;  /* 0x0000000000007941 */ /* 0x000fea0003800200 */
.L_x_598:
[----:B------:R-:W-:Y:S04]  /*11b20*/  BSSY.RECONVERGENT B0, `(.L_x_600) ;  /* 0x0000003000007945 */ /* 0x000fe80003800200 */
[----:B------:R-:W-:Y:S05]  /*11b30*/  @P4 BRA `(.L_x_601) ;  /* 0x0000000000044947 */ /* 0x000fea0003800000 */
[----:B------:R0:W-:Y:S02]  /*11b40*/  REDG.E.ADD.F32.FTZ.RN.STRONG.GPU desc[UR8][R8.64+0x100], R65 ;  /* 0x00010041080079a6 */ /* 0x0001e4000c12f308 */
.L_x_601:
[----:B------:R-:W-:Y:S05]  /*11b50*/  BSYNC.RECONVERGENT B0 ;  /* 0x0000000000007941 */ /* 0x000fea0003800200 */
.L_x_600:
[----:B------:R-:W-:Y:S04]  /*11b60*/  BSSY.RECONVERGENT B0, `(.L_x_602) ;  /* 0x0000003000007945 */ /* 0x000fe80003800200 */
[----:B------:R-:W-:Y:S05]  /*11b70*/  @P4 BRA `(.L_x_603) ;  /* 0x0000000000044947 */ /* 0x000fea0003800000 */
[----:B------:R0:W-:Y:S02]  /*11b80*/  REDG.E.ADD.F32.FTZ.RN.STRONG.GPU desc[UR8][R8.64+0x10c], R67 ;  /* 0x00010c43080079a6 */ /* 0x0001e4000c12f308 */
.L_x_603:
[----:B------:R-:W-:Y:S05]  /*11b90*/  BSYNC.RECONVERGENT B0 ;  /* 0x0000000000007941 */ /* 0x000fea0003800200 */
.L_x_602:
[----:B------:R-:W-:Y:S04]  /*11ba0*/  BSSY.RECONVERGENT B0, `(.L_x_604) ;  /* 0x0000003000007945 */ /* 0x000fe80003800200 */
[----:B------:R-:W-:Y:S05]  /*11bb0*/  @P4 BRA `(.L_x_605) ;  /* 0x0000000000044947 */ /* 0x000fea0003800000 */
[----:B------:R0:W-:Y:S02]  /*11bc0*/  REDG.E.ADD.F32.FTZ.RN.STRONG.GPU desc[UR8][R8.64+0x118], R73 ;  /* 0x00011849080079a6 */ /* 0x0001e4000c12f308 */
.L_x_605:
[----:B------:R-:W-:Y:S05]  /*11bd0*/  BSYNC.RECONVERGENT B0 ;  /* 0x0000000000007941 */ /* 0x000fea0003800200 */
.L_x_604:
[----:B------:R-:W-:Y:S01]  /*11be0*/  BSSY.RECONVERGENT B0, `(.L_x_559) ;  /* 0x0000004000007945 */ /* 0x000fe20003800200 */
[----:B------:R-:W-:-:S03]  /*11bf0*/  MOV R77, R57 ;  /* 0x00000039004d7202 */ /* 0x000fc60000000f00 */
[----:B------:R-:W-:Y:S05]  /*11c00*/  @P4 BRA `(.L_x_606) ;  /* 0x0000000000044947 */ /* 0x000fea0003800000 */
[----:B------:R0:W-:Y:S02]  /*11c10*/  REDG.E.ADD.F32.FTZ.RN.STRONG.GPU desc[UR8][R8.64+0x124], R77 ;  /* 0x0001244d080079a6 */ /* 0x0001e4000c12f308 */
.L_x_606:
[----:B------:R-:W-:Y:S05]  /*11c20*/  BSYNC.RECONVERGENT B0 ;  /* 0x0000000000007941 */ /* 0x000fea0003800200 */
.L_x_559:
[----:B01234-:R-:W0:Y:S01]  /*11c30*/  LDC.64 R8, c[0x0][0x398] ;  /* 0x0000e600ff087b82 */ /* 0x01fe220000000a00 */
        /* <DEDUP_REMOVED lines=19> */
[----:B0-----:R-:W-:Y:S01]  /*11d70*/  IMAD.WIDE.U32 R18, R0, 0x4, R16 ;  /* 0x0000000400127825 */ /* 0x001fe200078e0010 */
[----:B------:R-:W-:Y:S06]  /*11d80*/  @P4 BRA `(.L_x_608) ;  /* 0x0000000000044947 */ /* 0x000fec0003800000 */
[----:B------:R0:W-:Y:S02]  /*11d90*/  REDG.E.ADD.F32.FTZ.RN.STRONG.GPU desc[UR8][R18.64], R79 ;  /* 0x0000004f120079a6 */ /* 0x0001e4000c12f308 */
.L_x_608:
[----:B------:R-:W-:Y:S05]  /*11da0*/  BSYNC.RECONVERGENT B0 ;  /* 0x0000000000007941 */ /* 0x000fea0003800200 */
.L_x_607:
        /* <DEDUP_REMOVED lines=16> */
.L_x_611:
[----:B------:R-:W-:Y:S05]  /*11eb0*/  BSYNC.RECONVERGENT B0 ;  /* 0x0000000000007941 */ /* 0x000fea0003800200 */
.L_x_610:
        /* <DEDUP_REMOVED lines=14> */
.L_x_613:
[----:B------:R-:W-:Y:S05]  /*11fa0*/  BSYNC.RECONVERGENT B0 ;  /* 0x0000000000007941 */ /* 0x000fea0003800200 */
.L_x_612:
        /* <DEDUP_REMOVED lines=13> */
.L_x_615:
[----:B------:R-:W-:Y:S05]  /*12080*/  BSYNC.RECONVERGENT B0 ;  /* 0x0000000000007941 */ /* 0x000fea0003800200 */
.L_x_614:
        /* <DEDUP_REMOVED lines=16> */
.L_x_617:
[----:B------:R-:W-:Y:S05]  /*12190*/  BSYNC.RECONVERGENT B0 ;  /* 0x0000000000007941 */ /* 0x000fea0003800200 */
.L_x_616:
        /* <DEDUP_REMOVED lines=14> */
.L_x_619:
[----:B------:R-:W-:Y:S05]  /*12280*/  BSYNC.RECONVERGENT B0 ;  /* 0x0000000000007941 */ /* 0x000fea0003800200 */
.L_x_618:
        /* <DEDUP_REMOVED lines=14> */
.L_x_621:
[----:B------:R-:W-:Y:S05]  /*12370*/  BSYNC.RECONVERGENT B0 ;  /* 0x0000000000007941 */ /* 0x000fea0003800200 */
.L_x_620:
        /* <DEDUP_REMOVED lines=14> */
.L_x_623:
[----:B------:R-:W-:Y:S05]  /*12460*/  BSYNC.RECONVERGENT B0 ;  /* 0x0000000000007941 */ /* 0x000fea0003800200 */
.L_x_622:
        /* <DEDUP_REMOVED lines=13> */
.L_x_625:
[----:B------:R-:W-:Y:S05]  /*12540*/  BSYNC.RECONVERGENT B0 ;  /* 0x0000000000007941 */ /* 0x000fea0003800200 */
.L_x_624:
        /* <DEDUP_REMOVED lines=16> */
.L_x_627:
[----:B------:R-:W-:Y:S05]  /*12650*/  BSYNC.RECONVERGENT B0 ;  /* 0x0000000000007941 */ /* 0x000fea0003800200 */
.L_x_626:
        /* <DEDUP_REMOVED lines=14> */
.L_x_629:
[----:B------:R-:W-:Y:S05]  /*12740*/  BSYNC.RECONVERGENT B0 ;  /* 0x0000000000007941 */ /* 0x000fea0003800200 */
.L_x_628:
        /* <DEDUP_REMOVED lines=14> */
.L_x_631:
[----:B------:R-:W-:Y:S05]  /*12830*/  BSYNC.RECONVERGENT B0 ;  /* 0x0000000000007941 */ /* 0x000fea0003800200 */
.L_x_630:
        /* <DEDUP_REMOVED lines=14> */
.L_x_633:
[----:B------:R-:W-:Y:S05]  /*12920*/  BSYNC.RECONVERGENT B0 ;  /* 0x0000000000007941 */ /* 0x000fea0003800200 */
.L_x_632:
        /* <DEDUP_REMOVED lines=14> */
.L_x_635:
[----:B------:R-:W-:Y:S05]  /*12a10*/  BSYNC.RECONVERGENT B0 ;  /* 0x0000000000007941 */ /* 0x000fea0003800200 */
.L_x_634:
        /* <DEDUP_REMOVED lines=14> */
.L_x_637:
[----:B------:R-:W-:Y:S05]  /*12b00*/  BSYNC.RECONVERGENT B0 ;  /* 0x0000000000007941 */ /* 0x000fea0003800200 */
.L_x_636:
        /* <DEDUP_REMOVED lines=13> */
.L_x_639:
[----:B------:R-:W-:Y:S05]  /*12be0*/  BSYNC.RECONVERGENT B0 ;  /* 0x0000000000007941 */ /* 0x000fea0003800200 */
.L_x_638:
[----:B------:R-:W-:Y:S05]  /*12bf0*/  @P3 BRA `(.L_x_609) ;  /* 0x0000000400683947 */ /* 0x000fea0003800000 */
[----:B------:R-:W1:Y:S01]  /*12c00*/  SHFL.BFLY PT, R20, R35, 0x10, 0x1f ;  /* 0x0e001f0023147f89 */ /* 0x000e6200000e0000 */
[----:B------:R-:W-:Y:S01]  /*12c10*/  BSSY.RECONVERGENT B0, `(.L_x_640) ;  /* 0x0000008000007945 */ /* 0x000fe20003800200 */
[----:B-1----:R-:W-:-:S04]  /*12c20*/  FADD R20, R35, R20 ;  /* 0x0000001423147221 */ /* 0x002fc80000000000 */
[----:B------:R-:W-:-:S04]  /*12c30*/  FADD R20, R20, R20 ;  /* 0x0000001414147221 */ /* 0x000fc80000000000 */
[----:B------:R-:W-:-:S04]  /*12c40*/  FADD R20, R20, R20 ;  /* 0x0000001414147221 */ /* 0x000fc80000000000 */
[----:B------:R-:W-:-:S04]  /*12c50*/  FADD R20, R20, R20 ;  /* 0x0000001414147221 */ /* 0x000fc80000000000 */
[----:B------:R-:W-:Y:S01]  /*12c60*/  FADD R35, R20, R20 ;  /* 0x0000001414237221 */ /* 0x000fe20000000000 */
[----:B------:R-:W-:Y:S06]  /*12c70*/  @P4 BRA `(.L_x_641) ;  /* 0x0000000000044947 */ /* 0x000fec0003800000 */
[----:B------:R1:W-:Y:S02]  /*12c80*/  REDG.E.ADD.F32.FTZ.RN.STRONG.GPU desc[UR8][R18.64+0xc0], R35 ;  /* 0x0000c023120079a6 */ /* 0x0003e4000c12f308 */
.L_x_641:
[----:B------:R-:W-:Y:S05]  /*12c90*/  BSYNC.RECONVERGENT B0 ;  /* 0x0000000000007941 */ /* 0x000fea0003800200 */
.L_x_640:
[----:B------:R-:W2:Y:S01]  /*12ca0*/  SHFL.BFLY PT, R20, R21, 0x10, 0x1f ;  /* 0x0e001f0015147f89 */ /* 0x000ea200000e0000 */
[----:B------:R-:W-:Y:S01]  /*12cb0*/  BSSY.RECONVERGENT B0, `(.L_x_642) ;  /* 0x0000008000007945 */ /* 0x000fe20003800200 */
[----:B--2---:R-:W-:-:S04]  /*12cc0*/  FADD R20, R21, R20 ;  /* 0x0000001415147221 */ /* 0x004fc80000000000 */
[----:B------:R-:W-:-:S04]  /*12cd0*/  FADD R20, R20, R20 ;  /* 0x0000001414147221 */ /* 0x000fc80000000000 */
[----:B------:R-:W-:-:S04]  /*12ce0*/  FADD R20, R20, R20 ;  /* 0x0000001414147221 */ /* 0x000fc80000000000 */
[----:B------:R-:W-:-:S04]  /*12cf0*/  FADD R20, R20, R20 ;  /* 0x0000001414147221 */ /* 0x000fc80000000000 */
[----:B------:R-:W-:Y:S01]  /*12d00*/  FADD R21, R20, R20 ;  /* 0x0000001414157221 */ /* 0x000fe20000000000 */
[----:B------:R-:W-:Y:S06]  /*12d10*/  @P4 BRA `(.L_x_643) ;  /* 0x0000000000044947 */ /* 0x000fec0003800000 */
[----:B------:R2:W-:Y:S02]  /*12d20*/  REDG.E.ADD.F32.FTZ.RN.STRONG.GPU desc[UR8][R18.64+0xcc], R21 ;  /* 0x0000cc15120079a6 */ /* 0x0005e4000c12f308 */
.L_x_643:
[----:B------:R-:W-:Y:S05]  /*12d30*/  BSYNC.RECONVERGENT B0 ;  /* 0x0000000000007941 */ /* 0x000fea0003800200 */
.L_x_642:
[----:B------:R-:W3:Y:S01]  /*12d40*/  SHFL.BFLY PT, R20, R23, 0x10, 0x1f ;  /* 0x0e001f0017147f89 */ /* 0x000ee200000e0000 */
[----:B------:R-:W-:Y:S01]  /*12d50*/  BSSY.RECONVERGENT B0, `(.L_x_644) ;  /* 0x0000008000007945 */ /* 0x000fe20003800200 */
[----:B---3--:R-:W-:-:S04]  /*12d60*/  FADD R20, R23, R20 ;  /* 0x0000001417147221 */ /* 0x008fc80000000000 */
[----:B------:R-:W-:-:S04]  /*12d70*/  FADD R20, R20, R20 ;  /* 0x0000001414147221 */ /* 0x000fc80000000000 */
[----:B------:R-:W-:-:S04]  /*12d80*/  FADD R20, R20, R20 ;  /* 0x0000001414147221 */ /* 0x000fc80000000000 */
[----:B------:R-:W-:-:S04]  /*12d90*/  FADD R20, R20, R20 ;  /* 0x0000001414147221 */ /* 0x000fc80000000000 */
[----:B------:R-:W-:Y:S01]  /*12da0*/  FADD R23, R20, R20 ;  /* 0x0000001414177221 */ /* 0x000fe20000000000 */
[----:B------:R-:W-:Y:S06]  /*12db0*/  @P4 BRA `(.L_x_645) ;  /* 0x0000000000044947 */ /* 0x000fec0003800000 */
[----:B------:R3:W-:Y:S02]  /*12dc0*/  REDG.E.ADD.F32.FTZ.RN.STRONG.GPU desc[UR8][R18.64+0xd8], R23 ;  /* 0x0000d817120079a6 */ /* 0x0007e4000c12f308 */
.L_x_645:
[----:B------:R-:W-:Y:S05]  /*12dd0*/  BSYNC.RECONVERGENT B0 ;  /* 0x0000000000007941 */ /* 0x000fea0003800200 */
.L_x_644:
[----:B------:R-:W4:Y:S01]  /*12de0*/  SHFL.BFLY PT, R20, R25, 0x10, 0x1f ;  /* 0x0e001f0019147f89 */ /* 0x000f2200000e0000 */
[----:B------:R-:W-:Y:S01]  /*12df0*/  BSSY.RECONVERGENT B0, `(.L_x_646) ;  /* 0x0000008000007945 */ /* 0x000fe20003800200 */
[----:B----4-:R-:W-:-:S04]  /*12e00*/  FADD R20, R25, R20 ;  /* 0x0000001419147221 */ /* 0x010fc80000000000 */
[----:B------:R-:W-:-:S04]  /*12e10*/  FADD R20, R20, R20 ;  /* 0x0000001414147221 */ /* 0x000fc80000000000 */
[----:B------:R-:W-:-:S04]  /*12e20*/  FADD R20, R20, R20 ;  /* 0x0000001414147221 */ /* 0x000fc80000000000 */
[----:B------:R-:W-:-:S04]  /*12e30*/  FADD R20, R20, R20 ;  /* 0x0000001414147221 */ /* 0x000fc80000000000 */
[----:B------:R-:W-:Y:S01]  /*12e40*/  FADD R25, R20, R20 ;  /* 0x0000001414197221 */ /* 0x000fe20000000000 */
[----:B------:R-:W-:Y:S06]  /*12e50*/  @P4 BRA `(.L_x_647) ;  /* 0x0000000000044947 */ /* 0x000fec0003800000 */
[----:B------:R4:W-:Y:S02]  /*12e60*/  REDG.E.ADD.F32.FTZ.RN.STRONG.GPU desc[UR8][R18.64+0xe4], R25 ;  /* 0x0000e419120079a6 */ /* 0x0009e4000c12f308 */
.L_x_647:
[----:B------:R-:W-:Y:S05]  /*12e70*/  BSYNC.RECONVERGENT B0 ;  /* 0x0000000000007941 */ /* 0x000fea0003800200 */
.L_x_646:
[----:B------:R-:W0:Y:S01]  /*12e80*/  SHFL.BFLY PT, R20, R27, 0x10, 0x1f ;  /* 0x0e001f001b147f89 */ /* 0x000e2200000e0000 */
[----:B------:R-:W-:Y:S01]  /*12e90*/  BSSY.RECONVERGENT B0, `(.L_x_648) ;  /* 0x0000008000007945 */ /* 0x000fe20003800200 */
[----:B0-----:R-:W-:-:S04]  /*12ea0*/  FADD R20, R27, R20 ;  /* 0x000000141b147221 */ /* 0x001fc80000000000 */
[----:B------:R-:W-:-:S04]  /*12eb0*/  FADD R20, R20, R20 ;  /* 0x0000001414147221 */ /* 0x000fc80000000000 */
[----:B------:R-:W-:-:S04]  /*12ec0*/  FADD R20, R20, R20 ;  /* 0x0000001414147221 */ /* 0x000fc80000000000 */
[----:B------:R-:W-:-:S04]  /*12ed0*/  FADD R20, R20, R20 ;  /* 0x0000001414147221 */ /* 0x000fc80000000000 */
[----:B------:R-:W-:Y:S01]  /*12ee0*/  FADD R27, R20, R20 ;  /* 0x00000014141b7221 */ /* 0x000fe20000000000 */
[----:B------:R-:W-:Y:S06]  /*12ef0*/  @P4 BRA `(.L_x_649) ;  /* 0x0000000000044947 */ /* 0x000fec0003800000 */
[----:B------:R0:W-:Y:S02]  /*12f00*/  REDG.E.ADD.F32.FTZ.RN.STRONG.GPU desc[UR8][R18.64+0xf0], R27 ;  /* 0x0000f01b120079a6 */ /* 0x0001e4000c12f308 */
.L_x_649:
[----:B------:R-:W-:Y:S05]  /*12f10*/  BSYNC.RECONVERGENT B0 ;  /* 0x0000000000007941 */ /* 0x000fea0003800200 */
.L_x_648:
        /* <DEDUP_REMOVED lines=9> */
.L_x_651:
[----:B------:R-:W-:Y:S05]  /*12fb0*/  BSYNC.RECONVERGENT B0 ;  /* 0x0000000000007941 */ /* 0x000fea0003800200 */
.L_x_650:
        /* <DEDUP_REMOVED lines=9> */
.L_x_653:
[----:B------:R-:W-:Y:S05]  /*13050*/  BSYNC.RECONVERGENT B0 ;  /* 0x0000000000007941 */ /* 0x000fea0003800200 */
.L_x_652:
        /* <DEDUP_REMOVED lines=9> */
.L_x_655:
[----:B------:R-:W-:Y:S05]  /*130f0*/  BSYNC.RECONVERGENT B0 ;  /* 0x0000000000007941 */ /* 0x000fea0003800200 */
.L_x_654:
        /* <DEDUP_REMOVED lines=9> */
.L_x_656:
[----:B------:R-:W-:Y:S05]  /*13190*/  BSYNC.RECONVERGENT B0 ;  /* 0x0000000000007941 */ /* 0x000fea0003800200 */
.L_x_609:
[----:B-----5:R-:W-:Y:S01]  /*131a0*/  FMUL R85, R22, 0.28209480643272399902 ;  /* 0x3e906ebb16557820 */ /* 0x020fe20000400000 */
[----:B------:R-:W-:Y:S04]  /*131b0*/  BSSY.RECONVERGENT B0, `(.L_x_657) ;  /* 0x000000d000007945 */ /* 0x000fe80003800200 */
        /* <DEDUP_REMOVED lines=12> */
.L_x_658:
[----:B------:R-:W-:Y:S05]  /*13280*/  BSYNC.RECONVERGENT B0 ;  /* 0x0000000000007941 */ /* 0x000fea0003800200 */
.L_x_657:
        /* <DEDUP_REMOVED lines=16> */
.L_x_661:
[----:B------:R-:W-:Y:S05]  /*13390*/  BSYNC.RECONVERGENT B0 ;  /* 0x0000000000007941 */ /* 0x000fea0003800200 */
.L_x_660:
        /* <DEDUP_REMOVED lines=14> */
.L_x_663:
[----:B------:R-:W-:Y:S05]  /*13480*/  BSYNC.RECONVERGENT B0 ;  /* 0x0000000000007941 */ /* 0x000fea0003800200 */
.L_x_662:
        /* <DEDUP_REMOVED lines=13> */
.L_x_665:
[----:B------:R-:W-:Y:S05]  /*13560*/  BSYNC.RECONVERGENT B0 ;  /* 0x0000000000007941 */ /* 0x000fea0003800200 */
.L_x_664:
        /* <DEDUP_REMOVED lines=16> */
.L_x_667:
[----:B------:R-:W-:Y:S05]  /*13670*/  BSYNC.RECONVERGENT B0 ;  /* 0x0000000000007941 */ /* 0x000fea0003800200 */
.L_x_666:
        /* <DEDUP_REMOVED lines=14> */
.L_x_669:
[----:B------:R-:W-:Y:S05]  /*13760*/  BSYNC.RECONVERGENT B0 ;  /* 0x0000000000007941 */ /* 0x000fea0003800200 */
.L_x_668:
        /* <DEDUP_REMOVED lines=14> */
.L_x_671:
[----:B------:R-:W-:Y:S05]  /*13850*/  BSYNC.RECONVERGENT B0 ;  /* 0x0000000000007941 */ /* 0x000fea0003800200 */
.L_x_670:
        /* <DEDUP_REMOVED lines=14> */
.L_x_673:
[----:B------:R-:W-:Y:S05]  /*13940*/  BSYNC.RECONVERGENT B0 ;  /* 0x0000000000007941 */ /* 0x000fea0003800200 */
.L_x_672:
        /* <DEDUP_REMOVED lines=13> */
.L_x_675:
[----:B------:R-:W-:Y:S05]  /*13a20*/  BSYNC.RECONVERGENT B0 ;  /* 0x0000000000007941 */ /* 0x000fea0003800200 */
.L_x_674:
        /* <DEDUP_REMOVED lines=16> */
.L_x_677:
[----:B------:R-:W-:Y:S05]  /*13b30*/  BSYNC.RECONVERGENT B0 ;  /* 0x0000000000007941 */ /* 0x000fea0003800200 */
.L_x_676:
        /* <DEDUP_REMOVED lines=14> */
.L_x_679:
[----:B------:R-:W-:Y:S05]  /*13c20*/  BSYNC.RECONVERGENT B0 ;  /* 0x0000000000007941 */ /* 0x000fea0003800200 */
.L_x_678:
        /* <DEDUP_REMOVED lines=14> */
.L_x_681:
[----:B------:R-:W-:Y:S05]  /*13d10*/  BSYNC.RECONVERGENT B0 ;  /* 0x0000000000007941 */ /* 0x000fea0003800200 */
.L_x_680:
        /* <DEDUP_REMOVED lines=14> */
.L_x_683:
[----:B------:R-:W-:Y:S05]  /*13e00*/  BSYNC.RECONVERGENT B0 ;  /* 0x0000000000007941 */ /* 0x000fea0003800200 */
.L_x_682:
        /* <DEDUP_REMOVED lines=14> */
.L_x_685:
[----:B------:R-:W-:Y:S05]  /*13ef0*/  BSYNC.RECONVERGENT B0 ;  /* 0x0000000000007941 */ /* 0x000fea0003800200 */
.L_x_684:
        /* <DEDUP_REMOVED lines=14> */
.L_x_687:
[----:B------:R-:W-:Y:S05]  /*13fe0*/  BSYNC.RECONVERGENT B0 ;  /* 0x0000000000007941 */ /* 0x000fea0003800200 */
.L_x_686:
        /* <DEDUP_REMOVED lines=13> */
.L_x_689:
[----:B------:R-:W-:Y:S05]  /*140c0*/  BSYNC.RECONVERGENT B0 ;  /* 0x0000000000007941 */ /* 0x000fea0003800200 */
.L_x_688:
        /* <DEDUP_REMOVED lines=10> */
.L_x_691:
[----:B------:R-:W-:Y:S05]  /*14170*/  BSYNC.RECONVERGENT B0 ;  /* 0x0000000000007941 */ /* 0x000fea0003800200 */
.L_x_690:
[----:B------:R-:W5:Y:S01]  /*14180*/  SHFL.BFLY PT, R20, R39, 0x10, 0x1f ;  /* 0x0e001f0027147f89 */ /* 0x000f6200000e0000 */
[----:B------:R-:W-:Y:S01]  /*14190*/  BSSY.RECONVERGENT B0, `(.L_x_692) ;  /* 0x0000008000007945 */ /* 0x000fe20003800200 */
[----:B-----5:R-:W-:-:S04]  /*141a0*/  FADD R20, R39, R20 ;  /* 0x0000001427147221 */ /* 0x020fc80000000000 */
[----:B------:R-:W-:-:S04]  /*141b0*/  FADD R20, R20, R20 ;  /* 0x0000001414147221 */ /* 0x000fc80000000000 */
[----:B------:R-:W-:-:S04]  /*141c0*/  FADD R20, R20, R20 ;  /* 0x0000001414147221 */ /* 0x000fc80000000000 */
[----:B------:R-:W-:-:S04]  /*141d0*/  FADD R20, R20, R20 ;  /* 0x0000001414147221 */ /* 0x000fc80000000000 */
[----:B------:R-:W-:Y:S01]  /*141e0*/  FADD R39, R20, R20 ;  /* 0x0000001414277221 */ /* 0x000fe20000000000 */
[----:B------:R-:W-:Y:S06]  /*141f0*/  @P4 BRA `(.L_x_693) ;  /* 0x0000000000044947 */ /* 0x000fec0003800000 */
[----:B------:R0:W-:Y:S02]  /*14200*/  REDG.E.ADD.F32.FTZ.RN.STRONG.GPU desc[UR8][R18.64+0xd0], R39 ;  /* 0x0000d027120079a6 */ /* 0x0001e4000c12f308 */
.L_x_693:
[----:B------:R-:W-:Y:S05]  /*14210*/  BSYNC.RECONVERGENT B0 ;  /* 0x0000000000007941 */ /* 0x000fea0003800200 */
.L_x_692:
        /* <DEDUP_REMOVED lines=9> */
.L_x_695:
[----:B------:R-:W-:Y:S05]  /*142b0*/  BSYNC.RECONVERGENT B0 ;  /* 0x0000000000007941 */ /* 0x000fea0003800200 */
.L_x_694:
        /* <DEDUP_REMOVED lines=9> */
.L_x_697:
[----:B------:R-:W-:Y:S05]  /*14350*/  BSYNC.RECONVERGENT B0 ;  /* 0x0000000000007941 */ /* 0x000fea0003800200 */
.L_x_696:
        /* <DEDUP_REMOVED lines=9> */
.L_x_699:
[----:B------:R-:W-:Y:S05]  /*143f0*/  BSYNC.RECONVERGENT B0 ;  /* 0x0000000000007941 */ /* 0x000fea0003800200 */
.L_x_698:
        /* <DEDUP_REMOVED lines=9> */
.L_x_701:
[----:B------:R-:W-:Y:S05]  /*14490*/  BSYNC.RECONVERGENT B0 ;  /* 0x0000000000007941 */ /* 0x000fea0003800200 */
.L_x_700:
        /* <DEDUP_REMOVED lines=9> */
.L_x_703:
[----:B------:R-:W-:Y:S05]  /*14530*/  BSYNC.RECONVERGENT B0 ;  /* 0x0000000000007941 */ /* 0x000fea0003800200 */
.L_x_702:
        /* <DEDUP_REMOVED lines=9> */
.L_x_705:
[----:B------:R-:W-:Y:S05]  /*145d0*/  BSYNC.RECONVERGENT B0 ;  /* 0x0000000000007941 */ /* 0x000fea0003800200 */
.L_x_704:
        /* <DEDUP_REMOVED lines=9> */
.L_x_706:
[----:B------:R-:W-:Y:S05]  /*14670*/  BSYNC.RECONVERGENT B0 ;  /* 0x0000000000007941 */ /* 0x000fea0003800200 */
.L_x_659:
[----:B------:R-:W-:Y:S01]  /*14680*/  FMUL R85, R24, 0.28209480643272399902 ;  /* 0x3e906ebb18557820 */ /* 0x000fe20000400000 */
[----:B------:R-:W-:Y:S04]  /*14690*/  BSSY.RECONVERGENT B0, `(.L_x_707) ;  /* 0x000000d000007945 */ /* 0x000fe80003800200 */
        /* <DEDUP_REMOVED lines=12> */
.L_x_708:
[----:B------:R-:W-:Y:S05]  /*14760*/  BSYNC.RECONVERGENT B0 ;  /* 0x0000000000007941 */ /* 0x000fea0003800200 */
.L_x_707:
        /* <DEDUP_REMOVED lines=16> */
.L_x_711:
[----:B------:R-:W-:Y:S05]  /*14870*/  BSYNC.RECONVERGENT B0 ;  /* 0x0000000000007941 */ /* 0x000fea0003800200 */
.L_x_710:
        /* <DEDUP_REMOVED lines=14> */
.L_x_713:
[----:B------:R-:W-:Y:S05]  /*14960*/  BSYNC.RECONVERGENT B0 ;  /* 0x0000000000007941 */ /* 0x000fea0003800200 */
.L_x_712:
        /* <DEDUP_REMOVED lines=13> */
.L_x_715:
[----:B------:R-:W-:Y:S05]  /*14a40*/  BSYNC.RECONVERGENT B0 ;  /* 0x0000000000007941 */ /* 0x000fea0003800200 */
.L_x_714:
        /* <DEDUP_REMOVED lines=16> */
.L_x_717:
[----:B------:R-:W-:Y:S05]  /*14b50*/  BSYNC.RECONVERGENT B0 ;  /* 0x0000000000007941 */ /* 0x000fea0003800200 */
.L_x_716:
        /* <DEDUP_REMOVED lines=14> */
.L_x_719:
[----:B------:R-:W-:Y:S05]  /*14c40*/  BSYNC.RECONVERGENT B0 ;  /* 0x0000000000007941 */ /* 0x000fea0003800200 */
.L_x_718:
        /* <DEDUP_REMOVED lines=14> */
.L_x_721:
[----:B------:R-:W-:Y:S05]  /*14d30*/  BSYNC.RECONVERGENT B0 ;  /* 0x0000000000007941 */ /* 0x000fea0003800200 */
.L_x_720:
        /* <DEDUP_REMOVED lines=14> */
.L_x_723:
[----:B------:R-:W-:Y:S05]  /*14e20*/  BSYNC.RECONVERGENT B0 ;  /* 0x0000000000007941 */ /* 0x000fea0003800200 */
.L_x_722:
        /* <DEDUP_REMOVED lines=13> */
.L_x_725:
[----:B------:R-:W-:Y:S05]  /*14f00*/  BSYNC.RECONVERGENT B0 ;  /* 0x0000000000007941 */ /* 0x000fea0003800200 */
.L_x_724:
        /* <DEDUP_REMOVED lines=16> */
.L_x_727:
[----:B------:R-:W-:Y:S05]  /*15010*/  BSYNC.RECONVERGENT B0 ;  /* 0x0000000000007941 */ /* 0x000fea0003800200 */
.L_x_726:
        /* <DEDUP_REMOVED lines=14> */
.L_x_729:
[----:B------:R-:W-:Y:S05]  /*15100*/  BSYNC.RECONVERGENT B0 ;  /* 0x0000000000007941 */ /* 0x000fea0003800200 */
.L_x_728:
        /* <DEDUP_REMOVED lines=14> */
.L_x_731:
[----:B------:R-:W-:Y:S05]  /*151f0*/  BSYNC.RECONVERGENT B0 ;  /* 0x0000000000007941 */ /* 0x000fea0003800200 */
.L_x_730:
        /* <DEDUP_REMOVED lines=14> */
.L_x_733:
[----:B------:R-:W-:Y:S05]  /*152e0*/  BSYNC.RECONVERGENT B0 ;  /* 0x0000000000007941 */ /* 0x000fea0003800200 */
.L_x_732:
        /* <DEDUP_REMOVED lines=14> */
.L_x_735:
[----:B------:R-:W-:Y:S05]  /*153d0*/  BSYNC.RECONVERGENT B0 ;  /* 0x0000000000007941 */ /* 0x000fea0003800200 */
.L_x_734:
        /* <DEDUP_REMOVED lines=14> */
.L_x_737:
[----:B------:R-:W-:Y:S05]  /*154c0*/  BSYNC.RECONVERGENT B0 ;  /* 0x0000000000007941 */ /* 0x000fea0003800200 */
.L_x_736:
        /* <DEDUP_REMOVED lines=13> */
.L_x_739:
[----:B------:R-:W-:Y:S05]  /*155a0*/  BSYNC.RECONVERGENT B0 ;  /* 0x0000000000007941 */ /* 0x000fea0003800200 */
.L_x_738:
[----:B------:R-:W-:Y:S05]  /*155b0*/  @P3 BRA `(.L_x_709) ;  /* 0x0000000400683947 */ /* 0x000fea0003800000 */
        /* <DEDUP_REMOVED lines=9> */
.L_x_741:
[----:B------:R-:W-:Y:S05]  /*15650*/  BSYNC.RECONVERGENT B0 ;  /* 0x0000000000007941 */ /* 0x000fea0003800200 */
.L_x_740:
        /* <DEDUP_REMOVED lines=9> */
.L_x_743:
[----:B------:R-:W-:Y:S05]  /*156f0*/  BSYNC.RECONVERGENT B0 ;  /* 0x0000000000007941 */ /* 0x000fea0003800200 */
.L_x_742:
        /* <DEDUP_REMOVED lines=9> */
.L_x_745:
[----:B------:R-:W-:Y:S05]  /*15790*/  BSYNC.RECONVERGENT B0 ;  /* 0x0000000000007941 */ /* 0x000fea0003800200 */
.L_x_744:
        /* <DEDUP_REMOVED lines=9> */
.L_x_747:
[----:B------:R-:W-:Y:S05]  /*15830*/  BSYNC.RECONVERGENT B0 ;  /* 0x0000000000007941 */ /* 0x000fea0003800200 */
.L_x_746:
        /* <DEDUP_REMOVED lines=9> */
.L_x_749:
[----:B------:R-:W-:Y:S05]  /*158d0*/  BSYNC.RECONVERGENT B0 ;  /* 0x0000000000007941 */ /* 0x000fea0003800200 */
.L_x_748:
        /* <DEDUP_REMOVED lines=9> */
.L_x_751:
[----:B------:R-:W-:Y:S05]  /*15970*/  BSYNC.RECONVERGENT B0 ;  /* 0x0000000000007941 */ /* 0x000fea0003800200 */
.L_x_750:
        /* <DEDUP_REMOVED lines=9> */
.L_x_753:
[----:B------:R-:W-:Y:S05]  /*15a10*/  BSYNC.RECONVERGENT B0 ;  /* 0x0000000000007941 */ /* 0x000fea0003800200 */
.L_x_752:
        /* <DEDUP_REMOVED lines=9> */
.L_x_755:
[----:B------:R-:W-:Y:S05]  /*15ab0*/  BSYNC.RECONVERGENT B0 ;  /* 0x0000000000007941 */ /* 0x000fea0003800200 */
.L_x_754:
        /* <DEDUP_REMOVED lines=9> */
.L_x_756:
[----:B------:R-:W-:Y:S05]  /*15b50*/  BSYNC.RECONVERGENT B0 ;  /* 0x0000000000007941 */ /* 0x000fea0003800200 */
.L_x_709:
[----:B------:R-:W-:-:S04]  /*15b60*/  IADD3 R78, PT, PT, R78, UR10, RZ ;  /* 0x0000000a4e4e7c10 */ /* 0x000fc8000fffe0ff */
[----:B01234-:R-:W-:-:S05]  /*15b70*/  LEA R19, R78, R78, 0x1 ;  /* 0x0000004e4e137211 */ /* 0x01ffca00078e08ff */
        /* <DEDUP_REMOVED lines=20> */
.L_x_758:
[----:B------:R-:W-:Y:S05]  /*15cc0*/  BSYNC.RECONVERGENT B0 ;  /* 0x0000000000007941 */ /* 0x000fea0003800200 */
.L_x_757:
[----:B------:R-:W-:Y:S05]  /*15cd0*/  @P0 BRA `(.L_x_759) ;  /* 0x0000001000d40947 */ /* 0x000fea0003800000 */
[-C--:B0-----:R-:W-:Y:S01]  /*15ce0*/  FMUL R81, R71, R18.reuse ;  /* 0x0000001247517220 */ /* 0x081fe20000400000 */
[----:B------:R-:W-:Y:S01]  /*15cf0*/  BSSY.RECONVERGENT B0, `(.L_x_760) ;  /* 0x000000e000007945 */ /* 0x000fe20003800200 */
[----:B------:R-:W-:-:S03]  /*15d00*/  FMUL R83, R70, R18 ;  /* 0x0000001246537220 */ /* 0x000fc60000400000 */
        /* <DEDUP_REMOVED lines=12> */
.L_x_761:
[----:B------:R-:W-:Y:S05]  /*15dd0*/  BSYNC.RECONVERGENT B0 ;  /* 0x0000000000007941 */ /* 0x000fea0003800200 */
.L_x_760:
        /* <DEDUP_REMOVED lines=14> */
.L_x_763:
[----:B------:R-:W-:Y:S05]  /*15ec0*/  BSYNC.RECONVERGENT B0 ;  /* 0x0000000000007941 */ /* 0x000fea0003800200 */
.L_x_762:
        /* <DEDUP_REMOVED lines=13> */
.L_x_765:
[----:B------:R-:W-:Y:S05]  /*15fa0*/  BSYNC.RECONVERGENT B0 ;  /* 0x0000000000007941 */ /* 0x000fea0003800200 */
.L_x_764:
        /* <DEDUP_REMOVED lines=16> */
.L_x_767:
[----:B------:R-:W-:Y:S05]  /*160b0*/  BSYNC.RECONVERGENT B0 ;  /* 0x0000000000007941 */ /* 0x000fea0003800200 */
.L_x_766:
        /* <DEDUP_REMOVED lines=14> */
.L_x_769:
[----:B------:R-:W-:Y:S05]  /*161a0*/  BSYNC.RECONVERGENT B0 ;  /* 0x0000000000007941 */ /* 0x000fea0003800200 */
.L_x_768:
        /* <DEDUP_REMOVED lines=14> */
.L_x_771:
[----:B------:R-:W-:Y:S05]  /*16290*/  BSYNC.RECONVERGENT B0 ;  /* 0x0000000000007941 */ /* 0x000fea0003800200 */
.L_x_770:
        /* <DEDUP_REMOVED lines=14> */
.L_x_773:
[----:B------:R-:W-:Y:S05]  /*16380*/  BSYNC.RECONVERGENT B0 ;  /* 0x0000000000007941 */ /* 0x000fea0003800200 */
.L_x_772:
        /* <DEDUP_REMOVED lines=13> */
.L_x_775:
[----:B------:R-:W-:Y:S05]  /*16460*/  BSYNC.RECONVERGENT B0 ;  /* 0x0000000000007941 */ /* 0x000fea0003800200 */
.L_x_774:
        /* <DEDUP_REMOVED lines=16> */
.L_x_777:
[----:B------:R-:W-:Y:S05]  /*16570*/  BSYNC.RECONVERGENT B0 ;  /* 0x0000000000007941 */ /* 0x000fea0003800200 */
.L_x_776:
        /* <DEDUP_REMOVED lines=14> */
.L_x_779:
[----:B------:R-:W-:Y:S05]  /*16660*/  BSYNC.RECONVERGENT B0 ;  /* 0x0000000000007941 */ /* 0x000fea0003800200 */
.L_x_778:
        /* <DEDUP_REMOVED lines=14> */
.L_x_781:
[----:B------:R-:W-:Y:S05]  /*16750*/  BSYNC.RECONVERGENT B0 ;  /* 0x0000000000007941 */ /* 0x000fea0003800200 */
.L_x_780:
        /* <DEDUP_REMOVED lines=14> */
.L_x_783:
[----:B------:R-:W-:Y:S05]  /*16840*/  BSYNC.RECONVERGENT B0 ;  /* 0x0000000000007941 */ /* 0x000fea0003800200 */
.L_x_782:
        /* <DEDUP_REMOVED lines=14> */
.L_x_785:
[----:B------:R-:W-:Y:S05]  /*16930*/  BSYNC.RECONVERGENT B0 ;  /* 0x0000000000007941 */ /* 0x000fea0003800200 */
.L_x_784:
        /* <DEDUP_REMOVED lines=14> */
.L_x_787:
[----:B------:R-:W-:Y:S05]  /*16a20*/  BSYNC.RECONVERGENT B0 ;  /* 0x0000000000007941 */ /* 0x000fea0003800200 */
.L_x_786:
        /* <DEDUP_REMOVED lines=13> */
.L_x_789:
[----:B------:R-:W-:Y:S05]  /*16b00*/  BSYNC.RECONVERGENT B0 ;  /* 0x0000000000007941 */ /* 0x000fea0003800200 */
.L_x_788:
[----:B------:R-:W-:Y:S05]  /*16b10*/  @P3 BRA `(.L_x_759) ;  /* 0x0000000400443947 */ /* 0x000fea0003800000 */
[----:B------:R-:W-:Y:S04]  /*16b20*/  BSSY.RECONVERGENT B0, `(.L_x_790) ;  /* 0x0000008000007945 */ /* 0x000fe80003800200 */
[----:B------:R-:W-:Y:S05]  /*16b30*/  @P4 BRA `(.L_x_791) ;  /* 0x0000000000184947 */ /* 0x000fea0003800000 */
[----:B------:R-:W-:-:S04]  /*16b40*/  FADD R35, R35, R35 ;  /* 0x0000002323237221 */ /* 0x000fc80000000000 */
[----:B------:R-:W-:-:S04]  /*16b50*/  FADD R35, R35, R35 ;  /* 0x0000002323237221 */ /* 0x000fc80000000000 */
[----:B------:R-:W-:-:S04]  /*16b60*/  FADD R35, R35, R35 ;  /* 0x0000002323237221 */ /* 0x000fc80000000000 */
[----:B------:R-:W-:-:S04]  /*16b70*/  FADD R35, R35, R35 ;  /* 0x0000002323237221 */ /* 0x000fc80000000000 */
[----:B------:R-:W-:-:S05]  /*16b80*/  FADD R35, R35, R35 ;  /* 0x0000002323237221 */ /* 0x000fca0000000000 */
[----:B------:R1:W-:Y:S02]  /*16b90*/  REDG.E.ADD.F32.FTZ.RN.STRONG.GPU desc[UR8][R16.64+0xc0], R35 ;  /* 0x0000c023100079a6 */ /* 0x0003e4000c12f308 */
.L_x_791:
[----:B------:R-:W-:Y:S05]  /*16ba0*/  BSYNC.RECONVERGENT B0 ;  /* 0x0000000000007941 */ /* 0x000fea0003800200 */
.L_x_790:
        /* <DEDUP_REMOVED lines=8> */
.L_x_793:
[----:B------:R-:W-:Y:S05]  /*16c30*/  BSYNC.RECONVERGENT B0 ;  /* 0x0000000000007941 */ /* 0x000fea0003800200 */
.L_x_792:
        /* <DEDUP_REMOVED lines=8> */
.L_x_795:
[----:B------:R-:W-:Y:S05]  /*16cc0*/  BSYNC.RECONVERGENT B0 ;  /* 0x0000000000007941 */ /* 0x000fea0003800200 */
.L_x_794:
        /* <DEDUP_REMOVED lines=8> */
.L_x_797:
[----:B------:R-:W-:Y:S05]  /*16d50*/  BSYNC.RECONVERGENT B0 ;  /* 0x0000000000007941 */ /* 0x000fea0003800200 */
.L_x_796:
        /* <DEDUP_REMOVED lines=8> */
.L_x_799:
[----:B------:R-:W-:Y:S05]  /*16de0*/  BSYNC.RECONVERGENT B0 ;  /* 0x0000000000007941 */ /* 0x000fea0003800200 */
.L_x_798:
        /* <DEDUP_REMOVED lines=8> */
.L_x_801:
[----:B------:R-:W-:Y:S05]  /*16e70*/  BSYNC.RECONVERGENT B0 ;  /* 0x0000000000007941 */ /* 0x000fea0003800200 */
.L_x_800:
        /* <DEDUP_REMOVED lines=8> */
.L_x_803:
[----:B------:R-:W-:Y:S05]  /*16f00*/  BSYNC.RECONVERGENT B0 ;  /* 0x0000000000007941 */ /* 0x000fea0003800200 */
.L_x_802:
        /* <DEDUP_REMOVED lines=8> */
.L_x_805:
[----:B------:R-:W-:Y:S05]  /*16f90*/  BSYNC.RECONVERGENT B0 ;  /* 0x0000000000007941 */ /* 0x000fea0003800200 */
.L_x_804:
        /* <DEDUP_REMOVED lines=8> */
.L_x_806:
[----:B------:R-:W-:Y:S05]  /*17020*/  BSYNC.RECONVERGENT B0 ;  /* 0x0000000000007941 */ /* 0x000fea0003800200 */
.L_x_759:
[----:B---3-5:R-:W-:Y:S01]  /*17030*/  FMUL R23, R20, 0.28209480643272399902 ;  /* 0x3e906ebb14177820 */ /* 0x028fe20000400000 */
[----:B------:R-:W-:Y:S04]  /*17040*/  BSSY.RECONVERGENT B0, `(.L_x_807) ;  /* 0x000000d000007945 */ /* 0x000fe80003800200 */
        /* <DEDUP_REMOVED lines=12> */
.L_x_808:
[----:B------:R-:W-:Y:S05]  /*17110*/  BSYNC.RECONVERGENT B0 ;  /* 0x0000000000007941 */ /* 0x000fea0003800200 */
.L_x_807:
[----:B------:R-:W-:Y:S05]  /*17120*/  @P0 BRA `(.L_x_809) ;  /* 0x0000001000d40947 */ /* 0x000fea0003800000 */
[-C--:B------:R-:W-:Y:S01]  /*17130*/  FMUL R23, R71, R20.reuse ;  /* 0x0000001447177220 */ /* 0x080fe20000400000 */
[----:B------:R-:W-:Y:S01]  /*17140*/  BSSY.RECONVERGENT B0, `(.L_x_810) ;  /* 0x000000e000007945 */ /* 0x000fe20003800200 */
[----:B----4-:R-:W-:-:S03]  /*17150*/  FMUL R25, R70, R20 ;  /* 0x0000001446197220 */ /* 0x010fc60000400000 */
        /* <DEDUP_REMOVED lines=12> */
.L_x_811:
[----:B------:R-:W-:Y:S05]  /*17220*/  BSYNC.RECONVERGENT B0 ;  /* 0x0000000000007941 */ /* 0x000fea0003800200 */
.L_x_810:
        /* <DEDUP_REMOVED lines=14> */
.L_x_813:
[----:B------:R-:W-:Y:S05]  /*17310*/  BSYNC.RECONVERGENT B0 ;  /* 0x0000000000007941 */ /* 0x000fea0003800200 */
.L_x_812:
        /* <DEDUP_REMOVED lines=13> */
.L_x_815:
[----:B------:R-:W-:Y:S05]  /*173f0*/  BSYNC.RECONVERGENT B0 ;  /* 0x0000000000007941 */ /* 0x000fea0003800200 */
.L_x_814:
[----:B------:R-:W-:Y:S05]  /*17400*/  @P1 BRA `(.L_x_809) ;  /* 0x00000010001c1947 */ /* 0x000fea0003800000 */
        /* <DEDUP_REMOVED lines=15> */
.L_x_817:
[----:B------:R-:W-:Y:S05]  /*17500*/  BSYNC.RECONVERGENT B0 ;  /* 0x0000000000007941 */ /* 0x000fea0003800200 */
.L_x_816:
        /* <DEDUP_REMOVED lines=14> */
.L_x_819:
[----:B------:R-:W-:Y:S05]  /*175f0*/  BSYNC.RECONVERGENT B0 ;  /* 0x0000000000007941 */ /* 0x000fea0003800200 */
.L_x_818:
        /* <DEDUP_REMOVED lines=14> */
.L_x_821:
[----:B------:R-:W-:Y:S05]  /*176e0*/  BSYNC.RECONVERGENT B0 ;  /* 0x0000000000007941 */ /* 0x000fea0003800200 */
.L_x_820:
        /* <DEDUP_REMOVED lines=14> */
.L_x_823:
[----:B------:R-:W-:Y:S05]  /*177d0*/  BSYNC.RECONVERGENT B0 ;  /* 0x0000000000007941 */ /* 0x000fea0003800200 */
.L_x_822:
        /* <DEDUP_REMOVED lines=13> */
.L_x_825:
[----:B------:R-:W-:Y:S05]  /*178b0*/  BSYNC.RECONVERGENT B0 ;  /* 0x0000000000007941 */ /* 0x000fea0003800200 */
.L_x_824:
        /* <DEDUP_REMOVED lines=16> */
.L_x_827:
[----:B------:R-:W-:Y:S05]  /*179c0*/  BSYNC.RECONVERGENT B0 ;  /* 0x0000000000007941 */ /* 0x000fea0003800200 */
.L_x_826:
        /* <DEDUP_REMOVED lines=14> */
.L_x_829:
[----:B------:R-:W-:Y:S05]  /*17ab0*/  BSYNC.RECONVERGENT B0 ;  /* 0x0000000000007941 */ /* 0x000fea0003800200 */
.L_x_828:
        /* <DEDUP_REMOVED lines=14> */
.L_x_831:
[----:B------:R-:W-:Y:S05]  /*17ba0*/  BSYNC.RECONVERGENT B0 ;  /* 0x0000000000007941 */ /* 0x000fea0003800200 */
.L_x_830:
        /* <DEDUP_REMOVED lines=14> */
.L_x_833:
[----:B------:R-:W-:Y:S05]  /*17c90*/  BSYNC.RECONVERGENT B0 ;  /* 0x0000000000007941 */ /* 0x000fea0003800200 */
.L_x_832:
        /* <DEDUP_REMOVED lines=14> */
.L_x_835:
[----:B------:R-:W-:Y:S05]  /*17d80*/  BSYNC.RECONVERGENT B0 ;  /* 0x0000000000007941 */ /* 0x000fea0003800200 */
.L_x_834:
        /* <DEDUP_REMOVED lines=14> */
.L_x_837:
[----:B------:R-:W-:Y:S05]  /*17e70*/  BSYNC.RECONVERGENT B0 ;  /* 0x0000000000007941 */ /* 0x000fea0003800200 */
.L_x_836:
        /* <DEDUP_REMOVED lines=13> */
.L_x_839:
[----:B------:R-:W-:Y:S05]  /*17f50*/  BSYNC.RECONVERGENT B0 ;  /* 0x0000000000007941 */ /* 0x000fea0003800200 */
.L_x_838:
        /* <DEDUP_REMOVED lines=9> */
.L_x_841:
[----:B------:R-:W-:Y:S05]  /*17ff0*/  BSYNC.RECONVERGENT B0 ;  /* 0x0000000000007941 */ /* 0x000fea0003800200 */
.L_x_840:
        /* <DEDUP_REMOVED lines=8> */
.L_x_843:
[----:B------:R-:W-:Y:S05]  /*18080*/  BSYNC.RECONVERGENT B0 ;  /* 0x0000000000007941 */ /* 0x000fea0003800200 */
.L_x_842:
        /* <DEDUP_REMOVED lines=8> */
.L_x_845:
[----:B------:R-:W-:Y:S05]  /*18110*/  BSYNC.RECONVERGENT B0 ;  /* 0x0000000000007941 */ /* 0x000fea0003800200 */
.L_x_844:
        /* <DEDUP_REMOVED lines=8> */
.L_x_847:
[----:B------:R-:W-:Y:S05]  /*181a0*/  BSYNC.RECONVERGENT B0 ;  /* 0x0000000000007941 */ /* 0x000fea0003800200 */
.L_x_846:
        /* <DEDUP_REMOVED lines=8> */
.L_x_849:
[----:B------:R-:W-:Y:S05]  /*18230*/  BSYNC.RECONVERGENT B0 ;  /* 0x0000000000007941 */ /* 0x000fea0003800200 */
.L_x_848:
        /* <DEDUP_REMOVED lines=8> */
.L_x_851:
[----:B------:R-:W-:Y:S05]  /*182c0*/  BSYNC.RECONVERGENT B0 ;  /* 0x0000000000007941 */ /* 0x000fea0003800200 */
.L_x_850:
        /* <DEDUP_REMOVED lines=8> */
.L_x_853:
[----:B------:R-:W-:Y:S05]  /*18350*/  BSYNC.RECONVERGENT B0 ;  /* 0x0000000000007941 */ /* 0x000fea0003800200 */
.L_x_852:
        /* <DEDUP_REMOVED lines=8> */
.L_x_855:
[----:B------:R-:W-:Y:S05]  /*183e0*/  BSYNC.RECONVERGENT B0 ;  /* 0x0000000000007941 */ /* 0x000fea0003800200 */
.L_x_854:
        /* <DEDUP_REMOVED lines=8> */
.L_x_856:
[----:B------:R-:W-:Y:S05]  /*18470*/  BSYNC.RECONVERGENT B0 ;  /* 0x0000000000007941 */ /* 0x000fea0003800200 */
.L_x_809:
        /* <DEDUP_REMOVED lines=10> */
[----:B------:R-:W2:Y:S02]  /*18520*/  SHFL.BFLY PT, R18, R19, 0x1, 0x1f ;  /* 0x0c201f0013127f89 */ /* 0x000ea400000e0000 */
[----:B--2---:R-:W-:Y:S01]  /*18530*/  FADD R21, R19, R18 ;  /* 0x0000001213157221 */ /* 0x004fe20000000000 */
[----:B------:R-:W-:Y:S06]  /*18540*/  @P4 BRA `(.L_x_858) ;  /* 0x0000000000044947 */ /* 0x000fec0003800000 */
[----:B------:R2:W-:Y:S02]  /*18550*/  REDG.E.ADD.F32.FTZ.RN.STRONG.GPU desc[UR8][R16.64+0x8], R21 ;  /* 0x00000815100079a6 */ /* 0x0005e4000c12f308 */
.L_x_858:
[----:B------:R-:W-:Y:S05]  /*18560*/  BSYNC.RECONVERGENT B0 ;  /* 0x0000000000007941 */ /* 0x000fea0003800200 */
.L_x_857:
        /* <DEDUP_REMOVED lines=16> */
.L_x_860:
[----:B------:R-:W-:Y:S05]  /*18670*/  BSYNC.RECONVERGENT B0 ;  /* 0x0000000000007941 */ /* 0x000fea0003800200 */
.L_x_859:
        /* <DEDUP_REMOVED lines=14> */
.L_x_862:
[----:B------:R-:W-:Y:S05]  /*18760*/  BSYNC.RECONVERGENT B0 ;  /* 0x0000000000007941 */ /* 0x000fea0003800200 */
.L_x_861:
        /* <DEDUP_REMOVED lines=13> */
.L_x_864:
[----:B------:R-:W-:Y:S05]  /*18840*/  BSYNC.RECONVERGENT B0 ;  /* 0x0000000000007941 */ /* 0x000fea0003800200 */
.L_x_863:
[----:B------:R-:W-:Y:S05]  /*18850*/  @P1 EXIT ;  /* 0x000000000000194d */ /* 0x000fea0003800000 */
[-C--:B------:R-:W-:Y:S01]  /*18860*/  FMUL R23, R2, R22.reuse ;  /* 0x0000001602177220 */ /* 0x080fe20000400000 */
[----:B------:R-:W-:Y:S01]  /*18870*/  BSSY.RECONVERGENT B0, `(.L_x_865) ;  /* 0x000000e000007945 */ /* 0x000fe20003800200 */
[----:B----4-:R-:W-:-:S03]  /*18880*/  FMUL R25, R4, R22 ;  /* 0x0000001604197220 */ /* 0x010fc60000400000 */
        /* <DEDUP_REMOVED lines=8> */
[----:B------:R-:W2:Y:S02]  /*18910*/  SHFL.BFLY PT, R8, R19, 0x1, 0x1f ;  /* 0x0c201f0013087f89 */ /* 0x000ea400000e0000 */
[----:B--2---:R-:W-:Y:S01]  /*18920*/  FADD R21, R19, R8 ;  /* 0x0000000813157221 */ /* 0x004fe20000000000 */
[----:B------:R-:W-:Y:S06]  /*18930*/  @P4 BRA `(.L_x_866) ;  /* 0x0000000000044947 */ /* 0x000fec0003800000 */
[----:B------:R2:W-:Y:S02]  /*18940*/  REDG.E.ADD.F32.FTZ.RN.STRONG.GPU desc[UR8][R16.64+0x38], R21 ;  /* 0x00003815100079a6 */ /* 0x0005e4000c12f308 */
.L_x_866:
[----:B------:R-:W-:Y:S05]  /*18950*/  BSYNC.RECONVERGENT B0 ;  /* 0x0000000000007941 */ /* 0x000fea0003800200 */
.L_x_865:
[----:B------:R-:W4:Y:S01]  /*18960*/  SHFL.BFLY PT, R0, R25, 0x10, 0x1f ;  /* 0x0e001f0019007f89 */ /* 0x000f2200000e0000 */
[----:B------:R-:W-:Y:S01]  /*18970*/  BSSY.RECONVERGENT B0, `(.L_x_867) ;  /* 0x000000d000007945 */ /* 0x000fe20003800200 */
[----:B------:R-:W-:Y:S01]  /*18980*/  FMUL R23, R6, R22 ;  /* 0x0000001606177220 */ /* 0x000fe20000400000 */
        /* <DEDUP_REMOVED lines=11> */
.L_x_868:
[----:B------:R-:W-:Y:S05]  /*18a40*/  BSYNC.RECONVERGENT B0 ;  /* 0x0000000000007941 */ /* 0x000fea0003800200 */
.L_x_867:
[----:B------:R-:W4:Y:S01]  /*18a50*/  SHFL.BFLY PT, R0, R23, 0x10, 0x1f ;  /* 0x0e001f0017007f89 */ /* 0x000f2200000e0000 */
[----:B------:R-:W-:Y:S01]  /*18a60*/  BSSY.RECONVERGENT B0, `(.L_x_869) ;  /* 0x000000d000007945 */ /* 0x000fe20003800200 */
[----:B--2---:R-:W-:Y:S01]  /*18a70*/  FMUL R21, R5, R22 ;  /* 0x0000001605157220 */ /* 0x004fe20000400000 */
[----:B----4-:R-:W-:-:S05]  /*18a80*/  FADD R0, R23, R0 ;  /* 0x0000000017007221 */ /* 0x010fca0000000000 */
        /* <DEDUP_REMOVED lines=10> */
.L_x_870:
[----:B------:R-:W-:Y:S05]  /*18b30*/  BSYNC.RECONVERGENT B0 ;  /* 0x0000000000007941 */ /* 0x000fea0003800200 */
.L_x_869:
[----:B------:R-:W4:Y:S01]  /*18b40*/  SHFL.BFLY PT, R0, R21, 0x10, 0x1f ;  /* 0x0e001f0015007f89 */ /* 0x000f2200000e0000 */
[----:B------:R-:W-:Y:S01]  /*18b50*/  BSSY.RECONVERGENT B0, `(.L_x_871) ;  /* 0x000000d000007945 */ /* 0x000fe20003800200 */
[----:B------:R-:W-:Y:S01]  /*18b60*/  FMUL R19, R3, R22 ;  /* 0x0000001603137220 */ /* 0x000fe20000400000 */
[----:B----4-:R-:W-:-:S05]  /*18b70*/  FADD R0, R21, R0 ;  /* 0x0000000015007221 */ /* 0x010fca0000000000 */
[----:B--2---:R-:W2:Y:S02]  /*18b80*/  SHFL.BFLY PT, R5, R0, 0x8, 0x1f ;  /* 0x0d001f0000057f89 */ /* 0x004ea400000e0000 */
        /* <DEDUP_REMOVED lines=9> */
.L_x_872:
[----:B------:R-:W-:Y:S05]  /*18c20*/  BSYNC.RECONVERGENT B0 ;  /* 0x0000000000007941 */ /* 0x000fea0003800200 */
.L_x_871:
[----:B------:R-:W4:Y:S01]  /*18c30*/  SHFL.BFLY PT, R0, R19, 0x10, 0x1f ;  /* 0x0e001f0013007f89 */ /* 0x000f2200000e0000 */
[----:B------:R-:W-:Y:S01]  /*18c40*/  BSSY.RECONVERGENT B0, `(.L_x_873) ;  /* 0x000000c000007945 */ /* 0x000fe20003800200 */
        /* <DEDUP_REMOVED lines=11> */
.L_x_874:
[----:B------:R-:W-:Y:S05]  /*18d00*/  BSYNC.RECONVERGENT B0 ;  /* 0x0000000000007941 */ /* 0x000fea0003800200 */
.L_x_873:
[----:B------:R-:W-:Y:S05]  /*18d10*/  @P2 EXIT ;  /* 0x000000000000294d */ /* 0x000fea0003800000 */
[-C--:B--2---:R-:W-:Y:S01]  /*18d20*/  FMUL R9, R7, R22.reuse ;  /* 0x0000001607097220 */ /* 0x084fe20000400000 */
        /* <DEDUP_REMOVED lines=14> */
.L_x_876:
[----:B------:R-:W-:Y:S05]  /*18e10*/  BSYNC.RECONVERGENT B0 ;  /* 0x0000000000007941 */ /* 0x000fea0003800200 */
.L_x_875:
        /* <DEDUP_REMOVED lines=14> */
.L_x_878:
[----:B------:R-:W-:Y:S05]  /*18f00*/  BSYNC.RECONVERGENT B0 ;  /* 0x0000000000007941 */ /* 0x000fea0003800200 */
.L_x_877:
        /* <DEDUP_REMOVED lines=14> */
.L_x_880:
[----:B------:R-:W-:Y:S05]  /*18ff0*/  BSYNC.RECONVERGENT B0 ;  /* 0x0000000000007941 */ /* 0x000fea0003800200 */
.L_x_879:
        /* <DEDUP_REMOVED lines=14> */
.L_x_882:
[----:B------:R-:W-:Y:S05]  /*190e0*/  BSYNC.RECONVERGENT B0 ;  /* 0x0000000000007941 */ /* 0x000fea0003800200 */
.L_x_881:
        /* <DEDUP_REMOVED lines=14> */
.L_x_884:
[----:B------:R-:W-:Y:S05]  /*191d0*/  BSYNC.RECONVERGENT B0 ;  /* 0x0000000000007941 */ /* 0x000fea0003800200 */
.L_x_883:
        /* <DEDUP_REMOVED lines=14> */
.L_x_886:
[----:B------:R-:W-:Y:S05]  /*192c0*/  BSYNC.RECONVERGENT B0 ;  /* 0x0000000000007941 */ /* 0x000fea0003800200 */
.L_x_885:
[----:B------:R-:W4:Y:S01]  /*192d0*/  SHFL.BFLY PT, R0, R9, 0x10, 0x1f ;  /* 0x0e001f0009007f89 */ /* 0x000f2200000e0000 */
[----:B------:R-:W-:Y:S01]  /*192e0*/  BSSY.RECONVERGENT B0, `(.L_x_887) ;  /* 0x000000c000007945 */ /* 0x000fe20003800200 */
        /* <DEDUP_REMOVED lines=11> */
.L_x_888:
[----:B------:R-:W-:Y:S05]  /*193a0*/  BSYNC.RECONVERGENT B0 ;  /* 0x0000000000007941 */ /* 0x000fea0003800200 */
.L_x_887:
[----:B------:R-:W-:Y:S05]  /*193b0*/  @P3 EXIT ;  /* 0x000000000000394d */ /* 0x000fea0003800000 */
[----:B------:R-:W-:Y:S01]  /*193c0*/  FADD R77, R77, R77 ;  /* 0x0000004d4d4d7221 */ /* 0x000fe20000000000 */
[----:B------:R-:W-:Y:S03]  /*193d0*/  BSSY.RECONVERGENT B0, `(.L_x_889) ;  /* 0x000000b000007945 */ /* 0x000fe60003800200 */
[----:B------:R-:W-:-:S04]  /*193e0*/  FADD R77, R77, R77 ;  /* 0x0000004d4d4d7221 */ /* 0x000fc80000000000 */
[----:B------:R-:W-:-:S04]  /*193f0*/  FADD R77, R77, R77 ;  /* 0x0000004d4d4d7221 */ /* 0x000fc80000000000 */
[----:B------:R-:W-:Y:S01]  /*19400*/  FADD R77, R77, R77 ;  /* 0x0000004d4d4d7221 */ /* 0x000fe20000000000 */
[----:B------:R-:W-:Y:S06]  /*19410*/  @P4 BRA `(.L_x_890) ;  /* 0x0000000000184947 */ /* 0x000fec0003800000 */
[----:B------:R-:W-:-:S04]  /*19420*/  FADD R75, R75, R75 ;  /* 0x0000004b4b4b7221 */ /* 0x000fc80000000000 */
[----:B------:R-:W-:-:S04]  /*19430*/  FADD R75, R75, R75 ;  /* 0x0000004b4b4b7221 */ /* 0x000fc80000000000 */
[----:B------:R-:W-:-:S04]  /*19440*/  FADD R75, R75, R75 ;  /* 0x0000004b4b4b7221 */ /* 0x000fc80000000000 */
[----:B------:R-:W-:-:S04]  /*19450*/  FADD R75, R75, R75 ;  /* 0x0000004b4b4b7221 */ /* 0x000fc80000000000 */
[----:B------:R-:W-:-:S05]  /*19460*/  FADD R75, R75, R75 ;  /* 0x0000004b4b4b7221 */ /* 0x000fca0000000000 */
[----:B------:R4:W-:Y:S02]  /*19470*/  REDG.E.ADD.F32.FTZ.RN.STRONG.GPU desc[UR8][R16.64+0xc8], R75 ;  /* 0x0000c84b100079a6 */ /* 0x0009e4000c12f308 */
.L_x_890:
[----:B------:R-:W-:Y:S05]  /*19480*/  BSYNC.RECONVERGENT B0 ;  /* 0x0000000000007941 */ /* 0x000fea0003800200 */
.L_x_889:
        /* <DEDUP_REMOVED lines=8> */
.L_x_892:
[----:B------:R-:W-:Y:S05]  /*19510*/  BSYNC.RECONVERGENT B0 ;  /* 0x0000000000007941 */ /* 0x000fea0003800200 */
.L_x_891:
        /* <DEDUP_REMOVED lines=8> */
.L_x_894:
[----:B------:R-:W-:Y:S05]  /*195a0*/  BSYNC.RECONVERGENT B0 ;  /* 0x0000000000007941 */ /* 0x000fea0003800200 */
.L_x_893:
        /* <DEDUP_REMOVED lines=8> */
.L_x_896:
[----:B------:R-:W-:Y:S05]  /*19630*/  BSYNC.RECONVERGENT B0 ;  /* 0x0000000000007941 */ /* 0x000fea0003800200 */
.L_x_895:
        /* <DEDUP_REMOVED lines=8> */
.L_x_898:
[----:B------:R-:W-:Y:S05]  /*196c0*/  BSYNC.RECONVERGENT B0 ;  /* 0x0000000000007941 */ /* 0x000fea0003800200 */
.L_x_897:
        /* <DEDUP_REMOVED lines=8> */
.L_x_900:
[----:B------:R-:W-:Y:S05]  /*19750*/  BSYNC.RECONVERGENT B0 ;  /* 0x0000000000007941 */ /* 0x000fea0003800200 */
.L_x_899:
        /* <DEDUP_REMOVED lines=8> */
.L_x_902:
[----:B------:R-:W-:Y:S05]  /*197e0*/  BSYNC.RECONVERGENT B0 ;  /* 0x0000000000007941 */ /* 0x000fea0003800200 */
.L_x_901:
        /* <DEDUP_REMOVED lines=8> */
.L_x_904:
[----:B------:R-:W-:Y:S05]  /*19870*/  BSYNC.RECONVERGENT B0 ;  /* 0x0000000000007941 */ /* 0x000fea0003800200 */
.L_x_903:
[----:B------:R-:W-:Y:S01]  /*19880*/  FADD R77, R77, R77 ;  /* 0x0000004d4d4d7221 */ /* 0x000fe20000000000 */
[----:B------:R-:W-:Y:S06]  /*19890*/  @P4 EXIT ;  /* 0x000000000000494d */ /* 0x000fec0003800000 */
[----:B------:R-:W-:Y:S01]  /*198a0*/  REDG.E.ADD.F32.FTZ.RN.STRONG.GPU desc[UR8][R16.64+0x128], R77 ;  /* 0x0001284d100079a6 */ /* 0x000fe2000c12f308 */
[----:B------:R-:W-:Y:S05]  /*198b0*/  EXIT ;  /* 0x000000000000794d */ /* 0x000fea0003800000 */
.L_x_7:
        /* <DEDUP_REMOVED lines=27> */
.L_x_906:
[----:B------:R-:W-:Y:S05]  /*19a70*/  BSYNC.RECONVERGENT B0 ;  /* 0x0000000000007941 */ /* 0x000fea0003800200 */
.L_x_905:
[----:B------:R-:W-:Y:S05]  /*19a80*/  @P0 BRA `(.L_x_907) ;  /* 0x0000000c005c0947 */ /* 0x000fea0003800000 */
[-C--:B0-----:R-:W-:Y:S01]  /*19a90*/  FMUL R17, R71, R11.reuse ;  /* 0x0000000b47117220 */ /* 0x081fe20000400000 */
[----:B------:R-:W0:Y:S01]  /*19aa0*/  LDCU.64 UR6, c[0x0][0x3a0] ;  /* 0x00007400ff0677ac */ /* 0x000e220008000a00 */
[----:B------:R-:W-:Y:S01]  /*19ab0*/  BSSY.RECONVERGENT B0, `(.L_x_908) ;  /* 0x0000015000007945 */ /* 0x000fe20003800200 */
[----:B------:R-:W-:Y:S02]  /*19ac0*/  FMUL R19, R70, R11 ;  /* 0x0000000b46137220 */ /* 0x000fe40000400000 */
[----:B------:R-:W1:Y:S01]  /*19ad0*/  SHFL.BFLY PT, R8, R17, 0x10, 0x1f ;  /* 0x0e001f0011087f89 */ /* 0x000e6200000e0000 */
[----:B------:R-:W-:Y:S01]  /*19ae0*/  UMOV UR4, 0xc ;  /* 0x0000000c00047882 */ /* 0x000fe20000000000 */
[----:B------:R-:W-:Y:S02]  /*19af0*/  UMOV UR5, 0x0 ;  /* 0x0000000000057882 */ /* 0x000fe40000000000 */
[----:B0-----:R-:W-:-:S04]  /*19b00*/  UIMAD.WIDE.U32 UR4, UR6, 0x1, UR4 ;  /* 0x00000001060478a5 */ /* 0x001fc8000f8e0004 */
[----:B------:R-:W-:Y:S01]  /*19b10*/  UIADD3 UR7, UPT, UPT, UR5, UR7, URZ ;  /* 0x0000000705077290 */ /* 0x000fe2000fffe0ff */
[----:B-1----:R-:W-:-:S05]  /*19b20*/  FADD R8, R17, R8 ;  /* 0x0000000811087221 */ /* 0x002fca0000000000 */
[----:B------:R-:W0:Y:S02]  /*19b30*/  SHFL.BFLY PT, R9, R8, 0x8, 0x1f ;  /* 0x0d001f0008097f89 */ /* 0x000e2400000e0000 */
[----:B0-----:R-:W-:Y:S01]  /*19b40*/  FADD R12, R8, R9 ;  /* 0x00000009080c7221 */ /* 0x001fe20000000000 */
        /* <DEDUP_REMOVED lines=8> */
[----:B0-----:R-:W-:Y:S01]  /*19bd0*/  FADD R15, R14, R15 ;  /* 0x0000000f0e0f7221 */ /* 0x001fe20000000000 */
[----:B------:R-:W-:Y:S06]  /*19be0*/  @P4 BRA `(.L_x_909) ;  /* 0x0000000000044947 */ /* 0x000fec0003800000 */
[----:B------:R0:W-:Y:S02]  /*19bf0*/  REDG.E.ADD.F32.FTZ.RN.STRONG.GPU desc[UR8][R8.64], R15 ;  /* 0x0000000f080079a6 */ /* 0x0001e4000c12f308 */
.L_x_909:
[----:B------:R-:W-:Y:S05]  /*19c00*/  BSYNC.RECONVERGENT B0 ;  /* 0x0000000000007941 */ /* 0x000fea0003800200 */
.L_x_908:
        /* <DEDUP_REMOVED lines=14> */
.L_x_911:
[----:B------:R-:W-:Y:S05]  /*19cf0*/  BSYNC.RECONVERGENT B0 ;  /* 0x0000000000007941 */ /* 0x000fea0003800200 */
.L_x_910:
        /* <DEDUP_REMOVED lines=13> */
.L_x_913:
[----:B------:R-:W-:Y:S05]  /*19dd0*/  BSYNC.RECONVERGENT B0 ;  /* 0x0000000000007941 */ /* 0x000fea0003800200 */
.L_x_912:
        /* <DEDUP_REMOVED lines=16> */
.L_x_915:
[----:B------:R-:W-:Y:S05]  /*19ee0*/  BSYNC.RECONVERGENT B0 ;  /* 0x0000000000007941 */ /* 0x000fea0003800200 */
.L_x_914:
        /* <DEDUP_REMOVED lines=14> */
.L_x_917:
[----:B------:R-:W-:Y:S05]  /*19fd0*/  BSYNC.RECONVERGENT B0 ;  /* 0x0000000000007941 */ /* 0x000fea0003800200 */
.L_x_916:
        /* <DEDUP_REMOVED lines=14> */
.L_x_919:
[----:B------:R-:W-:Y:S05]  /*1a0c0*/  BSYNC.RECONVERGENT B0 ;  /* 0x0000000000007941 */ /* 0x000fea0003800200 */
.L_x_918:
        /* <DEDUP_REMOVED lines=14> */
.L_x_921:
[----:B------:R-:W-:Y:S05]  /*1a1b0*/  BSYNC.RECONVERGENT B0 ;  /* 0x0000000000007941 */ /* 0x000fea0003800200 */
.L_x_920:
[----:B-1----:R-:W1:Y:S01]  /*1a1c0*/  SHFL.BFLY PT, R11, R18, 0x10, 0x1f ;  /* 0x0e001f00120b7f89 */ /* 0x002e6200000e0000 */
        /* <DEDUP_REMOVED lines=12> */
.L_x_923:
[----:B------:R-:W-:Y:S05]  /*1a290*/  BSYNC.RECONVERGENT B0 ;  /* 0x0000000000007941 */ /* 0x000fea0003800200 */
.L_x_922:
[----:B------:R-:W-:Y:S05]  /*1a2a0*/  @P2 BRA `(.L_x_907) ;  /* 0x0000000400542947 */ /* 0x000fea0003800000 */
[----:B------:R-:W-:Y:S01]  /*1a2b0*/  MOV R11, 0x7fc00000 ;  /* 0x7fc00000000b7802 */ /* 0x000fe20000000f00 */
[----:B------:R-:W-:Y:S04]  /*1a2c0*/  BSSY.RECONVERGENT B0, `(.L_x_924) ;  /* 0x000000d000007945 */ /* 0x000fe80003800200 */
[----:B------:R-:W-:-:S04]  /*1a2d0*/  FADD R11, R11, +QNAN ;  /* 0x7fc000000b0b7421 */ /* 0x000fc80000000000 */
[----:B------:R-:W-:-:S04]  /*1a2e0*/  FADD R11, R11, R11 ;  /* 0x0000000b0b0b7221 */ /* 0x000fc80000000000 */
[----:B------:R-:W-:-:S04]  /*1a2f0*/  FADD R11, R11, R11 ;  /* 0x0000000b0b0b7221 */ /* 0x000fc80000000000 */
[----:B-1----:R-:W-:-:S05]  /*1a300*/  FADD R15, R11, R11 ;  /* 0x0000000b0b0f7221 */ /* 0x002fca0000000000 */
[-C--:B0-----:R-:W-:Y:S02]  /*1a310*/  MOV R17, R15.reuse ;  /* 0x0000000f00117202 */ /* 0x081fe40000000f00 */
[-C--:B------:R-:W-:Y:S02]  /*1a320*/  MOV R19, R15.reuse ;  /* 0x0000000f00137202 */ /* 0x080fe40000000f00 */
[-C--:B------:R-:W-:Y:S02]  /*1a330*/  MOV R21, R15.reuse ;  /* 0x0000000f00157202 */ /* 0x080fe40000000f00 */
[-C--:B------:R-:W-:Y:S02]  /*1a340*/  MOV R23, R15.reuse ;  /* 0x0000000f00177202 */ /* 0x080fe40000000f00 */
[-C--:B------:R-:W-:Y:S02]  /*1a350*/  MOV R25, R15.reuse ;  /* 0x0000000f00197202 */ /* 0x080fe40000000f00 */
[----:B------:R-:W-:Y:S01]  /*1a360*/  MOV R27, R15 ;  /* 0x0000000f001b7202 */ /* 0x000fe20000000f00 */
[----:B------:R-:W-:Y:S06]  /*1a370*/  @P4 BRA `(.L_x_925) ;  /* 0x0000000000044947 */ /* 0x000fec0003800000 */
[----:B------:R0:W-:Y:S02]  /*1a380*/  REDG.E.ADD.F32.FTZ.RN.STRONG.GPU desc[UR8][R8.64+0x60], R27 ;  /* 0x0000601b080079a6 */ /* 0x0001e4000c12f308 */
.L_x_925:
[----:B------:R-:W-:Y:S05]  /*1a390*/  BSYNC.RECONVERGENT B0 ;  /* 0x0000000000007941 */ /* 0x000fea0003800200 */
.L_x_924:
[----:B------:R-:W-:Y:S04]  /*1a3a0*/  BSSY.RECONVERGENT B0, `(.L_x_926) ;  /* 0x0000003000007945 */ /* 0x000fe80003800200 */
[----:B------:R-:W-:Y:S05]  /*1a3b0*/  @P4 BRA `(.L_x_927) ;  /* 0x0000000000044947 */ /* 0x000fea0003800000 */
[----:B------:R1:W-:Y:S02]  /*1a3c0*/  REDG.E.ADD.F32.FTZ.RN.STRONG.GPU desc[UR8][R8.64+0x6c], R15 ;  /* 0x00006c0f080079a6 */ /* 0x0003e4000c12f308 */
.L_x_927:
[----:B------:R-:W-:Y:S05]  /*1a3d0*/  BSYNC.RECONVERGENT B0 ;  /* 0x0000000000007941 */ /* 0x000fea0003800200 */
.L_x_926:
[----:B------:R-:W-:Y:S04]  /*1a3e0*/  BSSY.RECONVERGENT B0, `(.L_x_928) ;  /* 0x0000003000007945 */ /* 0x000fe80003800200 */
[----:B------:R-:W-:Y:S05]  /*1a3f0*/  @P4 BRA `(.L_x_929) ;  /* 0x0000000000044947 */ /* 0x000fea0003800000 */
[----:B------:R2:W-:Y:S02]  /*1a400*/  REDG.E.ADD.F32.FTZ.RN.STRONG.GPU desc[UR8][R8.64+0x78], R17 ;  /* 0x00007811080079a6 */ /* 0x0005e4000c12f308 */
.L_x_929:
[----:B------:R-:W-:Y:S05]  /*1a410*/  BSYNC.RECONVERGENT B0 ;  /* 0x0000000000007941 */ /* 0x000fea0003800200 */
.L_x_928:
[----:B------:R-:W-:Y:S04]  /*1a420*/  BSSY.RECONVERGENT B0, `(.L_x_930) ;  /* 0x0000003000007945 */ /* 0x000fe80003800200 */
[----:B------:R-:W-:Y:S05]  /*1a430*/  @P4 BRA `(.L_x_931) ;  /* 0x0000000000044947 */ /* 0x000fea0003800000 */
[----:B------:R3:W-:Y:S02]  /*1a440*/  REDG.E.ADD.F32.FTZ.RN.STRONG.GPU desc[UR8][R8.64+0x84], R19 ;  /* 0x00008413080079a6 */ /* 0x0007e4000c12f308 */
.L_x_931:
[----:B------:R-:W-:Y:S05]  /*1a450*/  BSYNC.RECONVERGENT B0 ;  /* 0x0000000000007941 */ /* 0x000fea0003800200 */
.L_x_930:
[----:B------:R-:W-:Y:S04]  /*1a460*/  BSSY.RECONVERGENT B0, `(.L_x_932) ;  /* 0x0000003000007945 */ /* 0x000fe80003800200 */
[----:B------:R-:W-:Y:S05]  /*1a470*/  @P4 BRA `(.L_x_933) ;  /* 0x0000000000044947 */ /* 0x000fea0003800000 */
[----:B------:R4:W-:Y:S02]  /*1a480*/  REDG.E.ADD.F32.FTZ.RN.STRONG.GPU desc[UR8][R8.64+0x90], R21 ;  /* 0x00009015080079a6 */ /* 0x0009e4000c12f308 */
.L_x_933:
[----:B------:R-:W-:Y:S05]  /*1a490*/  BSYNC.RECONVERGENT B0 ;  /* 0x0000000000007941 */ /* 0x000fea0003800200 */
.L_x_932:
[----:B------:R-:W-:Y:S04]  /*1a4a0*/  BSSY.RECONVERGENT B0, `(.L_x_934) ;  /* 0x0000003000007945 */ /* 0x000fe80003800200 */
[----:B------:R-:W-:Y:S05]  /*1a4b0*/  @P4 BRA `(.L_x_935) ;  /* 0x0000000000044947 */ /* 0x000fea0003800000 */
[----:B------:R0:W-:Y:S02]  /*1a4c0*/  REDG.E.ADD.F32.FTZ.RN.STRONG.GPU desc[UR8][R8.64+0x9c], R23 ;  /* 0x00009c17080079a6 */ /* 0x0001e4000c12f308 */
.L_x_935:
[----:B------:R-:W-:Y:S05]  /*1a4d0*/  BSYNC.RECONVERGENT B0 ;  /* 0x0000000000007941 */ /* 0x000fea0003800200 */
.L_x_934:
[----:B------:R-:W-:Y:S04]  /*1a4e0*/  BSSY.RECONVERGENT B0, `(.L_x_936) ;  /* 0x0000003000007945 */ /* 0x000fe80003800200 */
[----:B------:R-:W-:Y:S05]  /*1a4f0*/  @P4 BRA `(.L_x_937) ;  /* 0x0000000000044947 */ /* 0x000fea0003800000 */
[----:B------:R0:W-:Y:S02]  /*1a500*/  REDG.E.ADD.F32.FTZ.RN.STRONG.GPU desc[UR8][R8.64+0xa8], R25 ;  /* 0x0000a819080079a6 */ /* 0x0001e4000c12f308 */
.L_x_937:
[----:B------:R-:W-:Y:S05]  /*1a510*/  BSYNC.RECONVERGENT B0 ;  /* 0x0000000000007941 */ /* 0x000fea0003800200 */
.L_x_936:
[----:B------:R-:W-:Y:S05]  /*1a520*/  @P3 BRA `(.L_x_907) ;  /* 0x0000000000b43947 */ /* 0x000fea0003800000 */
[----:B------:R-:W-:Y:S01]  /*1a530*/  BSSY.RECONVERGENT B0, `(.L_x_938) ;  /* 0x000000b000007945 */ /* 0x000fe20003800200 */
[-C--:B------:R-:W-:Y:S02]  /*1a540*/  MOV R29, R15.reuse ;  /* 0x0000000f001d7202 */ /* 0x080fe40000000f00 */
[-C--:B------:R-:W-:Y:S02]  /*1a550*/  MOV R31, R15.reuse ;  /* 0x0000000f001f7202 */ /* 0x080fe40000000f00 */
[-C--:B------:R-:W-:Y:S02]  /*1a560*/  MOV R33, R15.reuse ;  /* 0x0000000f00217202 */ /* 0x080fe40000000f00 */
[-C--:B------:R-:W-:Y:S02]  /*1a570*/  MOV R35, R15.reuse ;  /* 0x0000000f00237202 */ /* 0x080fe40000000f00 */
[-C--:B------:R-:W-:Y:S02]  /*1a580*/  MOV R37, R15.reuse ;  /* 0x0000000f00257202 */ /* 0x080fe40000000f00 */
[----:B------:R-:W-:-:S02]  /*1a590*/  MOV R39, R15 ;  /* 0x0000000f00277202 */ /* 0x000fc40000000f00 */
[-C--:B------:R-:W-:Y:S02]  /*1a5a0*/  MOV R41, R15.reuse ;  /* 0x0000000f00297202 */ /* 0x080fe40000000f00 */
[----:B------:R-:W-:Y:S01]  /*1a5b0*/  MOV R43, R15 ;  /* 0x0000000f002b7202 */ /* 0x000fe20000000f00 */
[----:B------:R-:W-:Y:S06]  /*1a5c0*/  @P4 BRA `(.L_x_939) ;  /* 0x0000000000044947 */ /* 0x000fec0003800000 */
[----:B------:R0:W-:Y:S02]  /*1a5d0*/  REDG.E.ADD.F32.FTZ.RN.STRONG.GPU desc[UR8][R8.64+0xb4], R43 ;  /* 0x0000b42b080079a6 */ /* 0x0001e4000c12f308 */
.L_x_939:
[----:B------:R-:W-:Y:S05]  /*1a5e0*/  BSYNC.RECONVERGENT B0 ;  /* 0x0000000000007941 */ /* 0x000fea0003800200 */
.L_x_938:
[----:B------:R-:W-:Y:S04]  /*1a5f0*/  BSSY.RECONVERGENT B0, `(.L_x_940) ;  /* 0x0000003000007945 */ /* 0x000fe80003800200 */
[----:B------:R-:W-:Y:S05]  /*1a600*/  @P4 BRA `(.L_x_941) ;  /* 0x0000000000044947 */ /* 0x000fea0003800000 */
[----:B------:R0:W-:Y:S02]  /*1a610*/  REDG.E.ADD.F32.FTZ.RN.STRONG.GPU desc[UR8][R8.64+0xc0], R29 ;  /* 0x0000c01d080079a6 */ /* 0x0001e4000c12f308 */
.L_x_941:
[----:B------:R-:W-:Y:S05]  /*1a620*/  BSYNC.RECONVERGENT B0 ;  /* 0x0000000000007941 */ /* 0x000fea0003800200 */
.L_x_940:
[----:B------:R-:W-:Y:S04]  /*1a630*/  BSSY.RECONVERGENT B0, `(.L_x_942) ;  /* 0x0000003000007945 */ /* 0x000fe80003800200 */
[----:B------:R-:W-:Y:S05]  /*1a640*/  @P4 BRA `(.L_x_943) ;  /* 0x0000000000044947 */ /* 0x000fea0003800000 */
[----:B------:R0:W-:Y:S02]  /*1a650*/  REDG.E.ADD.F32.FTZ.RN.STRONG.GPU desc[UR8][R8.64+0xcc], R31 ;  /* 0x0000cc1f080079a6 */ /* 0x0001e4000c12f308 */
.L_x_943:
[----:B------:R-:W-:Y:S05]  /*1a660*/  BSYNC.RECONVERGENT B0 ;  /* 0x0000000000007941 */ /* 0x000fea0003800200 */
.L_x_942:
[----:B------:R-:W-:Y:S04]  /*1a670*/  BSSY.RECONVERGENT B0, `(.L_x_944) ;  /* 0x0000003000007945 */ /* 0x000fe80003800200 */
[----:B------:R-:W-:Y:S05]  /*1a680*/  @P4 BRA `(.L_x_945) ;  /* 0x0000000000044947 */ /* 0x000fea0003800000 */
[----:B------:R0:W-:Y:S02]  /*1a690*/  REDG.E.ADD.F32.FTZ.RN.STRONG.GPU desc[UR8][R8.64+0xd8], R33 ;  /* 0x0000d821080079a6 */ /* 0x0001e4000c12f308 */
.L_x_945:
[----:B------:R-:W-:Y:S05]  /*1a6a0*/  BSYNC.RECONVERGENT B0 ;  /* 0x0000000000007941 */ /* 0x000fea0003800200 */
.L_x_944:
[----:B------:R-:W-:Y:S04]  /*1a6b0*/  BSSY.RECONVERGENT B0, `(.L_x_946) ;  /* 0x0000003000007945 */ /* 0x000fe80003800200 */
[----:B------:R-:W-:Y:S05]  /*1a6c0*/  @P4 BRA `(.L_x_947) ;  /* 0x0000000000044947 */ /* 0x000fea0003800000 */
[----:B------:R0:W-:Y:S02]  /*1a6d0*/  REDG.E.ADD.F32.FTZ.RN.STRONG.GPU desc[UR8][R8.64+0xe4], R35 ;  /* 0x0000e423080079a6 */ /* 0x0001e4000c12f308 */
.L_x_947:
[----:B------:R-:W-:Y:S05]  /*1a6e0*/  BSYNC.RECONVERGENT B0 ;  /* 0x0000000000007941 */ /* 0x000fea0003800200 */
.L_x_946:
[----:B------:R-:W-:Y:S04]  /*1a6f0*/  BSSY.RECONVERGENT B0, `(.L_x_948) ;  /* 0x0000003000007945 */ /* 0x000fe80003800200 */
[----:B------:R-:W-:Y:S05]  /*1a700*/  @P4 BRA `(.L_x_949) ;  /* 0x0000000000044947 */ /* 0x000fea0003800000 */
[----:B------:R0:W-:Y:S02]  /*1a710*/  REDG.E.ADD.F32.FTZ.RN.STRONG.GPU desc[UR8][R8.64+0xf0], R37 ;  /* 0x0000f025080079a6 */ /* 0x0001e4000c12f308 */
.L_x_949:
[----:B------:R-:W-:Y:S05]  /*1a720*/  BSYNC.RECONVERGENT B0 ;  /* 0x0000000000007941 */ /* 0x000fea0003800200 */
.L_x_948:
[----:B------:R-:W-:Y:S04]  /*1a730*/  BSSY.RECONVERGENT B0, `(.L_x_950) ;  /* 0x0000003000007945 */ /* 0x000fe80003800200 */
[----:B------:R-:W-:Y:S05]  /*1a740*/  @P4 BRA `(.L_x_951) ;  /* 0x0000000000044947 */ /* 0x000fea0003800000 */
[----:B------:R0:W-:Y:S02]  /*1a750*/  REDG.E.ADD.F32.FTZ.RN.STRONG.GPU desc[UR8][R8.64+0xfc], R39 ;  /* 0x0000fc27080079a6 */ /* 0x0001e4000c12f308 */
.L_x_951:
[----:B------:R-:W-:Y:S05]  /*1a760*/  BSYNC.RECONVERGENT B0 ;  /* 0x0000000000007941 */ /* 0x000fea0003800200 */
.L_x_950:
[----:B------:R-:W-:Y:S04]  /*1a770*/  BSSY.RECONVERGENT B0, `(.L_x_952) ;  /* 0x0000003000007945 */ /* 0x000fe80003800200 */
[----:B------:R-:W-:Y:S05]  /*1a780*/  @P4 BRA `(.L_x_953) ;  /* 0x0000000000044947 */ /* 0x000fea0003800000 */
[----:B------:R0:W-:Y:S02]  /*1a790*/  REDG.E.ADD.F32.FTZ.RN.STRONG.GPU desc[UR8][R8.64+0x108], R41 ;  /* 0x00010829080079a6 */ /* 0x0001e4000c12f308 */
.L_x_953:
[----:B------:R-:W-:Y:S05]  /*1a7a0*/  BSYNC.RECONVERGENT B0 ;  /* 0x0000000000007941 */ /* 0x000fea0003800200 */
.L_x_952:
[----:B------:R-:W-:Y:S01]  /*1a7b0*/  BSSY.RECONVERGENT B0, `(.L_x_907) ;  /* 0x0000004000007945 */ /* 0x000fe20003800200 */
[----:B------:R-:W-:-:S03]  /*1a7c0*/  MOV R45, R15 ;  /* 0x0000000f002d7202 */ /* 0x000fc60000000f00 */
[----:B------:R-:W-:Y:S05]  /*1a7d0*/  @P4 BRA `(.L_x_954) ;  /* 0x0000000000044947 */ /* 0x000fea0003800000 */
[----:B------:R0:W-:Y:S02]  /*1a7e0*/  REDG.E.ADD.F32.FTZ.RN.STRONG.GPU desc[UR8][R8.64+0x114], R45 ;  /* 0x0001142d080079a6 */ /* 0x0001e4000c12f308 */
.L_x_954:
[----:B------:R-:W-:Y:S05]  /*1a7f0*/  BSYNC.RECONVERGENT B0 ;  /* 0x0000000000007941 */ /* 0x000fea0003800200 */
.L_x_907:
        /* <DEDUP_REMOVED lines=22> */
.L_x_956:
[----:B------:R-:W-:Y:S05]  /*1a960*/  BSYNC.RECONVERGENT B0 ;  /* 0x0000000000007941 */ /* 0x000fea0003800200 */
.L_x_955:
        /* <DEDUP_REMOVED lines=16> */
.L_x_959:
[----:B------:R-:W-:Y:S05]  /*1aa70*/  BSYNC.RECONVERGENT B0 ;  /* 0x0000000000007941 */ /* 0x000fea0003800200 */
.L_x_958:
        /* <DEDUP_REMOVED lines=14> */
.L_x_961:
[----:B------:R-:W-:Y:S05]  /*1ab60*/  BSYNC.RECONVERGENT B0 ;  /* 0x0000000000007941 */ /* 0x000fea0003800200 */
.L_x_960:
        /* <DEDUP_REMOVED lines=13> */
.L_x_963:
[----:B------:R-:W-:Y:S05]  /*1ac40*/  BSYNC.RECONVERGENT B0 ;  /* 0x0000000000007941 */ /* 0x000fea0003800200 */
.L_x_962:
        /* <DEDUP_REMOVED lines=16> */
.L_x_965:
[----:B------:R-:W-:Y:S05]  /*1ad50*/  BSYNC.RECONVERGENT B0 ;  /* 0x0000000000007941 */ /* 0x000fea0003800200 */
.L_x_964:
        /* <DEDUP_REMOVED lines=14> */
.L_x_967:
[----:B------:R-:W-:Y:S05]  /*1ae40*/  BSYNC.RECONVERGENT B0 ;  /* 0x0000000000007941 */ /* 0x000fea0003800200 */
.L_x_966:
        /* <DEDUP_REMOVED lines=14> */
.L_x_969:
[----:B------:R-:W-:Y:S05]  /*1af30*/  BSYNC.RECONVERGENT B0 ;  /* 0x0000000000007941 */ /* 0x000fea0003800200 */
.L_x_968:
        /* <DEDUP_REMOVED lines=14> */
.L_x_971:
[----:B------:R-:W-:Y:S05]  /*1b020*/  BSYNC.RECONVERGENT B0 ;  /* 0x0000000000007941 */ /* 0x000fea0003800200 */
.L_x_970:
        /* <DEDUP_REMOVED lines=13> */
.L_x_973:
[----:B------:R-:W-:Y:S05]  /*1b100*/  BSYNC.RECONVERGENT B0 ;  /* 0x0000000000007941 */ /* 0x000fea0003800200 */
.L_x_972:
        /* <DEDUP_REMOVED lines=12> */
[----:B------:R-:W-:Y:S01]  /*1b1d0*/  MOV R59, R47 ;  /* 0x0000002f003b7202 */ /* 0x000fe20000000f00 */
[----:B------:R-:W-:Y:S06]  /*1b1e0*/  @P4 BRA `(.L_x_975) ;  /* 0x0000000000044947 */ /* 0x000fec0003800000 */
[----:B------:R0:W-:Y:S02]  /*1b1f0*/  REDG.E.ADD.F32.FTZ.RN.STRONG.GPU desc[UR8][R8.64+0x6c], R59 ;  /* 0x00006c3b080079a6 */ /* 0x0001e4000c12f308 */
.L_x_975:
[----:B------:R-:W-:Y:S05]  /*1b200*/  BSYNC.RECONVERGENT B0 ;  /* 0x0000000000007941 */ /* 0x000fea0003800200 */
.L_x_974:
[----:B------:R-:W-:Y:S04]  /*1b210*/  BSSY.RECONVERGENT B0, `(.L_x_976) ;  /* 0x0000003000007945 */ /* 0x000fe80003800200 */
[----:B------:R-:W-:Y:S05]  /*1b220*/  @P4 BRA `(.L_x_977) ;  /* 0x0000000000044947 */ /* 0x000fea0003800000 */
[----:B------:R1:W-:Y:S02]  /*1b230*/  REDG.E.ADD.F32.FTZ.RN.STRONG.GPU desc[UR8][R8.64+0x78], R47 ;  /* 0x0000782f080079a6 */ /* 0x0003e4000c12f308 */
.L_x_977:
[----:B------:R-:W-:Y:S05]  /*1b240*/  BSYNC.RECONVERGENT B0 ;  /* 0x0000000000007941 */ /* 0x000fea0003800200 */
.L_x_976:
[----:B------:R-:W-:Y:S04]  /*1b250*/  BSSY.RECONVERGENT B0, `(.L_x_978) ;  /* 0x0000003000007945 */ /* 0x000fe80003800200 */
[----:B------:R-:W-:Y:S05]  /*1b260*/  @P4 BRA `(.L_x_979) ;  /* 0x0000000000044947 */ /* 0x000fea0003800000 */
[----:B------:R2:W-:Y:S02]  /*1b270*/  REDG.E.ADD.F32.FTZ.RN.STRONG.GPU desc[UR8][R8.64+0x84], R49 ;  /* 0x00008431080079a6 */ /* 0x0005e4000c12f308 */
.L_x_979:
[----:B------:R-:W-:Y:S05]  /*1b280*/  BSYNC.RECONVERGENT B0 ;  /* 0x0000000000007941 */ /* 0x000fea0003800200 */
.L_x_978:
[----:B------:R-:W-:Y:S04]  /*1b290*/  BSSY.RECONVERGENT B0, `(.L_x_980) ;  /* 0x0000003000007945 */ /* 0x000fe80003800200 */
[----:B------:R-:W-:Y:S05]  /*1b2a0*/  @P4 BRA `(.L_x_981) ;  /* 0x0000000000044947 */ /* 0x000fea0003800000 */
[----:B------:R3:W-:Y:S02]  /*1b2b0*/  REDG.E.ADD.F32.FTZ.RN.STRONG.GPU desc[UR8][R8.64+0x90], R51 ;  /* 0x00009033080079a6 */ /* 0x0007e4000c12f308 */
.L_x_981:
[----:B------:R-:W-:Y:S05]  /*1b2c0*/  BSYNC.RECONVERGENT B0 ;  /* 0x0000000000007941 */ /* 0x000fea0003800200 */
.L_x_980:
[----:B------:R-:W-:Y:S04]  /*1b2d0*/  BSSY.RECONVERGENT B0, `(.L_x_982) ;  /* 0x0000003000007945 */ /* 0x000fe80003800200 */
[----:B------:R-:W-:Y:S05]  /*1b2e0*/  @P4 BRA `(.L_x_983) ;  /* 0x0000000000044947 */ /* 0x000fea0003800000 */
[----:B------:R4:W-:Y:S02]  /*1b2f0*/  REDG.E.ADD.F32.FTZ.RN.STRONG.GPU desc[UR8][R8.64+0x9c], R53 ;  /* 0x00009c35080079a6 */ /* 0x0009e4000c12f308 */
.L_x_983:
[----:B------:R-:W-:Y:S05]  /*1b300*/  BSYNC.RECONVERGENT B0 ;  /* 0x0000000000007941 */ /* 0x000fea0003800200 */
.L_x_982:
[----:B------:R-:W-:Y:S04]  /*1b310*/  BSSY.RECONVERGENT B0, `(.L_x_984) ;  /* 0x0000003000007945 */ /* 0x000fe80003800200 */
[----:B------:R-:W-:Y:S05]  /*1b320*/  @P4 BRA `(.L_x_985) ;  /* 0x0000000000044947 */ /* 0x000fea0003800000 */
[----:B------:R0:W-:Y:S02]  /*1b330*/  REDG.E.ADD.F32.FTZ.RN.STRONG.GPU desc[UR8][R8.64+0xa8], R55 ;  /* 0x0000a837080079a6 */ /* 0x0001e4000c12f308 */
.L_x_985:
[----:B------:R-:W-:Y:S05]  /*1b340*/  BSYNC.RECONVERGENT B0 ;  /* 0x0000000000007941 */ /* 0x000fea0003800200 */
.L_x_984:
[----:B------:R-:W-:Y:S04]  /*1b350*/  BSSY.RECONVERGENT B0, `(.L_x_986) ;  /* 0x0000003000007945 */ /* 0x000fe80003800200 */
[----:B------:R-:W-:Y:S05]  /*1b360*/  @P4 BRA `(.L_x_987) ;  /* 0x0000000000044947 */ /* 0x000fea0003800000 */
[----:B------:R0:W-:Y:S02]  /*1b370*/  REDG.E.ADD.F32.FTZ.RN.STRONG.GPU desc[UR8][R8.64+0xb4], R57 ;  /* 0x0000b439080079a6 */ /* 0x0001e4000c12f308 */
.L_x_987:
[----:B------:R-:W-:Y:S05]  /*1b380*/  BSYNC.RECONVERGENT B0 ;  /* 0x0000000000007941 */ /* 0x000fea0003800200 */
.L_x_986:
        /* <DEDUP_REMOVED lines=12> */
.L_x_989:
[----:B------:R-:W-:Y:S05]  /*1b450*/  BSYNC.RECONVERGENT B0 ;  /* 0x0000000000007941 */ /* 0x000fea0003800200 */
.L_x_988:
[----:B------:R-:W-:Y:S04]  /*1b460*/  BSSY.RECONVERGENT B0, `(.L_x_990) ;  /* 0x0000003000007945 */ /* 0x000fe80003800200 */
[----:B------:R-:W-:Y:S05]  /*1b470*/  @P4 BRA `(.L_x_991) ;  /* 0x0000000000044947 */ /* 0x000fea0003800000 */
[----:B------:R0:W-:Y:S02]  /*1b480*/  REDG.E.ADD.F32.FTZ.RN.STRONG.GPU desc[UR8][R8.64+0xcc], R61 ;  /* 0x0000cc3d080079a6 */ /* 0x0001e4000c12f308 */
.L_x_991:
[----:B------:R-:W-:Y:S05]  /*1b490*/  BSYNC.RECONVERGENT B0 ;  /* 0x0000000000007941 */ /* 0x000fea0003800200 */
.L_x_990:
[----:B------:R-:W-:Y:S04]  /*1b4a0*/  BSSY.RECONVERGENT B0, `(.L_x_992) ;  /* 0x0000003000007945 */ /* 0x000fe80003800200 */
[----:B------:R-:W-:Y:S05]  /*1b4b0*/  @P4 BRA `(.L_x_993) ;  /* 0x0000000000044947 */ /* 0x000fea0003800000 */
[----:B------:R0:W-:Y:S02]  /*1b4c0*/  REDG.E.ADD.F32.FTZ.RN.STRONG.GPU desc[UR8][R8.64+0xd8], R63 ;  /* 0x0000d83f080079a6 */ /* 0x0001e4000c12f308 */
.L_x_993:
[----:B------:R-:W-:Y:S05]  /*1b4d0*/  BSYNC.RECONVERGENT B0 ;  /* 0x0000000000007941 */ /* 0x000fea0003800200 */
.L_x_992:
[----:B------:R-:W-:Y:S04]  /*1b4e0*/  BSSY.RECONVERGENT B0, `(.L_x_994) ;  /* 0x0000003000007945 */ /* 0x000fe80003800200 */
[----:B------:R-:W-:Y:S05]  /*1b4f0*/  @P4 BRA `(.L_x_995) ;  /* 0x0000000000044947 */ /* 0x000fea0003800000 */
[----:B------:R0:W-:Y:S02]  /*1b500*/  REDG.E.ADD.F32.FTZ.RN.STRONG.GPU desc[UR8][R8.64+0xe4], R65 ;  /* 0x0000e441080079a6 */ /* 0x0001e4000c12f308 */
.L_x_995:
[----:B------:R-:W-:Y:S05]  /*1b510*/  BSYNC.RECONVERGENT B0 ;  /* 0x0000000000007941 */ /* 0x000fea0003800200 */
.L_x_994:
[----:B------:R-:W-:Y:S04]  /*1b520*/  BSSY.RECONVERGENT B0, `(.L_x_996) ;  /* 0x0000003000007945 */ /* 0x000fe80003800200 */
[----:B------:R-:W-:Y:S05]  /*1b530*/  @P4 BRA `(.L_x_997) ;  /* 0x0000000000044947 */ /* 0x000fea0003800000 */
[----:B------:R0:W-:Y:S02]  /*1b540*/  REDG.E.ADD.F32.FTZ.RN.STRONG.GPU desc[UR8][R8.64+0xf0], R67 ;  /* 0x0000f043080079a6 */ /* 0x0001e4000c12f308 */
.L_x_997:
[----:B------:R-:W-:Y:S05]  /*1b550*/  BSYNC.RECONVERGENT B0 ;  /* 0x0000000000007941 */ /* 0x000fea0003800200 */
.L_x_996:
[----:B------:R-:W-:Y:S04]  /*1b560*/  BSSY.RECONVERGENT B0, `(.L_x_998) ;  /* 0x0000003000007945 */ /* 0x000fe80003800200 */
[----:B------:R-:W-:Y:S05]  /*1b570*/  @P4 BRA `(.L_x_999) ;  /* 0x0000000000044947 */ /* 0x000fea0003800000 */
[----:B------:R0:W-:Y:S02]  /*1b580*/  REDG.E.ADD.F32.FTZ.RN.STRONG.GPU desc[UR8][R8.64+0xfc], R73 ;  /* 0x0000fc49080079a6 */ /* 0x0001e4000c12f308 */
.L_x_999:
[----:B------:R-:W-:Y:S05]  /*1b590*/  BSYNC.RECONVERGENT B0 ;  /* 0x0000000000007941 */ /* 0x000fea0003800200 */
.L_x_998:
[----:B------:R-:W-:Y:S04]  /*1b5a0*/  BSSY.RECONVERGENT B0, `(.L_x_1000) ;  /* 0x0000003000007945 */ /* 0x000fe80003800200 */
[----:B------:R-:W-:Y:S05]  /*1b5b0*/  @P4 BRA `(.L_x_1001) ;  /* 0x0000000000044947 */ /* 0x000fea0003800000 */
[----:B------:R0:W-:Y:S02]  /*1b5c0*/  REDG.E.ADD.F32.FTZ.RN.STRONG.GPU desc[UR8][R8.64+0x108], R75 ;  /* 0x0001084b080079a6 */ /* 0x0001e4000c12f308 */
.L_x_1001:
[----:B------:R-:W-:Y:S05]  /*1b5d0*/  BSYNC.RECONVERGENT B0 ;  /* 0x0000000000007941 */ /* 0x000fea0003800200 */
.L_x_1000:
[----:B------:R-:W-:Y:S04]  /*1b5e0*/  BSSY.RECONVERGENT B0, `(.L_x_1002) ;  /* 0x0000003000007945 */ /* 0x000fe80003800200 */
[----:B------:R-:W-:Y:S05]  /*1b5f0*/  @P4 BRA `(.L_x_1003) ;  /* 0x0000000000044947 */ /* 0x000fea0003800000 */
[----:B------:R0:W-:Y:S02]  /*1b600*/  REDG.E.ADD.F32.FTZ.RN.STRONG.GPU desc[UR8][R8.64+0x114], R77 ;  /* 0x0001144d080079a6 */ /* 0x0001e4000c12f308 */
.L_x_1003:
[----:B------:R-:W-:Y:S05]  /*1b610*/  BSYNC.RECONVERGENT B0 ;  /* 0x0000000000007941 */ /* 0x000fea0003800200 */
.L_x_1002:
[----:B------:R-:W-:Y:S01]  /*1b620*/  BSSY.RECONVERGENT B0, `(.L_x_957) ;  /* 0x0000004000007945 */ /* 0x000fe20003800200 */
[----:B------:R-:W-:-:S03]  /*1b630*/  MOV R83, R47 ;  /* 0x0000002f00537202 */ /* 0x000fc60000000f00 */
[----:B------:R-:W-:Y:S05]  /*1b640*/  @P4 BRA `(.L_x_1004) ;  /* 0x0000000000044947 */ /* 0x000fea0003800000 */
[----:B------:R0:W-:Y:S02]  /*1b650*/  REDG.E.ADD.F32.FTZ.RN.STRONG.GPU desc[UR8][R8.64+0x120], R83 ;  /* 0x00012053080079a6 */ /* 0x0001e4000c12f308 */
.L_x_1004:
[----:B------:R-:W-:Y:S05]  /*1b660*/  BSYNC.RECONVERGENT B0 ;  /* 0x0000000000007941 */ /* 0x000fea0003800200 */
.L_x_957:
[----:B------:R-:W-:Y:S01]  /*1b670*/  FMUL R87, R7, 0.28209480643272399902 ;  /* 0x3e906ebb07577820 */ /* 0x000fe20000400000 */
[----:B------:R-:W-:Y:S04]  /*1b680*/  BSSY.RECONVERGENT B0, `(.L_x_1005) ;  /* 0x000000d000007945 */ /* 0x000fe80003800200 */
[----:B------:R-:W5:Y:S02]  /*1b690*/  SHFL.BFLY PT, R10, R87, 0x10, 0x1f ;  /* 0x0e001f00570a7f89 */ /* 0x000f6400000e0000 */
[----:B-----5:R-:W-:-:S05]  /*1b6a0*/  FADD R10, R87, R10 ;  /* 0x0000000a570a7221 */ /* 0x020fca0000000000 */
        /* <DEDUP_REMOVED lines=10> */
.L_x_1006:
[----:B------:R-:W-:Y:S05]  /*1b750*/  BSYNC.RECONVERGENT B0 ;  /* 0x0000000000007941 */ /* 0x000fea0003800200 */
.L_x_1005:
        /* <DEDUP_REMOVED lines=16> */
.L_x_1009:
[----:B------:R-:W-:Y:S05]  /*1b860*/  BSYNC.RECONVERGENT B0 ;  /* 0x0000000000007941 */ /* 0x000fea0003800200 */
.L_x_1008:
        /* <DEDUP_REMOVED lines=14> */
.L_x_1011:
[----:B------:R-:W-:Y:S05]  /*1b950*/  BSYNC.RECONVERGENT B0 ;  /* 0x0000000000007941 */ /* 0x000fea0003800200 */
.L_x_1010:
        /* <DEDUP_REMOVED lines=13> */
.L_x_1013:
[----:B------:R-:W-:Y:S05]  /*1ba30*/  BSYNC.RECONVERGENT B0 ;  /* 0x0000000000007941 */ /* 0x000fea0003800200 */
.L_x_1012:
        /* <DEDUP_REMOVED lines=16> */
.L_x_1015:
[----:B------:R-:W-:Y:S05]  /*1bb40*/  BSYNC.RECONVERGENT B0 ;  /* 0x0000000000007941 */ /* 0x000fea0003800200 */
.L_x_1014:
        /* <DEDUP_REMOVED lines=14> */
.L_x_1017:
[----:B------:R-:W-:Y:S05]  /*1bc30*/  BSYNC.RECONVERGENT B0 ;  /* 0x0000000000007941 */ /* 0x000fea0003800200 */
.L_x_1016:
        /* <DEDUP_REMOVED lines=14> */
.L_x_1019:
[----:B------:R-:W-:Y:S05]  /*1bd20*/  BSYNC.RECONVERGENT B0 ;  /* 0x0000000000007941 */ /* 0x000fea0003800200 */
.L_x_1018:
        /* <DEDUP_REMOVED lines=14> */
.L_x_1021:
[----:B------:R-:W-:Y:S05]  /*1be10*/  BSYNC.RECONVERGENT B0 ;  /* 0x0000000000007941 */ /* 0x000fea0003800200 */
.L_x_1020:
[----:B0-----:R-:W0:Y:S01]  /*1be20*/  SHFL.BFLY PT, R7, R16, 0x10, 0x1f ;  /* 0x0e001f0010077f89 */ /* 0x001e2200000e0000 */
[----:B------:R-:W-:Y:S01]  /*1be30*/  BSSY.RECONVERGENT B0, `(.L_x_1022) ;  /* 0x000000c000007945 */ /* 0x000fe20003800200 */
        /* <DEDUP_REMOVED lines=11> */
.L_x_1023:
[----:B------:R-:W-:Y:S05]  /*1bef0*/  BSYNC.RECONVERGENT B0 ;  /* 0x0000000000007941 */ /* 0x000fea0003800200 */
.L_x_1022:
[----:B------:R-:W-:Y:S05]  /*1bf00*/  @P2 BRA `(.L_x_1007) ;  /* 0x0000000400542947 */ /* 0x000fea0003800000 */
[----:B------:R-:W-:Y:S01]  /*1bf10*/  MOV R7, 0x7fc00000 ;  /* 0x7fc0000000077802 */ /* 0x000fe20000000f00 */
[----:B------:R-:W-:Y:S04]  /*1bf20*/  BSSY.RECONVERGENT B0, `(.L_x_1024) ;  /* 0x000000d000007945 */ /* 0x000fe80003800200 */
[----:B------:R-:W-:-:S04]  /*1bf30*/  FADD R7, R7, +QNAN ;  /* 0x7fc0000007077421 */ /* 0x000fc80000000000 */
[----:B------:R-:W-:-:S04]  /*1bf40*/  FADD R7, R7, R7 ;  /* 0x0000000707077221 */ /* 0x000fc80000000000 */
[----:B------:R-:W-:-:S04]  /*1bf50*/  FADD R7, R7, R7 ;  /* 0x0000000707077221 */ /* 0x000fc80000000000 */
[----:B------:R-:W-:-:S05]  /*1bf60*/  FADD R7, R7, R7 ;  /* 0x0000000707077221 */ /* 0x000fca0000000000 */
        /* <DEDUP_REMOVED lines=8> */
.L_x_1025:
[----:B------:R-:W-:Y:S05]  /*1bff0*/  BSYNC.RECONVERGENT B0 ;  /* 0x0000000000007941 */ /* 0x000fea0003800200 */
.L_x_1024:
[----:B------:R-:W-:Y:S04]  /*1c000*/  BSSY.RECONVERGENT B0, `(.L_x_1026) ;  /* 0x0000003000007945 */ /* 0x000fe80003800200 */
[----:B------:R-:W-:Y:S05]  /*1c010*/  @P4 BRA `(.L_x_1027) ;  /* 0x0000000000044947 */ /* 0x000fea0003800000 */
[----:B------:R0:W-:Y:S02]  /*1c020*/  REDG.E.ADD.F32.FTZ.RN.STRONG.GPU desc[UR8][R8.64+0x7c], R7 ;  /* 0x00007c07080079a6 */ /* 0x0001e4000c12f308 */
.L_x_1027:
[----:B------:R-:W-:Y:S05]  /*1c030*/  BSYNC.RECONVERGENT B0 ;  /* 0x0000000000007941 */ /* 0x000fea0003800200 */
.L_x_1026:
[----:B------:R-:W-:Y:S04]  /*1c040*/  BSSY.RECONVERGENT B0, `(.L_x_1028) ;  /* 0x0000003000007945 */ /* 0x000fe80003800200 */
[----:B------:R-:W-:Y:S05]  /*1c050*/  @P4 BRA `(.L_x_1029) ;  /* 0x0000000000044947 */ /* 0x000fea0003800000 */
[----:B------:R0:W-:Y:S02]  /*1c060*/  REDG.E.ADD.F32.FTZ.RN.STRONG.GPU desc[UR8][R8.64+0x88], R85 ;  /* 0x00008855080079a6 */ /* 0x0001e4000c12f308 */
.L_x_1029:
[----:B------:R-:W-:Y:S05]  /*1c070*/  BSYNC.RECONVERGENT B0 ;  /* 0x0000000000007941 */ /* 0x000fea0003800200 */
.L_x_1028:
[----:B------:R-:W-:Y:S04]  /*1c080*/  BSSY.RECONVERGENT B0, `(.L_x_1030) ;  /* 0x0000003000007945 */ /* 0x000fe80003800200 */
[----:B------:R-:W-:Y:S05]  /*1c090*/  @P4 BRA `(.L_x_1031) ;  /* 0x0000000000044947 */ /* 0x000fea0003800000 */
[----:B------:R0:W-:Y:S02]  /*1c0a0*/  REDG.E.ADD.F32.FTZ.RN.STRONG.GPU desc[UR8][R8.64+0x94], R87 ;  /* 0x00009457080079a6 */ /* 0x0001e4000c12f308 */
.L_x_1031:
[----:B------:R-:W-:Y:S05]  /*1c0b0*/  BSYNC.RECONVERGENT B0 ;  /* 0x0000000000007941 */ /* 0x000fea0003800200 */
.L_x_1030:
[----:B------:R-:W-:Y:S04]  /*1c0c0*/  BSSY.RECONVERGENT B0, `(.L_x_1032) ;  /* 0x0000003000007945 */ /* 0x000fe80003800200 */
[----:B------:R-:W-:Y:S05]  /*1c0d0*/  @P4 BRA `(.L_x_1033) ;  /* 0x0000000000044947 */ /* 0x000fea0003800000 */
[----:B------:R0:W-:Y:S02]  /*1c0e0*/  REDG.E.ADD.F32.FTZ.RN.STRONG.GPU desc[UR8][R8.64+0xa0], R89 ;  /* 0x0000a059080079a6 */ /* 0x0001e4000c12f308 */
.L_x_1033:
[----:B------:R-:W-:Y:S05]  /*1c0f0*/  BSYNC.RECONVERGENT B0 ;  /* 0x0000000000007941 */ /* 0x000fea0003800200 */
.L_x_1032:
[----:B------:R-:W-:Y:S04]  /*1c100*/  BSSY.RECONVERGENT B0, `(.L_x_1034) ;  /* 0x0000003000007945 */ /* 0x000fe80003800200 */
[----:B------:R-:W-:Y:S05]  /*1c110*/  @P4 BRA `(.L_x_1035) ;  /* 0x0000000000044947 */ /* 0x000fea0003800000 */
[----:B------:R0:W-:Y:S02]  /*1c120*/  REDG.E.ADD.F32.FTZ.RN.STRONG.GPU desc[UR8][R8.64+0xac], R91 ;  /* 0x0000ac5b080079a6 */ /* 0x0001e4000c12f308 */
.L_x_1035:
[----:B------:R-:W-:Y:S05]  /*1c130*/  BSYNC.RECONVERGENT B0 ;  /* 0x0000000000007941 */ /* 0x000fea0003800200 */
.L_x_1034:
[----:B------:R-:W-:Y:S04]  /*1c140*/  BSSY.RECONVERGENT B0, `(.L_x_1036) ;  /* 0x0000003000007945 */ /* 0x000fe80003800200 */
[----:B------:R-:W-:Y:S05]  /*1c150*/  @P4 BRA `(.L_x_1037) ;  /* 0x0000000000044947 */ /* 0x000fea0003800000 */
[----:B------:R0:W-:Y:S02]  /*1c160*/  REDG.E.ADD.F32.FTZ.RN.STRONG.GPU desc[UR8][R8.64+0xb8], R93 ;  /* 0x0000b85d080079a6 */ /* 0x0001e4000c12f308 */
.L_x_1037:
[----:B------:R-:W-:Y:S05]  /*1c170*/  BSYNC.RECONVERGENT B0 ;  /* 0x0000000000007941 */ /* 0x000fea0003800200 */
.L_x_1036:
        /* <DEDUP_REMOVED lines=12> */
.L_x_1039:
[----:B------:R-:W-:Y:S05]  /*1c240*/  BSYNC.RECONVERGENT B0 ;  /* 0x0000000000007941 */ /* 0x000fea0003800200 */
.L_x_1038:
[----:B------:R-:W-:Y:S04]  /*1c250*/  BSSY.RECONVERGENT B0, `(.L_x_1040) ;  /* 0x0000003000007945 */ /* 0x000fe80003800200 */
[----:B------:R-:W-:Y:S05]  /*1c260*/  @P4 BRA `(.L_x_1041) ;  /* 0x0000000000044947 */ /* 0x000fea0003800000 */
[----:B------:R0:W-:Y:S02]  /*1c270*/  REDG.E.ADD.F32.FTZ.RN.STRONG.GPU desc[UR8][R8.64+0xd0], R16 ;  /* 0x0000d010080079a6 */ /* 0x0001e4000c12f308 */
.L_x_1041:
[----:B------:R-:W-:Y:S05]  /*1c280*/  BSYNC.RECONVERGENT B0 ;  /* 0x0000000000007941 */ /* 0x000fea0003800200 */
.L_x_1040:
[----:B------:R-:W-:Y:S04]  /*1c290*/  BSSY.RECONVERGENT B0, `(.L_x_1042) ;  /* 0x0000003000007945 */ /* 0x000fe80003800200 */
[----:B------:R-:W-:Y:S05]  /*1c2a0*/  @P4 BRA `(.L_x_1043) ;  /* 0x0000000000044947 */ /* 0x000fea0003800000 */
[----:B------:R0:W-:Y:S02]  /*1c2b0*/  REDG.E.ADD.F32.FTZ.RN.STRONG.GPU desc[UR8][R8.64+0xdc], R18 ;  /* 0x0000dc12080079a6 */ /* 0x0001e4000c12f308 */
.L_x_1043:
[----:B------:R-:W-:Y:S05]  /*1c2c0*/  BSYNC.RECONVERGENT B0 ;  /* 0x0000000000007941 */ /* 0x000fea0003800200 */
.L_x_1042:
[----:B------:R-:W-:Y:S04]  /*1c2d0*/  BSSY.RECONVERGENT B0, `(.L_x_1044) ;  /* 0x0000003000007945 */ /* 0x000fe80003800200 */
[----:B------:R-:W-:Y:S05]  /*1c2e0*/  @P4 BRA `(.L_x_1045) ;  /* 0x0000000000044947 */ /* 0x000fea0003800000 */
[----:B------:R0:W-:Y:S02]  /*1c2f0*/  REDG.E.ADD.F32.FTZ.RN.STRONG.GPU desc[UR8][R8.64+0xe8], R20 ;  /* 0x0000e814080079a6 */ /* 0x0001e4000c12f308 */
.L_x_1045:
[----:B------:R-:W-:Y:S05]  /*1c300*/  BSYNC.RECONVERGENT B0 ;  /* 0x0000000000007941 */ /* 0x000fea0003800200 */
.L_x_1044:
[----:B------:R-:W-:Y:S04]  /*1c310*/  BSSY.RECONVERGENT B0, `(.L_x_1046) ;  /* 0x0000003000007945 */ /* 0x000fe80003800200 */
[----:B------:R-:W-:Y:S05]  /*1c320*/  @P4 BRA `(.L_x_1047) ;  /* 0x0000000000044947 */ /* 0x000fea0003800000 */
[----:B------:R0:W-:Y:S02]  /*1c330*/  REDG.E.ADD.F32.FTZ.RN.STRONG.GPU desc[UR8][R8.64+0xf4], R22 ;  /* 0x0000f416080079a6 */ /* 0x0001e4000c12f308 */
.L_x_1047:
[----:B------:R-:W-:Y:S05]  /*1c340*/  BSYNC.RECONVERGENT B0 ;  /* 0x0000000000007941 */ /* 0x000fea0003800200 */
.L_x_1046:
[----:B------:R-:W-:Y:S04]  /*1c350*/  BSSY.RECONVERGENT B0, `(.L_x_1048) ;  /* 0x0000003000007945 */ /* 0x000fe80003800200 */
[----:B------:R-:W-:Y:S05]  /*1c360*/  @P4 BRA `(.L_x_1049) ;  /* 0x0000000000044947 */ /* 0x000fea0003800000 */
[----:B------:R0:W-:Y:S02]  /*1c370*/  REDG.E.ADD.F32.FTZ.RN.STRONG.GPU desc[UR8][R8.64+0x100], R24 ;  /* 0x00010018080079a6 */ /* 0x0001e4000c12f308 */
.L_x_1049:
[----:B------:R-:W-:Y:S05]  /*1c380*/  BSYNC.RECONVERGENT B0 ;  /* 0x0000000000007941 */ /* 0x000fea0003800200 */
.L_x_1048:
[----:B------:R-:W-:Y:S04]  /*1c390*/  BSSY.RECONVERGENT B0, `(.L_x_1050) ;  /* 0x0000003000007945 */ /* 0x000fe80003800200 */
[----:B------:R-:W-:Y:S05]  /*1c3a0*/  @P4 BRA `(.L_x_1051) ;  /* 0x0000000000044947 */ /* 0x000fea0003800000 */
[----:B------:R0:W-:Y:S02]  /*1c3b0*/  REDG.E.ADD.F32.FTZ.RN.STRONG.GPU desc[UR8][R8.64+0x10c], R26 ;  /* 0x00010c1a080079a6 */ /* 0x0001e4000c12f308 */
.L_x_1051:
[----:B------:R-:W-:Y:S05]  /*1c3c0*/  BSYNC.RECONVERGENT B0 ;  /* 0x0000000000007941 */ /* 0x000fea0003800200 */
.L_x_1050:
[----:B------:R-:W-:Y:S04]  /*1c3d0*/  BSSY.RECONVERGENT B0, `(.L_x_1052) ;  /* 0x0000003000007945 */ /* 0x000fe80003800200 */
[----:B------:R-:W-:Y:S05]  /*1c3e0*/  @P4 BRA `(.L_x_1053) ;  /* 0x0000000000044947 */ /* 0x000fea0003800000 */
[----:B------:R0:W-:Y:S02]  /*1c3f0*/  REDG.E.ADD.F32.FTZ.RN.STRONG.GPU desc[UR8][R8.64+0x118], R28 ;  /* 0x0001181c080079a6 */ /* 0x0001e4000c12f308 */
.L_x_1053:
[----:B------:R-:W-:Y:S05]  /*1c400*/  BSYNC.RECONVERGENT B0 ;  /* 0x0000000000007941 */ /* 0x000fea0003800200 */
.L_x_1052:
[----:B------:R-:W-:Y:S01]  /*1c410*/  BSSY.RECONVERGENT B0, `(.L_x_1007) ;  /* 0x0000004000007945 */ /* 0x000fe20003800200 */
[----:B------:R-:W-:-:S03]  /*1c420*/  MOV R32, R7 ;  /* 0x0000000700207202 */ /* 0x000fc60000000f00 */
[----:B------:R-:W-:Y:S05]  /*1c430*/  @P4 BRA `(.L_x_1054) ;  /* 0x0000000000044947 */ /* 0x000fea0003800000 */
[----:B------:R0:W-:Y:S02]  /*1c440*/  REDG.E.ADD.F32.FTZ.RN.STRONG.GPU desc[UR8][R8.64+0x124], R32 ;  /* 0x00012420080079a6 */ /* 0x0001e4000c12f308 */
.L_x_1054:
[----:B------:R-:W-:Y:S05]  /*1c450*/  BSYNC.RECONVERGENT B0 ;  /* 0x0000000000007941 */ /* 0x000fea0003800200 */
.L_x_1007:
        /* <DEDUP_REMOVED lines=23> */
.L_x_1056:
[----:B------:R-:W-:Y:S05]  /*1c5d0*/  BSYNC.RECONVERGENT B0 ;  /* 0x0000000000007941 */ /* 0x000fea0003800200 */
.L_x_1055:
        /* <DEDUP_REMOVED lines=16> */
.L_x_1059:
[----:B------:R-:W-:Y:S05]  /*1c6e0*/  BSYNC.RECONVERGENT B0 ;  /* 0x0000000000007941 */ /* 0x000fea0003800200 */
.L_x_1058:
        /* <DEDUP_REMOVED lines=14> */
.L_x_1061:
[----:B------:R-:W-:Y:S05]  /*1c7d0*/  BSYNC.RECONVERGENT B0 ;  /* 0x0000000000007941 */ /* 0x000fea0003800200 */
.L_x_1060:
        /* <DEDUP_REMOVED lines=13> */
.L_x_1063:
[----:B------:R-:W-:Y:S05]  /*1c8b0*/  BSYNC.RECONVERGENT B0 ;  /* 0x0000000000007941 */ /* 0x000fea0003800200 */
.L_x_1062:
        /* <DEDUP_REMOVED lines=16> */
.L_x_1065:
[----:B------:R-:W-:Y:S05]  /*1c9c0*/  BSYNC.RECONVERGENT B0 ;  /* 0x0000000000007941 */ /* 0x000fea0003800200 */
.L_x_1064:
        /* <DEDUP_REMOVED lines=14> */
.L_x_1067:
[----:B------:R-:W-:Y:S05]  /*1cab0*/  BSYNC.RECONVERGENT B0 ;  /* 0x0000000000007941 */ /* 0x000fea0003800200 */
.L_x_1066:
        /* <DEDUP_REMOVED lines=14> */
.L_x_1069:
[----:B------:R-:W-:Y:S05]  /*1cba0*/  BSYNC.RECONVERGENT B0 ;  /* 0x0000000000007941 */ /* 0x000fea0003800200 */
.L_x_1068:
        /* <DEDUP_REMOVED lines=14> */
.L_x_1071:
[----:B------:R-:W-:Y:S05]  /*1cc90*/  BSYNC.RECONVERGENT B0 ;  /* 0x0000000000007941 */ /* 0x000fea0003800200 */
.L_x_1070:
        /* <DEDUP_REMOVED lines=13> */
.L_x_1073:
[----:B------:R-:W-:Y:S05]  /*1cd70*/  BSYNC.RECONVERGENT B0 ;  /* 0x0000000000007941 */ /* 0x000fea0003800200 */
.L_x_1072:
[----:B------:R-:W-:Y:S05]  /*1cd80*/  @P2 BRA `(.L_x_1057) ;  /* 0x0000000800842947 */ /* 0x000fea0003800000 */
        /* <DEDUP_REMOVED lines=9> */
.L_x_1075:
[----:B------:R-:W-:Y:S05]  /*1ce20*/  BSYNC.RECONVERGENT B0 ;  /* 0x0000000000007941 */ /* 0x000fea0003800200 */
.L_x_1074:
        /* <DEDUP_REMOVED lines=9> */
.L_x_1077:
[----:B------:R-:W-:Y:S05]  /*1cec0*/  BSYNC.RECONVERGENT B0 ;  /* 0x0000000000007941 */ /* 0x000fea0003800200 */
.L_x_1076:
        /* <DEDUP_REMOVED lines=9> */
.L_x_1079:
[----:B------:R-:W-:Y:S05]  /*1cf60*/  BSYNC.RECONVERGENT B0 ;  /* 0x0000000000007941 */ /* 0x000fea0003800200 */
.L_x_1078:
        /* <DEDUP_REMOVED lines=9> */
.L_x_1081:
[----:B------:R-:W-:Y:S05]  /*1d000*/  BSYNC.RECONVERGENT B0 ;  /* 0x0000000000007941 */ /* 0x000fea0003800200 */
.L_x_1080:
        /* <DEDUP_REMOVED lines=9> */
.L_x_1083:
[----:B------:R-:W-:Y:S05]  /*1d0a0*/  BSYNC.RECONVERGENT B0 ;  /* 0x0000000000007941 */ /* 0x000fea0003800200 */
.L_x_1082:
        /* <DEDUP_REMOVED lines=9> */
.L_x_1085:
[----:B------:R-:W-:Y:S05]  /*1d140*/  BSYNC.RECONVERGENT B0 ;  /* 0x0000000000007941 */ /* 0x000fea0003800200 */
.L_x_1084:
        /* <DEDUP_REMOVED lines=9> */
.L_x_1087:
[----:B------:R-:W-:Y:S05]  /*1d1e0*/  BSYNC.RECONVERGENT B0 ;  /* 0x0000000000007941 */ /* 0x000fea0003800200 */
.L_x_1086:
[----:B------:R-:W-:Y:S05]  /*1d1f0*/  @P3 BRA `(.L_x_1057) ;  /* 0x0000000400683947 */ /* 0x000fea0003800000 */
        /* <DEDUP_REMOVED lines=9> */
.L_x_1089:
[----:B------:R-:W-:Y:S05]  /*1d290*/  BSYNC.RECONVERGENT B0 ;  /* 0x0000000000007941 */ /* 0x000fea0003800200 */
.L_x_1088:
        /* <DEDUP_REMOVED lines=9> */
.L_x_1091:
[----:B------:R-:W-:Y:S05]  /*1d330*/  BSYNC.RECONVERGENT B0 ;  /* 0x0000000000007941 */ /* 0x000fea0003800200 */
.L_x_1090:
        /* <DEDUP_REMOVED lines=9> */
.L_x_1093:
[----:B------:R-:W-:Y:S05]  /*1d3d0*/  BSYNC.RECONVERGENT B0 ;  /* 0x0000000000007941 */ /* 0x000fea0003800200 */
.L_x_1092:
        /* <DEDUP_REMOVED lines=9> */
.L_x_1095:
[----:B------:R-:W-:Y:S05]  /*1d470*/  BSYNC.RECONVERGENT B0 ;  /* 0x0000000000007941 */ /* 0x000fea0003800200 */
.L_x_1094:
        /* <DEDUP_REMOVED lines=9> */
.L_x_1097:
[----:B------:R-:W-:Y:S05]  /*1d510*/  BSYNC.RECONVERGENT B0 ;  /* 0x0000000000007941 */ /* 0x000fea0003800200 */
.L_x_1096:
        /* <DEDUP_REMOVED lines=9> */
.L_x_1099:
[----:B------:R-:W-:Y:S05]  /*1d5b0*/  BSYNC.RECONVERGENT B0 ;  /* 0x0000000000007941 */ /* 0x000fea0003800200 */
.L_x_1098:
        /* <DEDUP_REMOVED lines=9> */
.L_x_1101:
[----:B------:R-:W-:Y:S05]  /*1d650*/  BSYNC.RECONVERGENT B0 ;  /* 0x0000000000007941 */ /* 0x000fea0003800200 */
.L_x_1100:
        /* <DEDUP_REMOVED lines=9> */
.L_x_1103:
[----:B------:R-:W-:Y:S05]  /*1d6f0*/  BSYNC.RECONVERGENT B0 ;  /* 0x0000000000007941 */ /* 0x000fea0003800200 */
.L_x_1102:
        /* <DEDUP_REMOVED lines=9> */
.L_x_1104:
[----:B------:R-:W-:Y:S05]  /*1d790*/  BSYNC.RECONVERGENT B0 ;  /* 0x0000000000007941 */ /* 0x000fea0003800200 */
.L_x_1057:
[----:B0----5:R-:W-:Y:S01]  /*1d7a0*/  FMUL R46, R36, 0.28209480643272399902 ;  /* 0x3e906ebb242e7820 */ /* 0x021fe20000400000 */
[----:B------:R-:W-:Y:S04]  /*1d7b0*/  BSSY.RECONVERGENT B0, `(.L_x_1105) ;  /* 0x000000d000007945 */ /* 0x000fe80003800200 */
        /* <DEDUP_REMOVED lines=12> */
.L_x_1106:
[----:B------:R-:W-:Y:S05]  /*1d880*/  BSYNC.RECONVERGENT B0 ;  /* 0x0000000000007941 */ /* 0x000fea0003800200 */
.L_x_1105:
        /* <DEDUP_REMOVED lines=16> */
.L_x_1109:
[----:B------:R-:W-:Y:S05]  /*1d990*/  BSYNC.RECONVERGENT B0 ;  /* 0x0000000000007941 */ /* 0x000fea0003800200 */
.L_x_1108:
        /* <DEDUP_REMOVED lines=14> */
.L_x_1111:
[----:B------:R-:W-:Y:S05]  /*1da80*/  BSYNC.RECONVERGENT B0 ;  /* 0x0000000000007941 */ /* 0x000fea0003800200 */
.L_x_1110:
        /* <DEDUP_REMOVED lines=13> */
.L_x_1113:
[----:B------:R-:W-:Y:S05]  /*1db60*/  BSYNC.RECONVERGENT B0 ;  /* 0x0000000000007941 */ /* 0x000fea0003800200 */
.L_x_1112:
        /* <DEDUP_REMOVED lines=16> */
.L_x_1115:
[----:B------:R-:W-:Y:S05]  /*1dc70*/  BSYNC.RECONVERGENT B0 ;  /* 0x0000000000007941 */ /* 0x000fea0003800200 */
.L_x_1114:
        /* <DEDUP_REMOVED lines=14> */
.L_x_1117:
[----:B------:R-:W-:Y:S05]  /*1dd60*/  BSYNC.RECONVERGENT B0 ;  /* 0x0000000000007941 */ /* 0x000fea0003800200 */
.L_x_1116:
        /* <DEDUP_REMOVED lines=14> */
.L_x_1119:
[----:B------:R-:W-:Y:S05]  /*1de50*/  BSYNC.RECONVERGENT B0 ;  /* 0x0000000000007941 */ /* 0x000fea0003800200 */
.L_x_1118:
        /* <DEDUP_REMOVED lines=14> */
.L_x_1121:
[----:B------:R-:W-:Y:S05]  /*1df40*/  BSYNC.RECONVERGENT B0 ;  /* 0x0000000000007941 */ /* 0x000fea0003800200 */
.L_x_1120:
        /* <DEDUP_REMOVED lines=13> */
.L_x_1123:
[----:B------:R-:W-:Y:S05]  /*1e020*/  BSYNC.RECONVERGENT B0 ;  /* 0x0000000000007941 */ /* 0x000fea0003800200 */
.L_x_1122:
        /* <DEDUP_REMOVED lines=10> */
.L_x_1125:
[----:B------:R-:W-:Y:S05]  /*1e0d0*/  BSYNC.RECONVERGENT B0 ;  /* 0x0000000000007941 */ /* 0x000fea0003800200 */
.L_x_1124:
        /* <DEDUP_REMOVED lines=9> */
.L_x_1127:
[----:B------:R-:W-:Y:S05]  /*1e170*/  BSYNC.RECONVERGENT B0 ;  /* 0x0000000000007941 */ /* 0x000fea0003800200 */
.L_x_1126:
        /* <DEDUP_REMOVED lines=9> */
.L_x_1129:
[----:B------:R-:W-:Y:S05]  /*1e210*/  BSYNC.RECONVERGENT B0 ;  /* 0x0000000000007941 */ /* 0x000fea0003800200 */
.L_x_1128:
        /* <DEDUP_REMOVED lines=9> */
.L_x_1131:
[----:B------:R-:W-:Y:S05]  /*1e2b0*/  BSYNC.RECONVERGENT B0 ;  /* 0x0000000000007941 */ /* 0x000fea0003800200 */
.L_x_1130:
        /* <DEDUP_REMOVED lines=9> */
.L_x_1133:
[----:B------:R-:W-:Y:S05]  /*1e350*/  BSYNC.RECONVERGENT B0 ;  /* 0x0000000000007941 */ /* 0x000fea0003800200 */
.L_x_1132:
        /* <DEDUP_REMOVED lines=9> */
.L_x_1135:
[----:B------:R-:W-:Y:S05]  /*1e3f0*/  BSYNC.RECONVERGENT B0 ;  /* 0x0000000000007941 */ /* 0x000fea0003800200 */
.L_x_1134:
        /* <DEDUP_REMOVED lines=9> */
.L_x_1137:
[----:B------:R-:W-:Y:S05]  /*1e490*/  BSYNC.RECONVERGENT B0 ;  /* 0x0000000000007941 */ /* 0x000fea0003800200 */
.L_x_1136:
        /* <DEDUP_REMOVED lines=10> */
.L_x_1139:
[----:B------:R-:W-:Y:S05]  /*1e540*/  BSYNC.RECONVERGENT B0 ;  /* 0x0000000000007941 */ /* 0x000fea0003800200 */
.L_x_1138:
        /* <DEDUP_REMOVED lines=9> */
.L_x_1141:
[----:B------:R-:W-:Y:S05]  /*1e5e0*/  BSYNC.RECONVERGENT B0 ;  /* 0x0000000000007941 */ /* 0x000fea0003800200 */
.L_x_1140:
        /* <DEDUP_REMOVED lines=9> */
.L_x_1143:
[----:B------:R-:W-:Y:S05]  /*1e680*/  BSYNC.RECONVERGENT B0 ;  /* 0x0000000000007941 */ /* 0x000fea0003800200 */
.L_x_1142:
        /* <DEDUP_REMOVED lines=9> */
.L_x_1145:
[----:B------:R-:W-:Y:S05]  /*1e720*/  BSYNC.RECONVERGENT B0 ;  /* 0x0000000000007941 */ /* 0x000fea0003800200 */
.L_x_1144:
        /* <DEDUP_REMOVED lines=9> */
.L_x_1147:
[----:B------:R-:W-:Y:S05]  /*1e7c0*/  BSYNC.RECONVERGENT B0 ;  /* 0x0000000000007941 */ /* 0x000fea0003800200 */
.L_x_1146:
        /* <DEDUP_REMOVED lines=9> */
.L_x_1149:
[----:B------:R-:W-:Y:S05]  /*1e860*/  BSYNC.RECONVERGENT B0 ;  /* 0x0000000000007941 */ /* 0x000fea0003800200 */
.L_x_1148:
        /* <DEDUP_REMOVED lines=9> */
.L_x_1151:
[----:B------:R-:W-:Y:S05]  /*1e900*/  BSYNC.RECONVERGENT B0 ;  /* 0x0000000000007941 */ /* 0x000fea0003800200 */
.L_x_1150:
        /* <DEDUP_REMOVED lines=9> */
.L_x_1153:
[----:B------:R-:W-:Y:S05]  /*1e9a0*/  BSYNC.RECONVERGENT B0 ;  /* 0x0000000000007941 */ /* 0x000fea0003800200 */
.L_x_1152:
        /* <DEDUP_REMOVED lines=9> */
.L_x_1154:
[----:B------:R-:W-:Y:S05]  /*1ea40*/  BSYNC.RECONVERGENT B0 ;  /* 0x0000000000007941 */ /* 0x000fea0003800200 */
.L_x_1107:
[----:B0-----:R-:W-:Y:S01]  /*1ea50*/  FMUL R44, R38, 0.28209480643272399902 ;  /* 0x3e906ebb262c7820 */ /* 0x001fe20000400000 */
        /* <DEDUP_REMOVED lines=13> */
.L_x_1156:
[----:B------:R-:W-:Y:S05]  /*1eb30*/  BSYNC.RECONVERGENT B0 ;  /* 0x0000000000007941 */ /* 0x000fea0003800200 */
.L_x_1155:
        /* <DEDUP_REMOVED lines=16> */
.L_x_1159:
[----:B------:R-:W-:Y:S05]  /*1ec40*/  BSYNC.RECONVERGENT B0 ;  /* 0x0000000000007941 */ /* 0x000fea0003800200 */
.L_x_1158:
        /* <DEDUP_REMOVED lines=14> */
.L_x_1161:
[----:B------:R-:W-:Y:S05]  /*1ed30*/  BSYNC.RECONVERGENT B0 ;  /* 0x0000000000007941 */ /* 0x000fea0003800200 */
.L_x_1160:
        /* <DEDUP_REMOVED lines=13> */
.L_x_1163:
[----:B------:R-:W-:Y:S05]  /*1ee10*/  BSYNC.RECONVERGENT B0 ;  /* 0x0000000000007941 */ /* 0x000fea0003800200 */
.L_x_1162:
        /* <DEDUP_REMOVED lines=16> */
.L_x_1165:
[----:B------:R-:W-:Y:S05]  /*1ef20*/  BSYNC.RECONVERGENT B0 ;  /* 0x0000000000007941 */ /* 0x000fea0003800200 */
.L_x_1164:
        /* <DEDUP_REMOVED lines=14> */
.L_x_1167:
[----:B------:R-:W-:Y:S05]  /*1f010*/  BSYNC.RECONVERGENT B0 ;  /* 0x0000000000007941 */ /* 0x000fea0003800200 */
.L_x_1166:
        /* <DEDUP_REMOVED lines=14> */
.L_x_1169:
[----:B------:R-:W-:Y:S05]  /*1f100*/  BSYNC.RECONVERGENT B0 ;  /* 0x0000000000007941 */ /* 0x000fea0003800200 */
.L_x_1168:
        /* <DEDUP_REMOVED lines=14> */
.L_x_1171:
[----:B------:R-:W-:Y:S05]  /*1f1f0*/  BSYNC.RECONVERGENT B0 ;  /* 0x0000000000007941 */ /* 0x000fea0003800200 */
.L_x_1170:
        /* <DEDUP_REMOVED lines=13> */
.L_x_1173:
[----:B------:R-:W-:Y:S05]  /*1f2d0*/  BSYNC.RECONVERGENT B0 ;  /* 0x0000000000007941 */ /* 0x000fea0003800200 */
.L_x_1172:
        /* <DEDUP_REMOVED lines=10> */
.L_x_1175:
[----:B------:R-:W-:Y:S05]  /*1f380*/  BSYNC.RECONVERGENT B0 ;  /* 0x0000000000007941 */ /* 0x000fea0003800200 */
.L_x_1174:
        /* <DEDUP_REMOVED lines=9> */
.L_x_1177:
[----:B------:R-:W-:Y:S05]  /*1f420*/  BSYNC.RECONVERGENT B0 ;  /* 0x0000000000007941 */ /* 0x000fea0003800200 */
.L_x_1176:
        /* <DEDUP_REMOVED lines=9> */
.L_x_1179:
[----:B------:R-:W-:Y:S05]  /*1f4c0*/  BSYNC.RECONVERGENT B0 ;  /* 0x0000000000007941 */ /* 0x000fea0003800200 */
.L_x_1178:
        /* <DEDUP_REMOVED lines=9> */
.L_x_1181:
[----:B------:R-:W-:Y:S05]  /*1f560*/  BSYNC.RECONVERGENT B0 ;  /* 0x0000000000007941 */ /* 0x000fea0003800200 */
.L_x_1180:
        /* <DEDUP_REMOVED lines=9> */
.L_x_1183:
[----:B------:R-:W-:Y:S05]  /*1f600*/  BSYNC.RECONVERGENT B0 ;  /* 0x0000000000007941 */ /* 0x000fea0003800200 */
.L_x_1182:
        /* <DEDUP_REMOVED lines=9> */
.L_x_1185:
[----:B------:R-:W-:Y:S05]  /*1f6a0*/  BSYNC.RECONVERGENT B0 ;  /* 0x0000000000007941 */ /* 0x000fea0003800200 */
.L_x_1184:
        /* <DEDUP_REMOVED lines=9> */
.L_x_1187:
[----:B------:R-:W-:Y:S05]  /*1f740*/  BSYNC.RECONVERGENT B0 ;  /* 0x0000000000007941 */ /* 0x000fea0003800200 */
.L_x_1186:
        /* <DEDUP_REMOVED lines=10> */
.L_x_1189:
[----:B------:R-:W-:Y:S05]  /*1f7f0*/  BSYNC.RECONVERGENT B0 ;  /* 0x0000000000007941 */ /* 0x000fea0003800200 */
.L_x_1188:
        /* <DEDUP_REMOVED lines=9> */
.L_x_1191:
[----:B------:R-:W-:Y:S05]  /*1f890*/  BSYNC.RECONVERGENT B0 ;  /* 0x0000000000007941 */ /* 0x000fea0003800200 */
.L_x_1190:
        /* <DEDUP_REMOVED lines=9> */
.L_x_1193:
[----:B------:R-:W-:Y:S05]  /*1f930*/  BSYNC.RECONVERGENT B0 ;  /* 0x0000000000007941 */ /* 0x000fea0003800200 */
.L_x_1192:
        /* <DEDUP_REMOVED lines=9> */
.L_x_1195:
[----:B------:R-:W-:Y:S05]  /*1f9d0*/  BSYNC.RECONVERGENT B0 ;  /* 0x0000000000007941 */ /* 0x000fea0003800200 */
.L_x_1194:
        /* <DEDUP_REMOVED lines=9> */
.L_x_1197:
[----:B------:R-:W-:Y:S05]  /*1fa70*/  BSYNC.RECONVERGENT B0 ;  /* 0x0000000000007941 */ /* 0x000fea0003800200 */
.L_x_1196:
        /* <DEDUP_REMOVED lines=9> */
.L_x_1199:
[----:B------:R-:W-:Y:S05]  /*1fb10*/  BSYNC.RECONVERGENT B0 ;  /* 0x0000000000007941 */ /* 0x000fea0003800200 */
.L_x_1198:
        /* <DEDUP_REMOVED lines=9> */
.L_x_1201:
[----:B------:R-:W-:Y:S05]  /*1fbb0*/  BSYNC.RECONVERGENT B0 ;  /* 0x0000000000007941 */ /* 0x000fea0003800200 */
.L_x_1200:
        /* <DEDUP_REMOVED lines=9> */
.L_x_1203:
[----:B------:R-:W-:Y:S05]  /*1fc50*/  BSYNC.RECONVERGENT B0 ;  /* 0x0000000000007941 */ /* 0x000fea0003800200 */
.L_x_1202:
        /* <DEDUP_REMOVED lines=9> */
.L_x_1204:
[----:B------:R-:W-:Y:S05]  /*1fcf0*/  BSYNC.RECONVERGENT B0 ;  /* 0x0000000000007941 */ /* 0x000fea0003800200 */
.L_x_1157:
[----:B------:R-:W-:-:S04]  /*1fd00*/  IADD3 R78, PT, PT, R78, UR10, RZ ;  /* 0x0000000a4e4e7c10 */ /* 0x000fc8000fffe0ff */
[----:B01234-:R-:W-:-:S05]  /*1fd10*/  LEA R13, R78, R78, 0x1 ;  /* 0x0000004e4e0d7211 */ /* 0x01ffca00078e08ff */
[----:B------:R-:W-:-:S05]  /*1fd20*/  IMAD.WIDE.U32 R8, R13, 0x4, R8 ;  /* 0x000000040d087825 */ /* 0x000fca00078e0008 */
[----:B------:R-:W2:Y:S04]  /*1fd30*/  LDG.E.CONSTANT R13, desc[UR8][R8.64] ;  /* 0x00000008080d7981 */ /* 0x000ea8000c1e9900 */
[----:B------:R-:W5:Y:S04]  /*1fd40*/  LDG.E.CONSTANT R12, desc[UR8][R8.64+0x4] ;  /* 0x00000408080c7981 */ /* 0x000f68000c1e9900 */
[----:B------:R0:W5:Y:S01]  /*1fd50*/  LDG.E.CONSTANT R34, desc[UR8][R8.64+0x8] ;  /* 0x0000080808227981 */ /* 0x000162000c1e9900 */
[----:B------:R-:W-:Y:S01]  /*1fd60*/  BSSY.RECONVERGENT B0, `(.L_x_1205) ;  /* 0x0000010000007945 */ /* 0x000fe20003800200 */
        /* <DEDUP_REMOVED lines=15> */
.L_x_1206:
[----:B------:R-:W-:Y:S05]  /*1fe60*/  BSYNC.RECONVERGENT B0 ;  /* 0x0000000000007941 */ /* 0x000fea0003800200 */
.L_x_1205:
[-C--:B------:R-:W-:Y:S01]  /*1fe70*/  FMUL R40, R71, R13.reuse ;  /* 0x0000000d47287220 */ /* 0x080fe20000400000 */
[-C--:B------:R-:W-:Y:S01]  /*1fe80*/  FMUL R42, R70, R13.reuse ;  /* 0x0000000d462a7220 */ /* 0x080fe20000400000 */
[----:B------:R-:W-:Y:S01]  /*1fe90*/  FMUL R44, R69, R13 ;  /* 0x0000000d452c7220 */ /* 0x000fe20000400000 */
[----:B-----5:R-:W-:Y:S01]  /*1fea0*/  FMUL R0, R12, 0.28209480643272399902 ;  /* 0x3e906ebb0c007820 */ /* 0x020fe20000400000 */
[----:B------:R-:W-:Y:S06]  /*1feb0*/  @P0 BRA `(.L_x_1207) ;  /* 0x0000001000200947 */ /* 0x000fec0003800000 */
[----:B------:R-:W1:Y:S01]  /*1fec0*/  SHFL.BFLY PT, R8, R40, 0x10, 0x1f ;  /* 0x0e001f0028087f89 */ /* 0x000e6200000e0000 */
[----:B------:R-:W-:Y:S01]  /*1fed0*/  BSSY.RECONVERGENT B0, `(.L_x_1208) ;  /* 0x000000c000007945 */ /* 0x000fe20003800200 */
        /* <DEDUP_REMOVED lines=11> */
.L_x_1209:
[----:B------:R-:W-:Y:S05]  /*1ff90*/  BSYNC.RECONVERGENT B0 ;  /* 0x0000000000007941 */ /* 0x000fea0003800200 */
.L_x_1208:
        /* <DEDUP_REMOVED lines=13> */
.L_x_1211:
[----:B------:R-:W-:Y:S05]  /*20070*/  BSYNC.RECONVERGENT B0 ;  /* 0x0000000000007941 */ /* 0x000fea0003800200 */
.L_x_1210:
        /* <DEDUP_REMOVED lines=13> */
.L_x_1213:
[----:B------:R-:W-:Y:S05]  /*20150*/  BSYNC.RECONVERGENT B0 ;  /* 0x0000000000007941 */ /* 0x000fea0003800200 */
.L_x_1212:
        /* <DEDUP_REMOVED lines=16> */
.L_x_1215:
[----:B------:R-:W-:Y:S05]  /*20260*/  BSYNC.RECONVERGENT B0 ;  /* 0x0000000000007941 */ /* 0x000fea0003800200 */
.L_x_1214:
        /* <DEDUP_REMOVED lines=14> */
.L_x_1217:
[----:B------:R-:W-:Y:S05]  /*20350*/  BSYNC.RECONVERGENT B0 ;  /* 0x0000000000007941 */ /* 0x000fea0003800200 */
.L_x_1216:
        /* <DEDUP_REMOVED lines=14> */
.L_x_1219:
[----:B------:R-:W-:Y:S05]  /*20440*/  BSYNC.RECONVERGENT B0 ;  /* 0x0000000000007941 */ /* 0x000fea0003800200 */
.L_x_1218:
        /* <DEDUP_REMOVED lines=14> */
.L_x_1221:
[----:B------:R-:W-:Y:S05]  /*20530*/  BSYNC.RECONVERGENT B0 ;  /* 0x0000000000007941 */ /* 0x000fea0003800200 */
.L_x_1220:
[----:B------:R-:W1:Y:S01]  /*20540*/  SHFL.BFLY PT, R8, R40, 0x10, 0x1f ;  /* 0x0e001f0028087f89 */ /* 0x000e6200000e0000 */
[----:B------:R-:W-:Y:S01]  /*20550*/  BSSY.RECONVERGENT B0, `(.L_x_1222) ;  /* 0x000000c000007945 */ /* 0x000fe20003800200 */
        /* <DEDUP_REMOVED lines=11> */
.L_x_1223:
[----:B------:R-:W-:Y:S05]  /*20610*/  BSYNC.RECONVERGENT B0 ;  /* 0x0000000000007941 */ /* 0x000fea0003800200 */
.L_x_1222:
        /* <DEDUP_REMOVED lines=9> */
.L_x_1225:
[----:B------:R-:W-:Y:S05]  /*206b0*/  BSYNC.RECONVERGENT B0 ;  /* 0x0000000000007941 */ /* 0x000fea0003800200 */
.L_x_1224:
        /* <DEDUP_REMOVED lines=8> */
.L_x_1227:
[----:B------:R-:W-:Y:S05]  /*20740*/  BSYNC.RECONVERGENT B0 ;  /* 0x0000000000007941 */ /* 0x000fea0003800200 */
.L_x_1226:
        /* <DEDUP_REMOVED lines=8> */
.L_x_1229:
[----:B------:R-:W-:Y:S05]  /*207d0*/  BSYNC.RECONVERGENT B0 ;  /* 0x0000000000007941 */ /* 0x000fea0003800200 */
.L_x_1228:
        /* <DEDUP_REMOVED lines=8> */
.L_x_1231:
[----:B------:R-:W-:Y:S05]  /*20860*/  BSYNC.RECONVERGENT B0 ;  /* 0x0000000000007941 */ /* 0x000fea0003800200 */
.L_x_1230:
        /* <DEDUP_REMOVED lines=8> */
.L_x_1233:
[----:B------:R-:W-:Y:S05]  /*208f0*/  BSYNC.RECONVERGENT B0 ;  /* 0x0000000000007941 */ /* 0x000fea0003800200 */
.L_x_1232:
        /* <DEDUP_REMOVED lines=8> */
.L_x_1235:
[----:B------:R-:W-:Y:S05]  /*20980*/  BSYNC.RECONVERGENT B0 ;  /* 0x0000000000007941 */ /* 0x000fea0003800200 */
.L_x_1234:
        /* <DEDUP_REMOVED lines=8> */
.L_x_1237:
[----:B------:R-:W-:Y:S05]  /*20a10*/  BSYNC.RECONVERGENT B0 ;  /* 0x0000000000007941 */ /* 0x000fea0003800200 */
.L_x_1236:
        /* <DEDUP_REMOVED lines=9> */
.L_x_1239:
[----:B------:R-:W-:Y:S05]  /*20ab0*/  BSYNC.RECONVERGENT B0 ;  /* 0x0000000000007941 */ /* 0x000fea0003800200 */
.L_x_1238:
        /* <DEDUP_REMOVED lines=8> */
.L_x_1241:
[----:B------:R-:W-:Y:S05]  /*20b40*/  BSYNC.RECONVERGENT B0 ;  /* 0x0000000000007941 */ /* 0x000fea0003800200 */
.L_x_1240:
        /* <DEDUP_REMOVED lines=8> */
.L_x_1243:
[----:B------:R-:W-:Y:S05]  /*20bd0*/  BSYNC.RECONVERGENT B0 ;  /* 0x0000000000007941 */ /* 0x000fea0003800200 */
.L_x_1242:
        /* <DEDUP_REMOVED lines=8> */
.L_x_1245:
[----:B------:R-:W-:Y:S05]  /*20c60*/  BSYNC.RECONVERGENT B0 ;  /* 0x0000000000007941 */ /* 0x000fea0003800200 */
.L_x_1244:
        /* <DEDUP_REMOVED lines=8> */
.L_x_1247:
[----:B------:R-:W-:Y:S05]  /*20cf0*/  BSYNC.RECONVERGENT B0 ;  /* 0x0000000000007941 */ /* 0x000fea0003800200 */
.L_x_1246:
        /* <DEDUP_REMOVED lines=8> */
.L_x_1249:
[----:B------:R-:W-:Y:S05]  /*20d80*/  BSYNC.RECONVERGENT B0 ;  /* 0x0000000000007941 */ /* 0x000fea0003800200 */
.L_x_1248:
        /* <DEDUP_REMOVED lines=8> */
.L_x_1251:
[----:B------:R-:W-:Y:S05]  /*20e10*/  BSYNC.RECONVERGENT B0 ;  /* 0x0000000000007941 */ /* 0x000fea0003800200 */
.L_x_1250:
        /* <DEDUP_REMOVED lines=8> */
.L_x_1253:
[----:B------:R-:W-:Y:S05]  /*20ea0*/  BSYNC.RECONVERGENT B0 ;  /* 0x0000000000007941 */ /* 0x000fea0003800200 */
.L_x_1252:
        /* <DEDUP_REMOVED lines=8> */
.L_x_1254:
[----:B------:R-:W-:Y:S05]  /*20f30*/  BSYNC.RECONVERGENT B0 ;  /* 0x0000000000007941 */ /* 0x000fea0003800200 */
.L_x_1207:
        /* <DEDUP_REMOVED lines=9> */
[----:B--2---:R-:W0:Y:S02]  /*20fd0*/  SHFL.BFLY PT, R15, R36, 0x1, 0x1f ;  /* 0x0c201f00240f7f89 */ /* 0x004e2400000e0000 */
[----:B0-----:R-:W-:Y:S01]  /*20fe0*/  FADD R15, R36, R15 ;  /* 0x0000000f240f7221 */ /* 0x001fe20000000000 */
[----:B------:R-:W-:Y:S06]  /*20ff0*/  @P4 BRA `(.L_x_1256) ;  /* 0x0000000000044947 */ /* 0x000fec0003800000 */
[----:B------:R0:W-:Y:S02]  /*21000*/  REDG.E.ADD.F32.FTZ.RN.STRONG.GPU desc[UR8][R10.64+0x4], R15 ;  /* 0x0000040f0a0079a6 */ /* 0x0001e4000c12f308 */
.L_x_1256:
[----:B------:R-:W-:Y:S05]  /*21010*/  BSYNC.RECONVERGENT B0 ;  /* 0x0000000000007941 */ /* 0x000fea0003800200 */
.L_x_1255:
[----:B------:R-:W-:Y:S01]  /*21020*/  FMUL R0, R34, 0.28209480643272399902 ;  /* 0x3e906ebb22007820 */ /* 0x000fe20000400000 */
[----:B------:R-:W-:Y:S06]  /*21030*/  @P0 BRA `(.L_x_1257) ;  /* 0x00000010002c0947 */ /* 0x000fec0003800000 */
[-C--:B---3--:R-:W-:Y:S01]  /*21040*/  FMUL R17, R71, R12.reuse ;  /* 0x0000000c47117220 */ /* 0x088fe20000400000 */
[----:B------:R-:W-:Y:S01]  /*21050*/  BSSY.RECONVERGENT B0, `(.L_x_1258) ;  /* 0x000000e000007945 */ /* 0x000fe20003800200 */
[----:B----4-:R-:W-:-:S03]  /*21060*/  FMUL R19, R70, R12 ;  /* 0x0000000c46137220 */ /* 0x010fc60000400000 */
        /* <DEDUP_REMOVED lines=8> */
[----:B------:R-:W0:Y:S02]  /*210f0*/  SHFL.BFLY PT, R38, R13, 0x1, 0x1f ;  /* 0x0c201f000d267f89 */ /* 0x000e2400000e0000 */
[----:B0-----:R-:W-:Y:S01]  /*21100*/  FADD R15, R13, R38 ;  /* 0x000000260d0f7221 */ /* 0x001fe20000000000 */
[----:B------:R-:W-:Y:S06]  /*21110*/  @P4 BRA `(.L_x_1259) ;  /* 0x0000000000044947 */ /* 0x000fec0003800000 */
[----:B------:R0:W-:Y:S02]  /*21120*/  REDG.E.ADD.F32.FTZ.RN.STRONG.GPU desc[UR8][R10.64+0x10], R15 ;  /* 0x0000100f0a0079a6 */ /* 0x0001e4000c12f308 */
.L_x_1259:
[----:B------:R-:W-:Y:S05]  /*21130*/  BSYNC.RECONVERGENT B0 ;  /* 0x0000000000007941 */ /* 0x000fea0003800200 */
.L_x_1258:
        /* <DEDUP_REMOVED lines=14> */
.L_x_1261:
[----:B------:R-:W-:Y:S05]  /*21220*/  BSYNC.RECONVERGENT B0 ;  /* 0x0000000000007941 */ /* 0x000fea0003800200 */
.L_x_1260:
        /* <DEDUP_REMOVED lines=13> */
.L_x_1263:
[----:B------:R-:W-:Y:S05]  /*21300*/  BSYNC.RECONVERGENT B0 ;  /* 0x0000000000007941 */ /* 0x000fea0003800200 */
.L_x_1262:
        /* <DEDUP_REMOVED lines=16> */
.L_x_1265:
[----:B------:R-:W-:Y:S05]  /*21410*/  BSYNC.RECONVERGENT B0 ;  /* 0x0000000000007941 */ /* 0x000fea0003800200 */
.L_x_1264:
        /* <DEDUP_REMOVED lines=14> */
.L_x_1267:
[----:B------:R-:W-:Y:S05]  /*21500*/  BSYNC.RECONVERGENT B0 ;  /* 0x0000000000007941 */ /* 0x000fea0003800200 */
.L_x_1266:
        /* <DEDUP_REMOVED lines=14> */
.L_x_1269:
[----:B------:R-:W-:Y:S05]  /*215f0*/  BSYNC.RECONVERGENT B0 ;  /* 0x0000000000007941 */ /* 0x000fea0003800200 */
.L_x_1268:
        /* <DEDUP_REMOVED lines=14> */
.L_x_1271:
[----:B------:R-:W-:Y:S05]  /*216e0*/  BSYNC.RECONVERGENT B0 ;  /* 0x0000000000007941 */ /* 0x000fea0003800200 */
.L_x_1270:
        /* <DEDUP_REMOVED lines=13> */
.L_x_1273:
[----:B------:R-:W-:Y:S05]  /*217c0*/  BSYNC.RECONVERGENT B0 ;  /* 0x0000000000007941 */ /* 0x000fea0003800200 */
.L_x_1272:
        /* <DEDUP_REMOVED lines=9> */
.L_x_1275:
[----:B------:R-:W-:Y:S05]  /*21860*/  BSYNC.RECONVERGENT B0 ;  /* 0x0000000000007941 */ /* 0x000fea0003800200 */
.L_x_1274:
        /* <DEDUP_REMOVED lines=8> */
.L_x_1277:
[----:B------:R-:W-:Y:S05]  /*218f0*/  BSYNC.RECONVERGENT B0 ;  /* 0x0000000000007941 */ /* 0x000fea0003800200 */
.L_x_1276:
        /* <DEDUP_REMOVED lines=8> */
.L_x_1279:
[----:B------:R-:W-:Y:S05]  /*21980*/  BSYNC.RECONVERGENT B0 ;  /* 0x0000000000007941 */ /* 0x000fea0003800200 */
.L_x_1278:
        /* <DEDUP_REMOVED lines=8> */
.L_x_1281:
[----:B------:R-:W-:Y:S05]  /*21a10*/  BSYNC.RECONVERGENT B0 ;  /* 0x0000000000007941 */ /* 0x000fea0003800200 */
.L_x_1280:
        /* <DEDUP_REMOVED lines=8> */
.L_x_1283:
[----:B------:R-:W-:Y:S05]  /*21aa0*/  BSYNC.RECONVERGENT B0 ;  /* 0x0000000000007941 */ /* 0x000fea0003800200 */
.L_x_1282:
        /* <DEDUP_REMOVED lines=8> */
.L_x_1285:
[----:B------:R-:W-:Y:S05]  /*21b30*/  BSYNC.RECONVERGENT B0 ;  /* 0x0000000000007941 */ /* 0x000fea0003800200 */
.L_x_1284:
        /* <DEDUP_REMOVED lines=8> */
.L_x_1287:
[----:B------:R-:W-:Y:S05]  /*21bc0*/  BSYNC.RECONVERGENT B0 ;  /* 0x0000000000007941 */ /* 0x000fea0003800200 */
.L_x_1286:
        /* <DEDUP_REMOVED lines=9> */
.L_x_1289:
[----:B------:R-:W-:Y:S05]  /*21c60*/  BSYNC.RECONVERGENT B0 ;  /* 0x0000000000007941 */ /* 0x000fea0003800200 */
.L_x_1288:
        /* <DEDUP_REMOVED lines=8> */
.L_x_1291:
[----:B------:R-:W-:Y:S05]  /*21cf0*/  BSYNC.RECONVERGENT B0 ;  /* 0x0000000000007941 */ /* 0x000fea0003800200 */
.L_x_1290:
        /* <DEDUP_REMOVED lines=8> */
.L_x_1293:
[----:B------:R-:W-:Y:S05]  /*21d80*/  BSYNC.RECONVERGENT B0 ;  /* 0x0000000000007941 */ /* 0x000fea0003800200 */
.L_x_1292:
        /* <DEDUP_REMOVED lines=8> */
.L_x_1295:
[----:B------:R-:W-:Y:S05]  /*21e10*/  BSYNC.RECONVERGENT B0 ;  /* 0x0000000000007941 */ /* 0x000fea0003800200 */
.L_x_1294:
        /* <DEDUP_REMOVED lines=8> */
.L_x_1297:
[----:B------:R-:W-:Y:S05]  /*21ea0*/  BSYNC.RECONVERGENT B0 ;  /* 0x0000000000007941 */ /* 0x000fea0003800200 */
.L_x_1296:
        /* <DEDUP_REMOVED lines=8> */
.L_x_1299:
[----:B------:R-:W-:Y:S05]  /*21f30*/  BSYNC.RECONVERGENT B0 ;  /* 0x0000000000007941 */ /* 0x000fea0003800200 */
.L_x_1298:
        /* <DEDUP_REMOVED lines=8> */
.L_x_1301:
[----:B------:R-:W-:Y:S05]  /*21fc0*/  BSYNC.RECONVERGENT B0 ;  /* 0x0000000000007941 */ /* 0x000fea0003800200 */
.L_x_1300:
        /* <DEDUP_REMOVED lines=8> */
.L_x_1303:
[----:B------:R-:W-:Y:S05]  /*22050*/  BSYNC.RECONVERGENT B0 ;  /* 0x0000000000007941 */ /* 0x000fea0003800200 */
.L_x_1302:
        /* <DEDUP_REMOVED lines=8> */
.L_x_1304:
[----:B------:R-:W-:Y:S05]  /*220e0*/  BSYNC.RECONVERGENT B0 ;  /* 0x0000000000007941 */ /* 0x000fea0003800200 */
.L_x_1257:
        /* <DEDUP_REMOVED lines=13> */
.L_x_1306:
[----:B------:R-:W-:Y:S05]  /*221c0*/  BSYNC.RECONVERGENT B0 ;  /* 0x0000000000007941 */ /* 0x000fea0003800200 */
.L_x_1305:
[----:B------:R-:W-:Y:S05]  /*221d0*/  @P0 EXIT ;  /* 0x000000000000094d */ /* 0x000fea0003800000 */
[-C--:B------:R-:W-:Y:S01]  /*221e0*/  FMUL R71, R71, R34.reuse ;  /* 0x0000002247477220 */ /* 0x080fe20000400000 */
[----:B------:R-:W-:Y:S01]  /*221f0*/  BSSY.RECONVERGENT B0, `(.L_x_1307) ;  /* 0x000000e000007945 */ /* 0x000fe20003800200 */
[----:B---3--:R-:W-:-:S03]  /*22200*/  FMUL R17, R70, R34 ;  /* 0x0000002246117220 */ /* 0x008fc60000400000 */
        /* <DEDUP_REMOVED lines=8> */
[----:B------:R-:W0:Y:S02]  /*22290*/  SHFL.BFLY PT, R12, R13, 0x1, 0x1f ;  /* 0x0c201f000d0c7f89 */ /* 0x000e2400000e0000 */
[----:B0-----:R-:W-:Y:S01]  /*222a0*/  FADD R15, R13, R12 ;  /* 0x0000000c0d0f7221 */ /* 0x001fe20000000000 */
[----:B------:R-:W-:Y:S06]  /*222b0*/  @P4 BRA `(.L_x_1308) ;  /* 0x0000000000044947 */ /* 0x000fec0003800000 */
[----:B------:R0:W-:Y:S02]  /*222c0*/  REDG.E.ADD.F32.FTZ.RN.STRONG.GPU desc[UR8][R10.64+0x14], R15 ;  /* 0x0000140f0a0079a6 */ /* 0x0001e4000c12f308 */
.L_x_1308:
[----:B------:R-:W-:Y:S05]  /*222d0*/  BSYNC.RECONVERGENT B0 ;  /* 0x0000000000007941 */ /* 0x000fea0003800200 */
.L_x_1307:
        /* <DEDUP_REMOVED lines=14> */
.L_x_1310:
[----:B------:R-:W-:Y:S05]  /*223c0*/  BSYNC.RECONVERGENT B0 ;  /* 0x0000000000007941 */ /* 0x000fea0003800200 */
.L_x_1309:
        /* <DEDUP_REMOVED lines=13> */
.L_x_1312:
[----:B------:R-:W-:Y:S05]  /*224a0*/  BSYNC.RECONVERGENT B0 ;  /* 0x0000000000007941 */ /* 0x000fea0003800200 */
.L_x_1311:
[----:B------:R-:W-:Y:S05]  /*224b0*/  @P1 EXIT ;  /* 0x000000000000194d */ /* 0x000fea0003800000 */
        /* <DEDUP_REMOVED lines=15> */
.L_x_1314:
[----:B------:R-:W-:Y:S05]  /*225b0*/  BSYNC.RECONVERGENT B0 ;  /* 0x0000000000007941 */ /* 0x000fea0003800200 */
.L_x_1313:
        /* <DEDUP_REMOVED lines=14> */
.L_x_1316:
[----:B------:R-:W-:Y:S05]  /*226a0*/  BSYNC.RECONVERGENT B0 ;  /* 0x0000000000007941 */ /* 0x000fea0003800200 */
.L_x_1315:
[----:B------:R-:W3:Y:S01]  /*226b0*/  SHFL.BFLY PT, R0, R17, 0x10, 0x1f ;  /* 0x0e001f0011007f89 */ /* 0x000ee200000e0000 */
[----:B------:R-:W-:Y:S01]  /*226c0*/  BSSY.RECONVERGENT B0, `(.L_x_1317) ;  /* 0x000000d000007945 */ /* 0x000fe20003800200 */
[----:B0-----:R-:W-:Y:S01]  /*226d0*/  FMUL R15, R5, R34 ;  /* 0x00000022050f7220 */ /* 0x001fe20000400000 */
[----:B---3--:R-:W-:-:S05]  /*226e0*/  FADD R0, R17, R0 ;  /* 0x0000000011007221 */ /* 0x008fca0000000000 */
        /* <DEDUP_REMOVED lines=10> */
.L_x_1318:
[----:B------:R-:W-:Y:S05]  /*22790*/  BSYNC.RECONVERGENT B0 ;  /* 0x0000000000007941 */ /* 0x000fea0003800200 */
.L_x_1317:
[----:B------:R-:W3:Y:S01]  /*227a0*/  SHFL.BFLY PT, R0, R15, 0x10, 0x1f ;  /* 0x0e001f000f007f89 */ /* 0x000ee200000e0000 */
[----:B------:R-:W-:Y:S01]  /*227b0*/  BSSY.RECONVERGENT B0, `(.L_x_1319) ;  /* 0x000000d000007945 */ /* 0x000fe20003800200 */
[----:B------:R-:W-:Y:S01]  /*227c0*/  FMUL R13, R3, R34 ;  /* 0x00000022030d7220 */ /* 0x000fe20000400000 */
[----:B---3--:R-:W-:-:S05]  /*227d0*/  FADD R0, R15, R0 ;  /* 0x000000000f007221 */ /* 0x008fca0000000000 */
        /* <DEDUP_REMOVED lines=10> */
.L_x_1320:
[----:B------:R-:W-:Y:S05]  /*22880*/  BSYNC.RECONVERGENT B0 ;  /* 0x0000000000007941 */ /* 0x000fea0003800200 */
.L_x_1319:
[----:B------:R-:W3:Y:S01]  /*22890*/  SHFL.BFLY PT, R0, R13, 0x10, 0x1f ;  /* 0x0e001f000d007f89 */ /* 0x000ee200000e0000 */
[----:B------:R-:W-:Y:S01]  /*228a0*/  BSSY.RECONVERGENT B0, `(.L_x_1321) ;  /* 0x000000c000007945 */ /* 0x000fe20003800200 */
        /* <DEDUP_REMOVED lines=11> */
.L_x_1322:
[----:B------:R-:W-:Y:S05]  /*22960*/  BSYNC.RECONVERGENT B0 ;  /* 0x0000000000007941 */ /* 0x000fea0003800200 */
.L_x_1321:
[----:B------:R-:W-:Y:S05]  /*22970*/  @P2 EXIT ;  /* 0x000000000000294d */ /* 0x000fea0003800000 */
        /* <DEDUP_REMOVED lines=8> */
.L_x_1324:
[----:B------:R-:W-:Y:S05]  /*22a00*/  BSYNC.RECONVERGENT B0 ;  /* 0x0000000000007941 */ /* 0x000fea0003800200 */
.L_x_1323:
        /* <DEDUP_REMOVED lines=8> */
.L_x_1326:
[----:B------:R-:W-:Y:S05]  /*22a90*/  BSYNC.RECONVERGENT B0 ;  /* 0x0000000000007941 */ /* 0x000fea0003800200 */
.L_x_1325:
        /* <DEDUP_REMOVED lines=8> */
.L_x_1328:
[----:B------:R-:W-:Y:S05]  /*22b20*/  BSYNC.RECONVERGENT B0 ;  /* 0x0000000000007941 */ /* 0x000fea0003800200 */
.L_x_1327:
        /* <DEDUP_REMOVED lines=8> */
.L_x_1330:
[----:B------:R-:W-:Y:S05]  /*22bb0*/  BSYNC.RECONVERGENT B0 ;  /* 0x0000000000007941 */ /* 0x000fea0003800200 */
.L_x_1329:
        /* <DEDUP_REMOVED lines=8> */
.L_x_1332:
[----:B------:R-:W-:Y:S05]  /*22c40*/  BSYNC.RECONVERGENT B0 ;  /* 0x0000000000007941 */ /* 0x000fea0003800200 */
.L_x_1331:
        /* <DEDUP_REMOVED lines=8> */
.L_x_1334:
[----:B------:R-:W-:Y:S05]  /*22cd0*/  BSYNC.RECONVERGENT B0 ;  /* 0x0000000000007941 */ /* 0x000fea0003800200 */
.L_x_1333:
        /* <DEDUP_REMOVED lines=8> */
.L_x_1336:
[----:B------:R-:W-:Y:S05]  /*22d60*/  BSYNC.RECONVERGENT B0 ;  /* 0x0000000000007941 */ /* 0x000fea0003800200 */
.L_x_1335:
        /* <DEDUP_REMOVED lines=11> */
[----:B---3--:R-:W-:-:S05]  /*22e20*/  FADD R3, R30, R30 ;  /* 0x0000001e1e037221 */ /* 0x008fca0000000000 */
[----:B------:R3:W-:Y:S02]  /*22e30*/  REDG.E.ADD.F32.FTZ.RN.STRONG.GPU desc[UR8][R10.64+0xc8], R3 ;  /* 0x0000c8030a0079a6 */ /* 0x0007e4000c12f308 */
.L_x_1338:
[----:B------:R-:W-:Y:S05]  /*22e40*/  BSYNC.RECONVERGENT B0 ;  /* 0x0000000000007941 */ /* 0x000fea0003800200 */
.L_x_1337:
[----:B------:R-:W-:Y:S04]  /*22e50*/  BSSY.RECONVERGENT B0, `(.L_x_1339) ;  /* 0x0000008000007945 */ /* 0x000fe80003800200 */
[----:B------:R-:W-:Y:S05]  /*22e60*/  @P4 BRA `(.L_x_1340) ;  /* 0x0000000000184947 */ /* 0x000fea0003800000 */
[----:B------:R-:W-:-:S04]  /*22e70*/  FADD R16, R16, R16 ;  /* 0x0000001010107221 */ /* 0x000fc80000000000 */
[----:B------:R-:W-:-:S04]  /*22e80*/  FADD R16, R16, R16 ;  /* 0x0000001010107221 */ /* 0x000fc80000000000 */
[----:B------:R-:W-:-:S04]  /*22e90*/  FADD R16, R16, R16 ;  /* 0x0000001010107221 */ /* 0x000fc80000000000 */
[----:B------:R-:W-:-:S04]  /*22ea0*/  FADD R16, R16, R16 ;  /* 0x0000001010107221 */ /* 0x000fc80000000000 */
[----:B---3--:R-:W-:-:S05]  /*22eb0*/  FADD R3, R16, R16 ;  /* 0x0000001010037221 */ /* 0x008fca0000000000 */
[----:B------:R3:W-:Y:S02]  /*22ec0*/  REDG.E.ADD.F32.FTZ.RN.STRONG.GPU desc[UR8][R10.64+0xd4], R3 ;  /* 0x0000d4030a0079a6 */ /* 0x0007e4000c12f308 */
.L_x_1340:
[----:B------:R-:W-:Y:S05]  /*22ed0*/  BSYNC.RECONVERGENT B0 ;  /* 0x0000000000007941 */ /* 0x000fea0003800200 */
.L_x_1339:
        /* <DEDUP_REMOVED lines=8> */
.L_x_1342:
[----:B------:R-:W-:Y:S05]  /*22f60*/  BSYNC.RECONVERGENT B0 ;  /* 0x0000000000007941 */ /* 0x000fea0003800200 */
.L_x_1341:
        /* <DEDUP_REMOVED lines=8> */
.L_x_1344:
[----:B------:R-:W-:Y:S05]  /*22ff0*/  BSYNC.RECONVERGENT B0 ;  /* 0x0000000000007941 */ /* 0x000fea0003800200 */
.L_x_1343:
        /* <DEDUP_REMOVED lines=8> */
.L_x_1346:
[----:B------:R-:W-:Y:S05]  /*23080*/  BSYNC.RECONVERGENT B0 ;  /* 0x0000000000007941 */ /* 0x000fea0003800200 */
.L_x_1345:
        /* <DEDUP_REMOVED lines=8> */
.L_x_1348:
[----:B------:R-:W-:Y:S05]  /*23110*/  BSYNC.RECONVERGENT B0 ;  /* 0x0000000000007941 */ /* 0x000fea0003800200 */
.L_x_1347:
        /* <DEDUP_REMOVED lines=8> */
.L_x_1350:
[----:B------:R-:W-:Y:S05]  /*231a0*/  BSYNC.RECONVERGENT B0 ;  /* 0x0000000000007941 */ /* 0x000fea0003800200 */
.L_x_1349:
        /* <DEDUP_REMOVED lines=8> */
.L_x_1352:
[----:B------:R-:W-:Y:S05]  /*23230*/  BSYNC.RECONVERGENT B0 ;  /* 0x0000000000007941 */ /* 0x000fea0003800200 */
.L_x_1351:
[----:B---3--:R-:W-:Y:S01]  /*23240*/  FADD R3, R32, R32 ;  /* 0x0000002020037221 */ /* 0x008fe20000000000 */
[----:B------:R-:W-:Y:S06]  /*23250*/  @P4 EXIT ;  /* 0x000000000000494d */ /* 0x000fec0003800000 */
[----:B------:R-:W-:Y:S01]  /*23260*/  REDG.E.ADD.F32.FTZ.RN.STRONG.GPU desc[UR8][R10.64+0x128], R3 ;  /* 0x000128030a0079a6 */ /* 0x000fe2000c12f308 */
[----:B------:R-:W-:Y:S05]  /*23270*/  EXIT ;  /* 0x000000000000794d */ /* 0x000fea0003800000 */
.L_x_6:
        /* <DEDUP_REMOVED lines=27> */
.L_x_1354:
[----:B------:R-:W-:Y:S05]  /*23430*/  BSYNC.RECONVERGENT B0 ;  /* 0x0000000000007941 */ /* 0x000fea0003800200 */
.L_x_1353:
[----:B------:R-:W-:Y:S05]  /*23440*/  @P0 BRA `(.L_x_1355) ;  /* 0x0000000800940947 */ /* 0x000fea0003800000 */
[----:B------:R-:W-:Y:S01]  /*23450*/  FMUL R14, R71, R12 ;  /* 0x0000000c470e7220 */ /* 0x000fe20000400000 */
[----:B------:R-:W1:Y:S01]  /*23460*/  LDCU.64 UR6, c[0x0][0x3a0] ;  /* 0x00007400ff0677ac */ /* 0x000e620008000a00 */
[----:B------:R-:W-:Y:S03]  /*23470*/  BSSY.RECONVERGENT B0, `(.L_x_1356) ;  /* 0x0000015000007945 */ /* 0x000fe60003800200 */
[----:B------:R-:W2:Y:S01]  /*23480*/  SHFL.BFLY PT, R3, R14, 0x10, 0x1f ;  /* 0x0e001f000e037f89 */ /* 0x000ea200000e0000 */
[----:B------:R-:W-:Y:S01]  /*23490*/  UMOV UR4, 0xc ;  /* 0x0000000c00047882 */ /* 0x000fe20000000000 */
[----:B------:R-:W-:Y:S02]  /*234a0*/  UMOV UR5, 0x0 ;  /* 0x0000000000057882 */ /* 0x000fe40000000000 */
[----:B-1----:R-:W-:-:S04]  /*234b0*/  UIMAD.WIDE.U32 UR4, UR6, 0x1, UR4 ;  /* 0x00000001060478a5 */ /* 0x002fc8000f8e0004 */
[----:B------:R-:W-:Y:S01]  /*234c0*/  UIADD3 UR7, UPT, UPT, UR5, UR7, URZ ;  /* 0x0000000705077290 */ /* 0x000fe2000fffe0ff */
[----:B--2---:R-:W-:Y:S01]  /*234d0*/  FADD R3, R14, R3 ;  /* 0x000000030e037221 */ /* 0x004fe20000000000 */
[----:B------:R-:W-:-:S04]  /*234e0*/  FMUL R14, R70, R12 ;  /* 0x0000000c460e7220 */ /* 0x000fc80000400000 */
[----:B0-----:R-:W0:Y:S02]  /*234f0*/  SHFL.BFLY PT, R4, R3, 0x8, 0x1f ;  /* 0x0d001f0003047f89 */ /* 0x001e2400000e0000 */
[----:B0-----:R-:W-:-:S05]  /*23500*/  FADD R7, R3, R4 ;  /* 0x0000000403077221 */ /* 0x001fca0000000000 */
        /* <DEDUP_REMOVED lines=11> */
.L_x_1357:
[----:B------:R-:W-:Y:S05]  /*235c0*/  BSYNC.RECONVERGENT B0 ;  /* 0x0000000000007941 */ /* 0x000fea0003800200 */
.L_x_1356:
        /* <DEDUP_REMOVED lines=14> */
.L_x_1359:
[----:B------:R-:W-:Y:S05]  /*236b0*/  BSYNC.RECONVERGENT B0 ;  /* 0x0000000000007941 */ /* 0x000fea0003800200 */
.L_x_1358:
        /* <DEDUP_REMOVED lines=13> */
.L_x_1361:
[----:B------:R-:W-:Y:S05]  /*23790*/  BSYNC.RECONVERGENT B0 ;  /* 0x0000000000007941 */ /* 0x000fea0003800200 */
.L_x_1360:
        /* <DEDUP_REMOVED lines=11> */
[----:B------:R-:W-:Y:S01]  /*23850*/  MOV R64, R44 ;  /* 0x0000002c00407202 */ /* 0x000fe20000000f00 */
[----:B------:R-:W-:Y:S06]  /*23860*/  @P4 BRA `(.L_x_1363) ;  /* 0x0000000000044947 */ /* 0x000fec0003800000 */
[----:B------:R1:W-:Y:S02]  /*23870*/  REDG.E.ADD.F32.FTZ.RN.STRONG.GPU desc[UR8][R4.64+0x24], R64 ;  /* 0x00002440040079a6 */ /* 0x0003e4000c12f308 */
.L_x_1363:
[----:B------:R-:W-:Y:S05]  /*23880*/  BSYNC.RECONVERGENT B0 ;  /* 0x0000000000007941 */ /* 0x000fea0003800200 */
.L_x_1362:
[----:B------:R-:W-:Y:S04]  /*23890*/  BSSY.RECONVERGENT B0, `(.L_x_1364) ;  /* 0x0000003000007945 */ /* 0x000fe80003800200 */
[----:B------:R-:W-:Y:S05]  /*238a0*/  @P4 BRA `(.L_x_1365) ;  /* 0x0000000000044947 */ /* 0x000fea0003800000 */
[----:B------:R2:W-:Y:S02]  /*238b0*/  REDG.E.ADD.F32.FTZ.RN.STRONG.GPU desc[UR8][R4.64+0x30], R68 ;  /* 0x00003044040079a6 */ /* 0x0005e4000c12f308 */
.L_x_1365:
[----:B------:R-:W-:Y:S05]  /*238c0*/  BSYNC.RECONVERGENT B0 ;  /* 0x0000000000007941 */ /* 0x000fea0003800200 */
.L_x_1364:
[----:B------:R-:W-:Y:S04]  /*238d0*/  BSSY.RECONVERGENT B0, `(.L_x_1366) ;  /* 0x0000003000007945 */ /* 0x000fe80003800200 */
[----:B------:R-:W-:Y:S05]  /*238e0*/  @P4 BRA `(.L_x_1367) ;  /* 0x0000000000044947 */ /* 0x000fea0003800000 */
[----:B------:R3:W-:Y:S02]  /*238f0*/  REDG.E.ADD.F32.FTZ.RN.STRONG.GPU desc[UR8][R4.64+0x3c], R67 ;  /* 0x00003c43040079a6 */ /* 0x0007e4000c12f308 */
.L_x_1367:
[----:B------:R-:W-:Y:S05]  /*23900*/  BSYNC.RECONVERGENT B0 ;  /* 0x0000000000007941 */ /* 0x000fea0003800200 */
.L_x_1366:
[----:B------:R-:W-:Y:S04]  /*23910*/  BSSY.RECONVERGENT B0, `(.L_x_1368) ;  /* 0x0000003000007945 */ /* 0x000fe80003800200 */
[----:B------:R-:W-:Y:S05]  /*23920*/  @P4 BRA `(.L_x_1369) ;  /* 0x0000000000044947 */ /* 0x000fea0003800000 */
[----:B------:R4:W-:Y:S02]  /*23930*/  REDG.E.ADD.F32.FTZ.RN.STRONG.GPU desc[UR8][R4.64+0x48], R66 ;  /* 0x00004842040079a6 */ /* 0x0009e4000c12f308 */
.L_x_1369:
[----:B------:R-:W-:Y:S05]  /*23940*/  BSYNC.RECONVERGENT B0 ;  /* 0x0000000000007941 */ /* 0x000fea0003800200 */
.L_x_1368:
[----:B------:R-:W-:Y:S04]  /*23950*/  BSSY.RECONVERGENT B0, `(.L_x_1370) ;  /* 0x0000003000007945 */ /* 0x000fe80003800200 */
[----:B------:R-:W-:Y:S05]  /*23960*/  @P4 BRA `(.L_x_1371) ;  /* 0x0000000000044947 */ /* 0x000fea0003800000 */
[----:B------:R0:W-:Y:S02]  /*23970*/  REDG.E.ADD.F32.FTZ.RN.STRONG.GPU desc[UR8][R4.64+0x54], R65 ;  /* 0x00005441040079a6 */ /* 0x0001e4000c12f308 */
.L_x_1371:
[----:B------:R-:W-:Y:S05]  /*23980*/  BSYNC.RECONVERGENT B0 ;  /* 0x0000000000007941 */ /* 0x000fea0003800200 */
.L_x_1370:
        /* <DEDUP_REMOVED lines=11> */
.L_x_1373:
[----:B------:R-:W-:Y:S05]  /*23a40*/  BSYNC.RECONVERGENT B0 ;  /* 0x0000000000007941 */ /* 0x000fea0003800200 */
.L_x_1372:
[----:B------:R-:W-:Y:S04]  /*23a50*/  BSSY.RECONVERGENT B0, `(.L_x_1374) ;  /* 0x0000003000007945 */ /* 0x000fe80003800200 */
[----:B------:R-:W-:Y:S05]  /*23a60*/  @P4 BRA `(.L_x_1375) ;  /* 0x0000000000044947 */ /* 0x000fea0003800000 */
[----:B------:R0:W-:Y:S02]  /*23a70*/  REDG.E.ADD.F32.FTZ.RN.STRONG.GPU desc[UR8][R4.64+0x6c], R63 ;  /* 0x00006c3f040079a6 */ /* 0x0001e4000c12f308 */
.L_x_1375:
[----:B------:R-:W-:Y:S05]  /*23a80*/  BSYNC.RECONVERGENT B0 ;  /* 0x0000000000007941 */ /* 0x000fea0003800200 */
.L_x_1374:
[----:B------:R-:W-:Y:S04]  /*23a90*/  BSSY.RECONVERGENT B0, `(.L_x_1376) ;  /* 0x0000003000007945 */ /* 0x000fe80003800200 */
[----:B------:R-:W-:Y:S05]  /*23aa0*/  @P4 BRA `(.L_x_1377) ;  /* 0x0000000000044947 */ /* 0x000fea0003800000 */
[----:B------:R0:W-:Y:S02]  /*23ab0*/  REDG.E.ADD.F32.FTZ.RN.STRONG.GPU desc[UR8][R4.64+0x78], R62 ;  /* 0x0000783e040079a6 */ /* 0x0001e4000c12f308 */
.L_x_1377:
[----:B------:R-:W-:Y:S05]  /*23ac0*/  BSYNC.RECONVERGENT B0 ;  /* 0x0000000000007941 */ /* 0x000fea0003800200 */
.L_x_1376:
[----:B------:R-:W-:Y:S04]  /*23ad0*/  BSSY.RECONVERGENT B0, `(.L_x_1378) ;  /* 0x0000003000007945 */ /* 0x000fe80003800200 */
[----:B------:R-:W-:Y:S05]  /*23ae0*/  @P4 BRA `(.L_x_1379) ;  /* 0x0000000000044947 */ /* 0x000fea0003800000 */
[----:B------:R0:W-:Y:S02]  /*23af0*/  REDG.E.ADD.F32.FTZ.RN.STRONG.GPU desc[UR8][R4.64+0x84], R61 ;  /* 0x0000843d040079a6 */ /* 0x0001e4000c12f308 */
.L_x_1379:
[----:B------:R-:W-:Y:S05]  /*23b00*/  BSYNC.RECONVERGENT B0 ;  /* 0x0000000000007941 */ /* 0x000fea0003800200 */
.L_x_1378:
[----:B------:R-:W-:Y:S04]  /*23b10*/  BSSY.RECONVERGENT B0, `(.L_x_1380) ;  /* 0x0000003000007945 */ /* 0x000fe80003800200 */
[----:B------:R-:W-:Y:S05]  /*23b20*/  @P4 BRA `(.L_x_1381) ;  /* 0x0000000000044947 */ /* 0x000fea0003800000 */
[----:B------:R0:W-:Y:S02]  /*23b30*/  REDG.E.ADD.F32.FTZ.RN.STRONG.GPU desc[UR8][R4.64+0x90], R60 ;  /* 0x0000903c040079a6 */ /* 0x0001e4000c12f308 */
.L_x_1381:
[----:B------:R-:W-:Y:S05]  /*23b40*/  BSYNC.RECONVERGENT B0 ;  /* 0x0000000000007941 */ /* 0x000fea0003800200 */
.L_x_1380:
[----:B------:R-:W-:Y:S04]  /*23b50*/  BSSY.RECONVERGENT B0, `(.L_x_1382) ;  /* 0x0000003000007945 */ /* 0x000fe80003800200 */
[----:B------:R-:W-:Y:S05]  /*23b60*/  @P4 BRA `(.L_x_1383) ;  /* 0x0000000000044947 */ /* 0x000fea0003800000 */
[----:B------:R0:W-:Y:S02]  /*23b70*/  REDG.E.ADD.F32.FTZ.RN.STRONG.GPU desc[UR8][R4.64+0x9c], R59 ;  /* 0x00009c3b040079a6 */ /* 0x0001e4000c12f308 */
.L_x_1383:
[----:B------:R-:W-:Y:S05]  /*23b80*/  BSYNC.RECONVERGENT B0 ;  /* 0x0000000000007941 */ /* 0x000fea0003800200 */
.L_x_1382:
[----:B------:R-:W-:Y:S04]  /*23b90*/  BSSY.RECONVERGENT B0, `(.L_x_1384) ;  /* 0x0000003000007945 */ /* 0x000fe80003800200 */
[----:B------:R-:W-:Y:S05]  /*23ba0*/  @P4 BRA `(.L_x_1385) ;  /* 0x0000000000044947 */ /* 0x000fea0003800000 */
[----:B------:R0:W-:Y:S02]  /*23bb0*/  REDG.E.ADD.F32.FTZ.RN.STRONG.GPU desc[UR8][R4.64+0xa8], R58 ;  /* 0x0000a83a040079a6 */ /* 0x0001e4000c12f308 */
.L_x_1385:
[----:B------:R-:W-:Y:S05]  /*23bc0*/  BSYNC.RECONVERGENT B0 ;  /* 0x0000000000007941 */ /* 0x000fea0003800200 */
.L_x_1384:
        /* <DEDUP_REMOVED lines=12> */
.L_x_1387:
[----:B------:R-:W-:Y:S05]  /*23c90*/  BSYNC.RECONVERGENT B0 ;  /* 0x0000000000007941 */ /* 0x000fea0003800200 */
.L_x_1386:
[----:B------:R-:W-:Y:S04]  /*23ca0*/  BSSY.RECONVERGENT B0, `(.L_x_1388) ;  /* 0x0000003000007945 */ /* 0x000fe80003800200 */
[----:B------:R-:W-:Y:S05]  /*23cb0*/  @P4 BRA `(.L_x_1389) ;  /* 0x0000000000044947 */ /* 0x000fea0003800000 */
[----:B------:R0:W-:Y:S02]  /*23cc0*/  REDG.E.ADD.F32.FTZ.RN.STRONG.GPU desc[UR8][R4.64+0xc0], R56 ;  /* 0x0000c038040079a6 */ /* 0x0001e4000c12f308 */
.L_x_1389:
[----:B------:R-:W-:Y:S05]  /*23cd0*/  BSYNC.RECONVERGENT B0 ;  /* 0x0000000000007941 */ /* 0x000fea0003800200 */
.L_x_1388:
[----:B------:R-:W-:Y:S04]  /*23ce0*/  BSSY.RECONVERGENT B0, `(.L_x_1390) ;  /* 0x0000003000007945 */ /* 0x000fe80003800200 */
[----:B------:R-:W-:Y:S05]  /*23cf0*/  @P4 BRA `(.L_x_1391) ;  /* 0x0000000000044947 */ /* 0x000fea0003800000 */
[----:B------:R0:W-:Y:S02]  /*23d00*/  REDG.E.ADD.F32.FTZ.RN.STRONG.GPU desc[UR8][R4.64+0xcc], R55 ;  /* 0x0000cc37040079a6 */ /* 0x0001e4000c12f308 */
.L_x_1391:
[----:B------:R-:W-:Y:S05]  /*23d10*/  BSYNC.RECONVERGENT B0 ;  /* 0x0000000000007941 */ /* 0x000fea0003800200 */
.L_x_1390:
[----:B------:R-:W-:Y:S04]  /*23d20*/  BSSY.RECONVERGENT B0, `(.L_x_1392) ;  /* 0x0000003000007945 */ /* 0x000fe80003800200 */
[----:B------:R-:W-:Y:S05]  /*23d30*/  @P4 BRA `(.L_x_1393) ;  /* 0x0000000000044947 */ /* 0x000fea0003800000 */
[----:B------:R0:W-:Y:S02]  /*23d40*/  REDG.E.ADD.F32.FTZ.RN.STRONG.GPU desc[UR8][R4.64+0xd8], R54 ;  /* 0x0000d836040079a6 */ /* 0x0001e4000c12f308 */
.L_x_1393:
[----:B------:R-:W-:Y:S05]  /*23d50*/  BSYNC.RECONVERGENT B0 ;  /* 0x0000000000007941 */ /* 0x000fea0003800200 */
.L_x_1392:
[----:B------:R-:W-:Y:S04]  /*23d60*/  BSSY.RECONVERGENT B0, `(.L_x_1394) ;  /* 0x0000003000007945 */ /* 0x000fe80003800200 */
[----:B------:R-:W-:Y:S05]  /*23d70*/  @P4 BRA `(.L_x_1395) ;  /* 0x0000000000044947 */ /* 0x000fea0003800000 */
[----:B------:R0:W-:Y:S02]  /*23d80*/  REDG.E.ADD.F32.FTZ.RN.STRONG.GPU desc[UR8][R4.64+0xe4], R52 ;  /* 0x0000e434040079a6 */ /* 0x0001e4000c12f308 */
.L_x_1395:
[----:B------:R-:W-:Y:S05]  /*23d90*/  BSYNC.RECONVERGENT B0 ;  /* 0x0000000000007941 */ /* 0x000fea0003800200 */
.L_x_1394:
[----:B------:R-:W-:Y:S04]  /*23da0*/  BSSY.RECONVERGENT B0, `(.L_x_1396) ;  /* 0x0000003000007945 */ /* 0x000fe80003800200 */
[----:B------:R-:W-:Y:S05]  /*23db0*/  @P4 BRA `(.L_x_1397) ;  /* 0x0000000000044947 */ /* 0x000fea0003800000 */
[----:B------:R0:W-:Y:S02]  /*23dc0*/  REDG.E.ADD.F32.FTZ.RN.STRONG.GPU desc[UR8][R4.64+0xf0], R50 ;  /* 0x0000f032040079a6 */ /* 0x0001e4000c12f308 */
.L_x_1397:
[----:B------:R-:W-:Y:S05]  /*23dd0*/  BSYNC.RECONVERGENT B0 ;  /* 0x0000000000007941 */ /* 0x000fea0003800200 */
.L_x_1396:
[----:B------:R-:W-:Y:S04]  /*23de0*/  BSSY.RECONVERGENT B0, `(.L_x_1398) ;  /* 0x0000003000007945 */ /* 0x000fe80003800200 */
[----:B------:R-:W-:Y:S05]  /*23df0*/  @P4 BRA `(.L_x_1399) ;  /* 0x0000000000044947 */ /* 0x000fea0003800000 */
[----:B------:R0:W-:Y:S02]  /*23e00*/  REDG.E.ADD.F32.FTZ.RN.STRONG.GPU desc[UR8][R4.64+0xfc], R53 ;  /* 0x0000fc35040079a6 */ /* 0x0001e4000c12f308 */
.L_x_1399:
[----:B------:R-:W-:Y:S05]  /*23e10*/  BSYNC.RECONVERGENT B0 ;  /* 0x0000000000007941 */ /* 0x000fea0003800200 */
.L_x_1398:
[----:B------:R-:W-:Y:S04]  /*23e20*/  BSSY.RECONVERGENT B0, `(.L_x_1400) ;  /* 0x0000003000007945 */ /* 0x000fe80003800200 */
[----:B------:R-:W-:Y:S05]  /*23e30*/  @P4 BRA `(.L_x_1401) ;  /* 0x0000000000044947 */ /* 0x000fea0003800000 */
[----:B------:R0:W-:Y:S02]  /*23e40*/  REDG.E.ADD.F32.FTZ.RN.STRONG.GPU desc[UR8][R4.64+0x108], R51 ;  /* 0x00010833040079a6 */ /* 0x0001e4000c12f308 */
.L_x_1401:
[----:B------:R-:W-:Y:S05]  /*23e50*/  BSYNC.RECONVERGENT B0 ;  /* 0x0000000000007941 */ /* 0x000fea0003800200 */
.L_x_1400:
[----:B------:R-:W-:Y:S04]  /*23e60*/  BSSY.RECONVERGENT B0, `(.L_x_1355) ;  /* 0x0000003000007945 */ /* 0x000fe80003800200 */
[----:B------:R-:W-:Y:S05]  /*23e70*/  @P4 BRA `(.L_x_1402) ;  /* 0x0000000000044947 */ /* 0x000fea0003800000 */
[----:B------:R0:W-:Y:S02]  /*23e80*/  REDG.E.ADD.F32.FTZ.RN.STRONG.GPU desc[UR8][R4.64+0x114], R44 ;  /* 0x0001142c040079a6 */ /* 0x0001e4000c12f308 */
.L_x_1402:
[----:B------:R-:W-:Y:S05]  /*23e90*/  BSYNC.RECONVERGENT B0 ;  /* 0x0000000000007941 */ /* 0x000fea0003800200 */
.L_x_1355:
[----:B-----5:R-:W-:Y:S01]  /*23ea0*/  FMUL R10, R6, 0.28209480643272399902 ;  /* 0x3e906ebb060a7820 */ /* 0x020fe20000400000 */
[----:B------:R-:W1:Y:S01]  /*23eb0*/  LDCU.64 UR6, c[0x0][0x3a0] ;  /* 0x00007400ff0677ac */ /* 0x000e620008000a00 */
[----:B------:R-:W-:Y:S03]  /*23ec0*/  BSSY.RECONVERGENT B0, `(.L_x_1403) ;  /* 0x0000014000007945 */ /* 0x000fe60003800200 */
[----:B------:R-:W2:Y:S01]  /*23ed0*/  SHFL.BFLY PT, R3, R10, 0x10, 0x1f ;  /* 0x0e001f000a037f89 */ /* 0x000ea200000e0000 */
[----:B------:R-:W-:Y:S01]  /*23ee0*/  UMOV UR4, 0x4 ;  /* 0x0000000400047882 */ /* 0x000fe20000000000 */
[----:B------:R-:W-:Y:S02]  /*23ef0*/  UMOV UR5, 0x0 ;  /* 0x0000000000057882 */ /* 0x000fe40000000000 */
[----:B-1----:R-:W-:-:S04]  /*23f00*/  UIMAD.WIDE.U32 UR4, UR6, 0x1, UR4 ;  /* 0x00000001060478a5 */ /* 0x002fc8000f8e0004 */
[----:B------:R-:W-:Y:S02]  /*23f10*/  UIADD3 UR7, UPT, UPT, UR7, UR5, URZ ;  /* 0x0000000507077290 */ /* 0x000fe4000fffe0ff */
[----:B------:R-:W-:Y:S02]  /*23f20*/  MOV R47, UR5 ;  /* 0x00000005002f7c02 */ /* 0x000fe40008000f00 */
[----:B------:R-:W-:Y:S01]  /*23f30*/  MOV R46, UR4 ;  /* 0x00000004002e7c02 */ /* 0x000fe20008000f00 */
[----:B--2---:R-:W-:Y:S01]  /*23f40*/  FADD R3, R10, R3 ;  /* 0x000000030a037221 */ /* 0x004fe20000000000 */
[----:B------:R-:W-:-:S04]  /*23f50*/  MOV R47, UR7 ;  /* 0x00000007002f7c02 */ /* 0x000fc80008000f00 */
[----:B0--34-:R-:W0:Y:S02]  /*23f60*/  SHFL.BFLY PT, R4, R3, 0x8, 0x1f ;  /* 0x0d001f0003047f89 */ /* 0x019e2400000e0000 */
        /* <DEDUP_REMOVED lines=9> */
.L_x_1404:
[----:B------:R-:W-:Y:S05]  /*24000*/  BSYNC.RECONVERGENT B0 ;  /* 0x0000000000007941 */ /* 0x000fea0003800200 */
.L_x_1403:
        /* <DEDUP_REMOVED lines=16> */
.L_x_1407:
[----:B------:R-:W-:Y:S05]  /*24110*/  BSYNC.RECONVERGENT B0 ;  /* 0x0000000000007941 */ /* 0x000fea0003800200 */
.L_x_1406:
        /* <DEDUP_REMOVED lines=14> */
.L_x_1409:
[----:B------:R-:W-:Y:S05]  /*24200*/  BSYNC.RECONVERGENT B0 ;  /* 0x0000000000007941 */ /* 0x000fea0003800200 */
.L_x_1408:
        /* <DEDUP_REMOVED lines=13> */
.L_x_1411:
[----:B------:R-:W-:Y:S05]  /*242e0*/  BSYNC.RECONVERGENT B0 ;  /* 0x0000000000007941 */ /* 0x000fea0003800200 */
.L_x_1410:
        /* <DEDUP_REMOVED lines=14> */
.L_x_1413:
[----:B------:R-:W-:Y:S05]  /*243d0*/  BSYNC.RECONVERGENT B0 ;  /* 0x0000000000007941 */ /* 0x000fea0003800200 */
.L_x_1412:
[----:B------:R-:W-:Y:S04]  /*243e0*/  BSSY.RECONVERGENT B0, `(.L_x_1414) ;  /* 0x0000003000007945 */ /* 0x000fe80003800200 */
[----:B------:R-:W-:Y:S05]  /*243f0*/  @P4 BRA `(.L_x_1415) ;  /* 0x0000000000044947 */ /* 0x000fea0003800000 */
[----:B------:R2:W-:Y:S02]  /*24400*/  REDG.E.ADD.F32.FTZ.RN.STRONG.GPU desc[UR8][R46.64+0x3c], R43 ;  /* 0x00003c2b2e0079a6 */ /* 0x0005e4000c12f308 */
.L_x_1415:
[----:B------:R-:W-:Y:S05]  /*24410*/  BSYNC.RECONVERGENT B0 ;  /* 0x0000000000007941 */ /* 0x000fea0003800200 */
.L_x_1414:
[----:B------:R-:W-:Y:S04]  /*24420*/  BSSY.RECONVERGENT B0, `(.L_x_1416) ;  /* 0x0000003000007945 */ /* 0x000fe80003800200 */
[----:B------:R-:W-:Y:S05]  /*24430*/  @P4 BRA `(.L_x_1417) ;  /* 0x0000000000044947 */ /* 0x000fea0003800000 */
[----:B------:R3:W-:Y:S02]  /*24440*/  REDG.E.ADD.F32.FTZ.RN.STRONG.GPU desc[UR8][R46.64+0x48], R42 ;  /* 0x0000482a2e0079a6 */ /* 0x0007e4000c12f308 */
.L_x_1417:
[----:B------:R-:W-:Y:S05]  /*24450*/  BSYNC.RECONVERGENT B0 ;  /* 0x0000000000007941 */ /* 0x000fea0003800200 */
.L_x_1416:
[----:B------:R-:W-:Y:S04]  /*24460*/  BSSY.RECONVERGENT B0, `(.L_x_1418) ;  /* 0x0000003000007945 */ /* 0x000fe80003800200 */
[----:B------:R-:W-:Y:S05]  /*24470*/  @P4 BRA `(.L_x_1419) ;  /* 0x0000000000044947 */ /* 0x000fea0003800000 */
[----:B------:R4:W-:Y:S02]  /*24480*/  REDG.E.ADD.F32.FTZ.RN.STRONG.GPU desc[UR8][R46.64+0x54], R41 ;  /* 0x000054292e0079a6 */ /* 0x0009e4000c12f308 */
.L_x_1419:
[----:B------:R-:W-:Y:S05]  /*24490*/  BSYNC.RECONVERGENT B0 ;  /* 0x0000000000007941 */ /* 0x000fea0003800200 */
.L_x_1418:
[----:B------:R-:W-:Y:S04]  /*244a0*/  BSSY.RECONVERGENT B0, `(.L_x_1420) ;  /* 0x0000003000007945 */ /* 0x000fe80003800200 */
[----:B------:R-:W-:Y:S05]  /*244b0*/  @P4 BRA `(.L_x_1421) ;  /* 0x0000000000044947 */ /* 0x000fea0003800000 */
[----:B------:R0:W-:Y:S02]  /*244c0*/  REDG.E.ADD.F32.FTZ.RN.STRONG.GPU desc[UR8][R46.64+0x60], R40 ;  /* 0x000060282e0079a6 */ /* 0x0001e4000c12f308 */
.L_x_1421:
[----:B------:R-:W-:Y:S05]  /*244d0*/  BSYNC.RECONVERGENT B0 ;  /* 0x0000000000007941 */ /* 0x000fea0003800200 */
.L_x_1420:
        /* <DEDUP_REMOVED lines=11> */
.L_x_1423:
[----:B------:R-:W-:Y:S05]  /*24590*/  BSYNC.RECONVERGENT B0 ;  /* 0x0000000000007941 */ /* 0x000fea0003800200 */
.L_x_1422:
[----:B------:R-:W-:Y:S04]  /*245a0*/  BSSY.RECONVERGENT B0, `(.L_x_1424) ;  /* 0x0000003000007945 */ /* 0x000fe80003800200 */
[----:B------:R-:W-:Y:S05]  /*245b0*/  @P4 BRA `(.L_x_1425) ;  /* 0x0000000000044947 */ /* 0x000fea0003800000 */
[----:B------:R0:W-:Y:S02]  /*245c0*/  REDG.E.ADD.F32.FTZ.RN.STRONG.GPU desc[UR8][R46.64+0x78], R38 ;  /* 0x000078262e0079a6 */ /* 0x0001e4000c12f308 */
.L_x_1425:
[----:B------:R-:W-:Y:S05]  /*245d0*/  BSYNC.RECONVERGENT B0 ;  /* 0x0000000000007941 */ /* 0x000fea0003800200 */
.L_x_1424:
[----:B------:R-:W-:Y:S04]  /*245e0*/  BSSY.RECONVERGENT B0, `(.L_x_1426) ;  /* 0x0000003000007945 */ /* 0x000fe80003800200 */
[----:B------:R-:W-:Y:S05]  /*245f0*/  @P4 BRA `(.L_x_1427) ;  /* 0x0000000000044947 */ /* 0x000fea0003800000 */
[----:B------:R0:W-:Y:S02]  /*24600*/  REDG.E.ADD.F32.FTZ.RN.STRONG.GPU desc[UR8][R46.64+0x84], R37 ;  /* 0x000084252e0079a6 */ /* 0x0001e4000c12f308 */
.L_x_1427:
[----:B------:R-:W-:Y:S05]  /*24610*/  BSYNC.RECONVERGENT B0 ;  /* 0x0000000000007941 */ /* 0x000fea0003800200 */
.L_x_1426:
[----:B------:R-:W-:Y:S04]  /*24620*/  BSSY.RECONVERGENT B0, `(.L_x_1428) ;  /* 0x0000003000007945 */ /* 0x000fe80003800200 */
[----:B------:R-:W-:Y:S05]  /*24630*/  @P4 BRA `(.L_x_1429) ;  /* 0x0000000000044947 */ /* 0x000fea0003800000 */
[----:B------:R0:W-:Y:S02]  /*24640*/  REDG.E.ADD.F32.FTZ.RN.STRONG.GPU desc[UR8][R46.64+0x90], R36 ;  /* 0x000090242e0079a6 */ /* 0x0001e4000c12f308 */
.L_x_1429:
[----:B------:R-:W-:Y:S05]  /*24650*/  BSYNC.RECONVERGENT B0 ;  /* 0x0000000000007941 */ /* 0x000fea0003800200 */
.L_x_1428:
[----:B------:R-:W-:Y:S04]  /*24660*/  BSSY.RECONVERGENT B0, `(.L_x_1430) ;  /* 0x0000003000007945 */ /* 0x000fe80003800200 */
[----:B------:R-:W-:Y:S05]  /*24670*/  @P4 BRA `(.L_x_1431) ;  /* 0x0000000000044947 */ /* 0x000fea0003800000 */
[----:B------:R0:W-:Y:S02]  /*24680*/  REDG.E.ADD.F32.FTZ.RN.STRONG.GPU desc[UR8][R46.64+0x9c], R35 ;  /* 0x00009c232e0079a6 */ /* 0x0001e4000c12f308 */
.L_x_1431:
[----:B------:R-:W-:Y:S05]  /*24690*/  BSYNC.RECONVERGENT B0 ;  /* 0x0000000000007941 */ /* 0x000fea0003800200 */
.L_x_1430:
[----:B------:R-:W-:Y:S04]  /*246a0*/  BSSY.RECONVERGENT B0, `(.L_x_1432) ;  /* 0x0000003000007945 */ /* 0x000fe80003800200 */
[----:B------:R-:W-:Y:S05]  /*246b0*/  @P4 BRA `(.L_x_1433) ;  /* 0x0000000000044947 */ /* 0x000fea0003800000 */
[----:B------:R0:W-:Y:S02]  /*246c0*/  REDG.E.ADD.F32.FTZ.RN.STRONG.GPU desc[UR8][R46.64+0xa8], R34 ;  /* 0x0000a8222e0079a6 */ /* 0x0001e4000c12f308 */
.L_x_1433:
[----:B------:R-:W-:Y:S05]  /*246d0*/  BSYNC.RECONVERGENT B0 ;  /* 0x0000000000007941 */ /* 0x000fea0003800200 */
.L_x_1432:
[----:B------:R-:W-:Y:S04]  /*246e0*/  BSSY.RECONVERGENT B0, `(.L_x_1434) ;  /* 0x0000003000007945 */ /* 0x000fe80003800200 */
[----:B------:R-:W-:Y:S05]  /*246f0*/  @P4 BRA `(.L_x_1435) ;  /* 0x0000000000044947 */ /* 0x000fea0003800000 */
[----:B------:R0:W-:Y:S02]  /*24700*/  REDG.E.ADD.F32.FTZ.RN.STRONG.GPU desc[UR8][R46.64+0xb4], R33 ;  /* 0x0000b4212e0079a6 */ /* 0x0001e4000c12f308 */
.L_x_1435:
[----:B------:R-:W-:Y:S05]  /*24710*/  BSYNC.RECONVERGENT B0 ;  /* 0x0000000000007941 */ /* 0x000fea0003800200 */
.L_x_1434:
        /* <DEDUP_REMOVED lines=12> */
.L_x_1437:
[----:B------:R-:W-:Y:S05]  /*247e0*/  BSYNC.RECONVERGENT B0 ;  /* 0x0000000000007941 */ /* 0x000fea0003800200 */
.L_x_1436:
[----:B------:R-:W-:Y:S04]  /*247f0*/  BSSY.RECONVERGENT B0, `(.L_x_1438) ;  /* 0x0000003000007945 */ /* 0x000fe80003800200 */
[----:B------:R-:W-:Y:S05]  /*24800*/  @P4 BRA `(.L_x_1439) ;  /* 0x0000000000044947 */ /* 0x000fea0003800000 */
[----:B------:R0:W-:Y:S02]  /*24810*/  REDG.E.ADD.F32.FTZ.RN.STRONG.GPU desc[UR8][R46.64+0xcc], R31 ;  /* 0x0000cc1f2e0079a6 */ /* 0x0001e4000c12f308 */
.L_x_1439:
[----:B------:R-:W-:Y:S05]  /*24820*/  BSYNC.RECONVERGENT B0 ;  /* 0x0000000000007941 */ /* 0x000fea0003800200 */
.L_x_1438:
[----:B------:R-:W-:Y:S04]  /*24830*/  BSSY.RECONVERGENT B0, `(.L_x_1440) ;  /* 0x0000003000007945 */ /* 0x000fe80003800200 */
[----:B------:R-:W-:Y:S05]  /*24840*/  @P4 BRA `(.L_x_1441) ;  /* 0x0000000000044947 */ /* 0x000fea0003800000 */
[----:B------:R0:W-:Y:S02]  /*24850*/  REDG.E.ADD.F32.FTZ.RN.STRONG.GPU desc[UR8][R46.64+0xd8], R30 ;  /* 0x0000d81e2e0079a6 */ /* 0x0001e4000c12f308 */
.L_x_1441:
[----:B------:R-:W-:Y:S05]  /*24860*/  BSYNC.RECONVERGENT B0 ;  /* 0x0000000000007941 */ /* 0x000fea0003800200 */
.L_x_1440:
[----:B------:R-:W-:Y:S04]  /*24870*/  BSSY.RECONVERGENT B0, `(.L_x_1442) ;  /* 0x0000003000007945 */ /* 0x000fe80003800200 */
[----:B------:R-:W-:Y:S05]  /*24880*/  @P4 BRA `(.L_x_1443) ;  /* 0x0000000000044947 */ /* 0x000fea0003800000 */
[----:B------:R0:W-:Y:S02]  /*24890*/  REDG.E.ADD.F32.FTZ.RN.STRONG.GPU desc[UR8][R46.64+0xe4], R29 ;  /* 0x0000e41d2e0079a6 */ /* 0x0001e4000c12f308 */
.L_x_1443:
[----:B------:R-:W-:Y:S05]  /*248a0*/  BSYNC.RECONVERGENT B0 ;  /* 0x0000000000007941 */ /* 0x000fea0003800200 */
.L_x_1442:
[----:B------:R-:W-:Y:S04]  /*248b0*/  BSSY.RECONVERGENT B0, `(.L_x_1444) ;  /* 0x0000003000007945 */ /* 0x000fe80003800200 */
[----:B------:R-:W-:Y:S05]  /*248c0*/  @P4 BRA `(.L_x_1445) ;  /* 0x0000000000044947 */ /* 0x000fea0003800000 */
[----:B------:R0:W-:Y:S02]  /*248d0*/  REDG.E.ADD.F32.FTZ.RN.STRONG.GPU desc[UR8][R46.64+0xf0], R28 ;  /* 0x0000f01c2e0079a6 */ /* 0x0001e4000c12f308 */
.L_x_1445:
[----:B------:R-:W-:Y:S05]  /*248e0*/  BSYNC.RECONVERGENT B0 ;  /* 0x0000000000007941 */ /* 0x000fea0003800200 */
.L_x_1444:
[----:B------:R-:W-:Y:S04]  /*248f0*/  BSSY.RECONVERGENT B0, `(.L_x_1446) ;  /* 0x0000003000007945 */ /* 0x000fe80003800200 */
[----:B------:R-:W-:Y:S05]  /*24900*/  @P4 BRA `(.L_x_1447) ;  /* 0x0000000000044947 */ /* 0x000fea0003800000 */
[----:B------:R0:W-:Y:S02]  /*24910*/  REDG.E.ADD.F32.FTZ.RN.STRONG.GPU desc[UR8][R46.64+0xfc], R27 ;  /* 0x0000fc1b2e0079a6 */ /* 0x0001e4000c12f308 */
.L_x_1447:
[----:B------:R-:W-:Y:S05]  /*24920*/  BSYNC.RECONVERGENT B0 ;  /* 0x0000000000007941 */ /* 0x000fea0003800200 */
.L_x_1446:
[----:B------:R-:W-:Y:S04]  /*24930*/  BSSY.RECONVERGENT B0, `(.L_x_1448) ;  /* 0x0000003000007945 */ /* 0x000fe80003800200 */
[----:B------:R-:W-:Y:S05]  /*24940*/  @P4 BRA `(.L_x_1449) ;  /* 0x0000000000044947 */ /* 0x000fea0003800000 */
[----:B------:R0:W-:Y:S02]  /*24950*/  REDG.E.ADD.F32.FTZ.RN.STRONG.GPU desc[UR8][R46.64+0x108], R26 ;  /* 0x0001081a2e0079a6 */ /* 0x0001e4000c12f308 */
.L_x_1449:
[----:B------:R-:W-:Y:S05]  /*24960*/  BSYNC.RECONVERGENT B0 ;  /* 0x0000000000007941 */ /* 0x000fea0003800200 */
.L_x_1448:
[----:B------:R-:W-:Y:S04]  /*24970*/  BSSY.RECONVERGENT B0, `(.L_x_1450) ;  /* 0x0000003000007945 */ /* 0x000fe80003800200 */
[----:B------:R-:W-:Y:S05]  /*24980*/  @P4 BRA `(.L_x_1451) ;  /* 0x0000000000044947 */ /* 0x000fea0003800000 */
[----:B------:R0:W-:Y:S02]  /*24990*/  REDG.E.ADD.F32.FTZ.RN.STRONG.GPU desc[UR8][R46.64+0x114], R25 ;  /* 0x000114192e0079a6 */ /* 0x0001e4000c12f308 */
.L_x_1451:
[----:B------:R-:W-:Y:S05]  /*249a0*/  BSYNC.RECONVERGENT B0 ;  /* 0x0000000000007941 */ /* 0x000fea0003800200 */
.L_x_1450:
[----:B------:R-:W-:Y:S04]  /*249b0*/  BSSY.RECONVERGENT B0, `(.L_x_1405) ;  /* 0x0000003000007945 */ /* 0x000fe80003800200 */
[----:B------:R-:W-:Y:S05]  /*249c0*/  @P4 BRA `(.L_x_1452) ;  /* 0x0000000000044947 */ /* 0x000fea0003800000 */
[----:B------:R0:W-:Y:S02]  /*249d0*/  REDG.E.ADD.F32.FTZ.RN.STRONG.GPU desc[UR8][R46.64+0x120], R23 ;  /* 0x000120172e0079a6 */ /* 0x0001e4000c12f308 */
.L_x_1452:
[----:B------:R-:W-:Y:S05]  /*249e0*/  BSYNC.RECONVERGENT B0 ;  /* 0x0000000000007941 */ /* 0x000fea0003800200 */
.L_x_1405:
        /* <DEDUP_REMOVED lines=14> */
.L_x_1454:
[----:B------:R-:W-:Y:S05]  /*24ad0*/  BSYNC.RECONVERGENT B0 ;  /* 0x0000000000007941 */ /* 0x000fea0003800200 */
.L_x_1453:
        /* <DEDUP_REMOVED lines=16> */
.L_x_1457:
[----:B------:R-:W-:Y:S05]  /*24be0*/  BSYNC.RECONVERGENT B0 ;  /* 0x0000000000007941 */ /* 0x000fea0003800200 */
.L_x_1456:
        /* <DEDUP_REMOVED lines=14> */
.L_x_1459:
[----:B------:R-:W-:Y:S05]  /*24cd0*/  BSYNC.RECONVERGENT B0 ;  /* 0x0000000000007941 */ /* 0x000fea0003800200 */
.L_x_1458:
        /* <DEDUP_REMOVED lines=13> */
.L_x_1461:
[----:B------:R-:W-:Y:S05]  /*24db0*/  BSYNC.RECONVERGENT B0 ;  /* 0x0000000000007941 */ /* 0x000fea0003800200 */
.L_x_1460:
        /* <DEDUP_REMOVED lines=14> */
.L_x_1463:
[----:B------:R-:W-:Y:S05]  /*24ea0*/  BSYNC.RECONVERGENT B0 ;  /* 0x0000000000007941 */ /* 0x000fea0003800200 */
.L_x_1462:
[----:B------:R-:W-:Y:S04]  /*24eb0*/  BSSY.RECONVERGENT B0, `(.L_x_1464) ;  /* 0x0000003000007945 */ /* 0x000fe80003800200 */
[----:B------:R-:W-:Y:S05]  /*24ec0*/  @P4 BRA `(.L_x_1465) ;  /* 0x0000000000044947 */ /* 0x000fea0003800000 */
[----:B------:R0:W-:Y:S02]  /*24ed0*/  REDG.E.ADD.F32.FTZ.RN.STRONG.GPU desc[UR8][R46.64+0x40], R22 ;  /* 0x000040162e0079a6 */ /* 0x0001e4000c12f308 */
.L_x_1465:
[----:B------:R-:W-:Y:S05]  /*24ee0*/  BSYNC.RECONVERGENT B0 ;  /* 0x0000000000007941 */ /* 0x000fea0003800200 */
.L_x_1464:
[----:B------:R-:W-:Y:S04]  /*24ef0*/  BSSY.RECONVERGENT B0, `(.L_x_1466) ;  /* 0x0000003000007945 */ /* 0x000fe80003800200 */
[----:B------:R-:W-:Y:S05]  /*24f00*/  @P4 BRA `(.L_x_1467) ;  /* 0x0000000000044947 */ /* 0x000fea0003800000 */
[----:B------:R0:W-:Y:S02]  /*24f10*/  REDG.E.ADD.F32.FTZ.RN.STRONG.GPU desc[UR8][R46.64+0x4c], R21 ;  /* 0x00004c152e0079a6 */ /* 0x0001e4000c12f308 */
.L_x_1467:
[----:B------:R-:W-:Y:S05]  /*24f20*/  BSYNC.RECONVERGENT B0 ;  /* 0x0000000000007941 */ /* 0x000fea0003800200 */
.L_x_1466:
[----:B------:R-:W-:Y:S04]  /*24f30*/  BSSY.RECONVERGENT B0, `(.L_x_1468) ;  /* 0x0000003000007945 */ /* 0x000fe80003800200 */
[----:B------:R-:W-:Y:S05]  /*24f40*/  @P4 BRA `(.L_x_1469) ;  /* 0x0000000000044947 */ /* 0x000fea0003800000 */
[----:B------:R0:W-:Y:S02]  /*24f50*/  REDG.E.ADD.F32.FTZ.RN.STRONG.GPU desc[UR8][R46.64+0x58], R20 ;  /* 0x000058142e0079a6 */ /* 0x0001e4000c12f308 */
.L_x_1469:
[----:B------:R-:W-:Y:S05]  /*24f60*/  BSYNC.RECONVERGENT B0 ;  /* 0x0000000000007941 */ /* 0x000fea0003800200 */
.L_x_1468:
[----:B------:R-:W-:Y:S04]  /*24f70*/  BSSY.RECONVERGENT B0, `(.L_x_1470) ;  /* 0x0000003000007945 */ /* 0x000fe80003800200 */
[----:B------:R-:W-:Y:S05]  /*24f80*/  @P4 BRA `(.L_x_1471) ;  /* 0x0000000000044947 */ /* 0x000fea0003800000 */
[----:B------:R0:W-:Y:S02]  /*24f90*/  REDG.E.ADD.F32.FTZ.RN.STRONG.GPU desc[UR8][R46.64+0x64], R19 ;  /* 0x000064132e0079a6 */ /* 0x0001e4000c12f308 */
.L_x_1471:
[----:B------:R-:W-:Y:S05]  /*24fa0*/  BSYNC.RECONVERGENT B0 ;  /* 0x0000000000007941 */ /* 0x000fea0003800200 */
.L_x_1470:
        /* <DEDUP_REMOVED lines=11> */
.L_x_1473:
[----:B------:R-:W-:Y:S05]  /*25060*/  BSYNC.RECONVERGENT B0 ;  /* 0x0000000000007941 */ /* 0x000fea0003800200 */
.L_x_1472:
[----:B------:R-:W-:Y:S04]  /*25070*/  BSSY.RECONVERGENT B0, `(.L_x_1474) ;  /* 0x0000003000007945 */ /* 0x000fe80003800200 */
[----:B------:R-:W-:Y:S05]  /*25080*/  @P4 BRA `(.L_x_1475) ;  /* 0x0000000000044947 */ /* 0x000fea0003800000 */
[----:B------:R0:W-:Y:S02]  /*25090*/  REDG.E.ADD.F32.FTZ.RN.STRONG.GPU desc[UR8][R46.64+0x7c], R17 ;  /* 0x00007c112e0079a6 */ /* 0x0001e4000c12f308 */
.L_x_1475:
[----:B------:R-:W-:Y:S05]  /*250a0*/  BSYNC.RECONVERGENT B0 ;  /* 0x0000000000007941 */ /* 0x000fea0003800200 */
.L_x_1474:
[----:B------:R-:W-:Y:S04]  /*250b0*/  BSSY.RECONVERGENT B0, `(.L_x_1476) ;  /* 0x0000003000007945 */ /* 0x000fe80003800200 */
[----:B------:R-:W-:Y:S05]  /*250c0*/  @P4 BRA `(.L_x_1477) ;  /* 0x0000000000044947 */ /* 0x000fea0003800000 */
[----:B------:R0:W-:Y:S02]  /*250d0*/  REDG.E.ADD.F32.FTZ.RN.STRONG.GPU desc[UR8][R46.64+0x88], R16 ;  /* 0x000088102e0079a6 */ /* 0x0001e4000c12f308 */
.L_x_1477:
[----:B------:R-:W-:Y:S05]  /*250e0*/  BSYNC.RECONVERGENT B0 ;  /* 0x0000000000007941 */ /* 0x000fea0003800200 */
.L_x_1476:
[----:B------:R-:W-:Y:S04]  /*250f0*/  BSSY.RECONVERGENT B0, `(.L_x_1478) ;  /* 0x0000003000007945 */ /* 0x000fe80003800200 */
[----:B------:R-:W-:Y:S05]  /*25100*/  @P4 BRA `(.L_x_1479) ;  /* 0x0000000000044947 */ /* 0x000fea0003800000 */
[----:B------:R0:W-:Y:S02]  /*25110*/  REDG.E.ADD.F32.FTZ.RN.STRONG.GPU desc[UR8][R46.64+0x94], R15 ;  /* 0x0000940f2e0079a6 */ /* 0x0001e4000c12f308 */
.L_x_1479:
[----:B------:R-:W-:Y:S05]  /*25120*/  BSYNC.RECONVERGENT B0 ;  /* 0x0000000000007941 */ /* 0x000fea0003800200 */
.L_x_1478:
[----:B------:R-:W-:Y:S04]  /*25130*/  BSSY.RECONVERGENT B0, `(.L_x_1480) ;  /* 0x0000003000007945 */ /* 0x000fe80003800200 */
[----:B------:R-:W-:Y:S05]  /*25140*/  @P4 BRA `(.L_x_1481) ;  /* 0x0000000000044947 */ /* 0x000fea0003800000 */
[----:B------:R0:W-:Y:S02]  /*25150*/  REDG.E.ADD.F32.FTZ.RN.STRONG.GPU desc[UR8][R46.64+0xa0], R14 ;  /* 0x0000a00e2e0079a6 */ /* 0x0001e4000c12f308 */
.L_x_1481:
[----:B------:R-:W-:Y:S05]  /*25160*/  BSYNC.RECONVERGENT B0 ;  /* 0x0000000000007941 */ /* 0x000fea0003800200 */
.L_x_1480:
[----:B------:R-:W-:Y:S04]  /*25170*/  BSSY.RECONVERGENT B0, `(.L_x_1482) ;  /* 0x0000003000007945 */ /* 0x000fe80003800200 */
[----:B------:R-:W-:Y:S05]  /*25180*/  @P4 BRA `(.L_x_1483) ;  /* 0x0000000000044947 */ /* 0x000fea0003800000 */
[----:B------:R0:W-:Y:S02]  /*25190*/  REDG.E.ADD.F32.FTZ.RN.STRONG.GPU desc[UR8][R46.64+0xac], R13 ;  /* 0x0000ac0d2e0079a6 */ /* 0x0001e4000c12f308 */
.L_x_1483:
[----:B------:R-:W-:Y:S05]  /*251a0*/  BSYNC.RECONVERGENT B0 ;  /* 0x0000000000007941 */ /* 0x000fea0003800200 */
.L_x_1482:
[----:B------:R-:W-:Y:S04]  /*251b0*/  BSSY.RECONVERGENT B0, `(.L_x_1484) ;  /* 0x0000003000007945 */ /* 0x000fe80003800200 */
[----:B------:R-:W-:Y:S05]  /*251c0*/  @P4 BRA `(.L_x_1485) ;  /* 0x0000000000044947 */ /* 0x000fea0003800000 */
[----:B------:R0:W-:Y:S02]  /*251d0*/  REDG.E.ADD.F32.FTZ.RN.STRONG.GPU desc[UR8][R46.64+0xb8], R12 ;  /* 0x0000b80c2e0079a6 */ /* 0x0001e4000c12f308 */
.L_x_1485:
[----:B------:R-:W-:Y:S05]  /*251e0*/  BSYNC.RECONVERGENT B0 ;  /* 0x0000000000007941 */ /* 0x000fea0003800200 */
.L_x_1484:
[----:B------:R-:W-:Y:S05]  /*251f0*/  @P3 BRA `(.L_x_1455) ;  /* 0x0000000000b03947 */ /* 0x000fea0003800000 */
[----:B------:R-:W-:Y:S01]  /*25200*/  BSSY.RECONVERGENT B0, `(.L_x_1486) ;  /* 0x000000b000007945 */ /* 0x000fe20003800200 */
[-C--:B------:R-:W-:Y:S02]  /*25210*/  MOV R10, R2.reuse ;  /* 0x00000002000a7202 */ /* 0x080fe40000000f00 */
[-C--:B------:R-:W-:Y:S02]  /*25220*/  MOV R9, R2.reuse ;  /* 0x0000000200097202 */ /* 0x080fe40000000f00 */
[-C--:B------:R-:W-:Y:S02]  /*25230*/  MOV R8, R2.reuse ;  /* 0x0000000200087202 */ /* 0x080fe40000000f00 */
[-C--:B0-----:R-:W-:Y:S02]  /*25240*/  MOV R7, R2.reuse ;  /* 0x0000000200077202 */ /* 0x081fe40000000f00 */
[-C--:B------:R-:W-:Y:S02]  /*25250*/  MOV R6, R2.reuse ;  /* 0x0000000200067202 */ /* 0x080fe40000000f00 */
[----:B------:R-:W-:-:S02]  /*25260*/  MOV R5, R2 ;  /* 0x0000000200057202 */ /* 0x000fc40000000f00 */
[-C--:B------:R-:W-:Y:S02]  /*25270*/  MOV R4, R2.reuse ;  /* 0x0000000200047202 */ /* 0x080fe40000000f00 */
[----:B------:R-:W-:Y:S01]  /*25280*/  MOV R3, R2 ;  /* 0x0000000200037202 */ /* 0x000fe20000000f00 */
[----:B------:R-:W-:Y:S06]  /*25290*/  @P4 BRA `(.L_x_1487) ;  /* 0x0000000000044947 */ /* 0x000fec0003800000 */
[----:B------:R0:W-:Y:S02]  /*252a0*/  REDG.E.ADD.F32.FTZ.RN.STRONG.GPU desc[UR8][R46.64+0xc4], R3 ;  /* 0x0000c4032e0079a6 */ /* 0x0001e4000c12f308 */
.L_x_1487:
[----:B------:R-:W-:Y:S05]  /*252b0*/  BSYNC.RECONVERGENT B0 ;  /* 0x0000000000007941 */ /* 0x000fea0003800200 */
.L_x_1486:
[----:B------:R-:W-:Y:S04]  /*252c0*/  BSSY.RECONVERGENT B0, `(.L_x_1488) ;  /* 0x0000003000007945 */ /* 0x000fe80003800200 */
[----:B------:R-:W-:Y:S05]  /*252d0*/  @P4 BRA `(.L_x_1489) ;  /* 0x0000000000044947 */ /* 0x000fea0003800000 */
[----:B------:R0:W-:Y:S02]  /*252e0*/  REDG.E.ADD.F32.FTZ.RN.STRONG.GPU desc[UR8][R46.64+0xd0], R10 ;  /* 0x0000d00a2e0079a6 */ /* 0x0001e4000c12f308 */
.L_x_1489:
[----:B------:R-:W-:Y:S05]  /*252f0*/  BSYNC.RECONVERGENT B0 ;  /* 0x0000000000007941 */ /* 0x000fea0003800200 */
.L_x_1488:
[----:B------:R-:W-:Y:S04]  /*25300*/  BSSY.RECONVERGENT B0, `(.L_x_1490) ;  /* 0x0000003000007945 */ /* 0x000fe80003800200 */
[----:B------:R-:W-:Y:S05]  /*25310*/  @P4 BRA `(.L_x_1491) ;  /* 0x0000000000044947 */ /* 0x000fea0003800000 */
[----:B------:R0:W-:Y:S02]  /*25320*/  REDG.E.ADD.F32.FTZ.RN.STRONG.GPU desc[UR8][R46.64+0xdc], R9 ;  /* 0x0000dc092e0079a6 */ /* 0x0001e4000c12f308 */
.L_x_1491:
[----:B------:R-:W-:Y:S05]  /*25330*/  BSYNC.RECONVERGENT B0 ;  /* 0x0000000000007941 */ /* 0x000fea0003800200 */
.L_x_1490:
[----:B------:R-:W-:Y:S04]  /*25340*/  BSSY.RECONVERGENT B0, `(.L_x_1492) ;  /* 0x0000003000007945 */ /* 0x000fe80003800200 */
[----:B------:R-:W-:Y:S05]  /*25350*/  @P4 BRA `(.L_x_1493) ;  /* 0x0000000000044947 */ /* 0x000fea0003800000 */
[----:B------:R0:W-:Y:S02]  /*25360*/  REDG.E.ADD.F32.FTZ.RN.STRONG.GPU desc[UR8][R46.64+0xe8], R8 ;  /* 0x0000e8082e0079a6 */ /* 0x0001e4000c12f308 */
.L_x_1493:
[----:B------:R-:W-:Y:S05]  /*25370*/  BSYNC.RECONVERGENT B0 ;  /* 0x0000000000007941 */ /* 0x000fea0003800200 */
.L_x_1492:
[----:B------:R-:W-:Y:S04]  /*25380*/  BSSY.RECONVERGENT B0, `(.L_x_1494) ;  /* 0x0000003000007945 */ /* 0x000fe80003800200 */
[----:B------:R-:W-:Y:S05]  /*25390*/  @P4 BRA `(.L_x_1495) ;  /* 0x0000000000044947 */ /* 0x000fea0003800000 */
[----:B------:R0:W-:Y:S02]  /*253a0*/  REDG.E.ADD.F32.FTZ.RN.STRONG.GPU desc[UR8][R46.64+0xf4], R7 ;  /* 0x0000f4072e0079a6 */ /* 0x0001e4000c12f308 */
.L_x_1495:
[----:B------:R-:W-:Y:S05]  /*253b0*/  BSYNC.RECONVERGENT B0 ;  /* 0x0000000000007941 */ /* 0x000fea0003800200 */
.L_x_1494:
[----:B------:R-:W-:Y:S04]  /*253c0*/  BSSY.RECONVERGENT B0, `(.L_x_1496) ;  /* 0x0000003000007945 */ /* 0x000fe80003800200 */
[----:B------:R-:W-:Y:S05]  /*253d0*/  @P4 BRA `(.L_x_1497) ;  /* 0x0000000000044947 */ /* 0x000fea0003800000 */
[----:B------:R0:W-:Y:S02]  /*253e0*/  REDG.E.ADD.F32.FTZ.RN.STRONG.GPU desc[UR8][R46.64+0x100], R6 ;  /* 0x000100062e0079a6 */ /* 0x0001e4000c12f308 */
.L_x_1497:
[----:B------:R-:W-:Y:S05]  /*253f0*/  BSYNC.RECONVERGENT B0 ;  /* 0x0000000000007941 */ /* 0x000fea0003800200 */
.L_x_1496:
[----:B------:R-:W-:Y:S04]  /*25400*/  BSSY.RECONVERGENT B0, `(.L_x_1498) ;  /* 0x0000003000007945 */ /* 0x000fe80003800200 */
[----:B------:R-:W-:Y:S05]  /*25410*/  @P4 BRA `(.L_x_1499) ;  /* 0x0000000000044947 */ /* 0x000fea0003800000 */
[----:B------:R0:W-:Y:S02]  /*25420*/  REDG.E.ADD.F32.FTZ.RN.STRONG.GPU desc[UR8][R46.64+0x10c], R5 ;  /* 0x00010c052e0079a6 */ /* 0x0001e4000c12f308 */
.L_x_1499:
[----:B------:R-:W-:Y:S05]  /*25430*/  BSYNC.RECONVERGENT B0 ;  /* 0x0000000000007941 */ /* 0x000fea0003800200 */
.L_x_1498:
[----:B------:R-:W-:Y:S04]  /*25440*/  BSSY.RECONVERGENT B0, `(.L_x_1500) ;  /* 0x0000003000007945 */ /* 0x000fe80003800200 */
[----:B------:R-:W-:Y:S05]  /*25450*/  @P4 BRA `(.L_x_1501) ;  /* 0x0000000000044947 */ /* 0x000fea0003800000 */
[----:B------:R0:W-:Y:S02]  /*25460*/  REDG.E.ADD.F32.FTZ.RN.STRONG.GPU desc[UR8][R46.64+0x118], R4 ;  /* 0x000118042e0079a6 */ /* 0x0001e4000c12f308 */
.L_x_1501:
[----:B------:R-:W-:Y:S05]  /*25470*/  BSYNC.RECONVERGENT B0 ;  /* 0x0000000000007941 */ /* 0x000fea0003800200 */
.L_x_1500:
[----:B------:R-:W-:Y:S04]  /*25480*/  BSSY.RECONVERGENT B0, `(.L_x_1455) ;  /* 0x0000003000007945 */ /* 0x000fe80003800200 */
[----:B------:R-:W-:Y:S05]  /*25490*/  @P4 BRA `(.L_x_1502) ;  /* 0x0000000000044947 */ /* 0x000fea0003800000 */
[----:B------:R0:W-:Y:S02]  /*254a0*/  REDG.E.ADD.F32.FTZ.RN.STRONG.GPU desc[UR8][R46.64+0x124], R2 ;  /* 0x000124022e0079a6 */ /* 0x0001e4000c12f308 */
.L_x_1502:
[----:B------:R-:W-:Y:S05]  /*254b0*/  BSYNC.RECONVERGENT B0 ;  /* 0x0000000000007941 */ /* 0x000fea0003800200 */
.L_x_1455:
[----:B01234-:R-:W0:Y:S01]  /*254c0*/  LDC.64 R46, c[0x0][0x398] ;  /* 0x0000e600ff2e7b82 */ /* 0x01fe220000000a00 */
[----:B------:R-:W-:-:S04]  /*254d0*/  IADD3 R78, PT, PT, R78, UR10, RZ ;  /* 0x0000000a4e4e7c10 */ /* 0x000fc8000fffe0ff */
[----:B------:R-:W-:-:S05]  /*254e0*/  LEA R49, R78, R78, 0x1 ;  /* 0x0000004e4e317211 */ /* 0x000fca00078e08ff */
[----:B0-----:R-:W-:-:S05]  /*254f0*/  IMAD.WIDE.U32 R48, R49, 0x4, R46 ;  /* 0x0000000431307825 */ /* 0x001fca00078e002e */
[----:B------:R-:W2:Y:S04]  /*25500*/  LDG.E.CONSTANT R76, desc[UR8][R48.64] ;  /* 0x00000008304c7981 */ /* 0x000ea8000c1e9900 */
[----:B------:R0:W5:Y:S04]  /*25510*/  LDG.E.CONSTANT R72, desc[UR8][R48.64+0x4] ;  /* 0x0000040830487981 */ /* 0x000168000c1e9900 */
[----:B------:R0:W5:Y:S01]  /*25520*/  LDG.E.CONSTANT R74, desc[UR8][R48.64+0x8] ;  /* 0x00000808304a7981 */ /* 0x000162000c1e9900 */
        /* <DEDUP_REMOVED lines=14> */
[----:B0-----:R-:W-:-:S05]  /*25610*/  IMAD.WIDE.U32 R48, R0, 0x4, R48 ;  /* 0x0000000400307825 */ /* 0x001fca00078e0030 */
[----:B------:R0:W-:Y:S02]  /*25620*/  REDG.E.ADD.F32.FTZ.RN.STRONG.GPU desc[UR8][R48.64], R77 ;  /* 0x0000004d300079a6 */ /* 0x0001e4000c12f308 */
.L_x_1504:
[----:B------:R-:W-:Y:S05]  /*25630*/  BSYNC.RECONVERGENT B0 ;  /* 0x0000000000007941 */ /* 0x000fea0003800200 */
.L_x_1503:
        /* <DEDUP_REMOVED lines=15> */
[----:B------:R-:W0:Y:S02]  /*25730*/  LDC.64 R48, c[0x0][0x3a0] ;  /* 0x0000e800ff307b82 */ /* 0x000e240000000a00 */
[----:B0-----:R-:W-:-:S05]  /*25740*/  IMAD.WIDE.U32 R48, R0, 0x4, R48 ;  /* 0x0000000400307825 */ /* 0x001fca00078e0030 */
[----:B------:R0:W-:Y:S02]  /*25750*/  REDG.E.ADD.F32.FTZ.RN.STRONG.GPU desc[UR8][R48.64+0xc], R75 ;  /* 0x00000c4b300079a6 */ /* 0x0001e4000c12f308 */
.L_x_1507:
[----:B------:R-:W-:Y:S05]  /*25760*/  BSYNC.RECONVERGENT B0 ;  /* 0x0000000000007941 */ /* 0x000fea0003800200 */
.L_x_1506:
        /* <DEDUP_REMOVED lines=16> */
.L_x_1509:
[----:B------:R-:W-:Y:S05]  /*25870*/  BSYNC.RECONVERGENT B0 ;  /* 0x0000000000007941 */ /* 0x000fea0003800200 */
.L_x_1508:
        /* <DEDUP_REMOVED lines=15> */
.L_x_1511:
[----:B------:R-:W-:Y:S05]  /*25970*/  BSYNC.RECONVERGENT B0 ;  /* 0x0000000000007941 */ /* 0x000fea0003800200 */
.L_x_1510:
[----:B------:R-:W-:Y:S05]  /*25980*/  @P1 BRA `(.L_x_1505) ;  /* 0x0000000c00f81947 */ /* 0x000fea0003800000 */
[----:B0-----:R-:W0:Y:S01]  /*25990*/  SHFL.BFLY PT, R49, R64, 0x10, 0x1f ;  /* 0x0e001f0040317f89 */ /* 0x001e2200000e0000 */
[----:B------:R-:W-:Y:S01]  /*259a0*/  BSSY.RECONVERGENT B0, `(.L_x_1512) ;  /* 0x000000a000007945 */ /* 0x000fe20003800200 */
[----:B0-----:R-:W-:-:S04]  /*259b0*/  FADD R49, R64, R49 ;  /* 0x0000003140317221 */ /* 0x001fc80000000000 */
[----:B------:R-:W-:-:S04]  /*259c0*/  FADD R49, R49, R49 ;  /* 0x0000003131317221 */ /* 0x000fc80000000000 */
[----:B------:R-:W-:-:S04]  /*259d0*/  FADD R49, R49, R49 ;  /* 0x0000003131317221 */ /* 0x000fc80000000000 */
[----:B------:R-:W-:-:S04]  /*259e0*/  FADD R49, R49, R49 ;  /* 0x0000003131317221 */ /* 0x000fc80000000000 */
[----:B------:R-:W-:Y:S01]  /*259f0*/  FADD R64, R49, R49 ;  /* 0x0000003131407221 */ /* 0x000fe20000000000 */
[----:B------:R-:W-:Y:S06]  /*25a00*/  @P4 BRA `(.L_x_1513) ;  /* 0x00000000000c4947 */ /* 0x000fec0003800000 */
[----:B------:R-:W0:Y:S02]  /*25a10*/  LDC.64 R48, c[0x0][0x3a0] ;  /* 0x0000e800ff307b82 */ /* 0x000e240000000a00 */
[----:B0-----:R-:W-:-:S05]  /*25a20*/  IMAD.WIDE.U32 R48, R0, 0x4, R48 ;  /* 0x0000000400307825 */ /* 0x001fca00078e0030 */
[----:B------:R0:W-:Y:S02]  /*25a30*/  REDG.E.ADD.F32.FTZ.RN.STRONG.GPU desc[UR8][R48.64+0x30], R64 ;  /* 0x00003040300079a6 */ /* 0x0001e4000c12f308 */
.L_x_1513:
[----:B------:R-:W-:Y:S05]  /*25a40*/  BSYNC.RECONVERGENT B0 ;  /* 0x0000000000007941 */ /* 0x000fea0003800200 */
.L_x_1512:
        /* <DEDUP_REMOVED lines=11> */
.L_x_1515:
[----:B------:R-:W-:Y:S05]  /*25b00*/  BSYNC.RECONVERGENT B0 ;  /* 0x0000000000007941 */ /* 0x000fea0003800200 */
.L_x_1514:
        /* <DEDUP_REMOVED lines=11> */
.L_x_1517:
[----:B------:R-:W-:Y:S05]  /*25bc0*/  BSYNC.RECONVERGENT B0 ;  /* 0x0000000000007941 */ /* 0x000fea0003800200 */
.L_x_1516:
        /* <DEDUP_REMOVED lines=11> */
.L_x_1519:
[----:B------:R-:W-:Y:S05]  /*25c80*/  BSYNC.RECONVERGENT B0 ;  /* 0x0000000000007941 */ /* 0x000fea0003800200 */
.L_x_1518:
        /* <DEDUP_REMOVED lines=11> */
.L_x_1521:
[----:B------:R-:W-:Y:S05]  /*25d40*/  BSYNC.RECONVERGENT B0 ;  /* 0x0000000000007941 */ /* 0x000fea0003800200 */
.L_x_1520:
        /* <DEDUP_REMOVED lines=12> */
.L_x_1523:
[----:B------:R-:W-:Y:S05]  /*25e10*/  BSYNC.RECONVERGENT B0 ;  /* 0x0000000000007941 */ /* 0x000fea0003800200 */
.L_x_1522:
        /* <DEDUP_REMOVED lines=11> */
.L_x_1525:
[----:B------:R-:W-:Y:S05]  /*25ed0*/  BSYNC.RECONVERGENT B0 ;  /* 0x0000000000007941 */ /* 0x000fea0003800200 */
.L_x_1524:
        /* <DEDUP_REMOVED lines=11> */
.L_x_1527:
[----:B------:R-:W-:Y:S05]  /*25f90*/  BSYNC.RECONVERGENT B0 ;  /* 0x0000000000007941 */ /* 0x000fea0003800200 */
.L_x_1526:
        /* <DEDUP_REMOVED lines=11> */
.L_x_1529:
[----:B------:R-:W-:Y:S05]  /*26050*/  BSYNC.RECONVERGENT B0 ;  /* 0x0000000000007941 */ /* 0x000fea0003800200 */
.L_x_1528:
        /* <DEDUP_REMOVED lines=11> */
.L_x_1531:
[----:B------:R-:W-:Y:S05]  /*26110*/  BSYNC.RECONVERGENT B0 ;  /* 0x0000000000007941 */ /* 0x000fea0003800200 */
.L_x_1530:
        /* <DEDUP_REMOVED lines=11> */
.L_x_1533:
[----:B------:R-:W-:Y:S05]  /*261d0*/  BSYNC.RECONVERGENT B0 ;  /* 0x0000000000007941 */ /* 0x000fea0003800200 */
.L_x_1532:
        /* <DEDUP_REMOVED lines=11> */
.L_x_1535:
[----:B------:R-:W-:Y:S05]  /*26290*/  BSYNC.RECONVERGENT B0 ;  /* 0x0000000000007941 */ /* 0x000fea0003800200 */
.L_x_1534:
        /* <DEDUP_REMOVED lines=12> */
.L_x_1537:
[----:B------:R-:W-:Y:S05]  /*26360*/  BSYNC.RECONVERGENT B0 ;  /* 0x0000000000007941 */ /* 0x000fea0003800200 */
.L_x_1536:
        /* <DEDUP_REMOVED lines=11> */
.L_x_1539:
[----:B------:R-:W-:Y:S05]  /*26420*/  BSYNC.RECONVERGENT B0 ;  /* 0x0000000000007941 */ /* 0x000fea0003800200 */
.L_x_1538:
        /* <DEDUP_REMOVED lines=11> */
.L_x_1541:
[----:B------:R-:W-:Y:S05]  /*264e0*/  BSYNC.RECONVERGENT B0 ;  /* 0x0000000000007941 */ /* 0x000fea0003800200 */
.L_x_1540:
        /* <DEDUP_REMOVED lines=11> */
.L_x_1543:
[----:B------:R-:W-:Y:S05]  /*265a0*/  BSYNC.RECONVERGENT B0 ;  /* 0x0000000000007941 */ /* 0x000fea0003800200 */
.L_x_1542:
        /* <DEDUP_REMOVED lines=11> */
.L_x_1545:
[----:B------:R-:W-:Y:S05]  /*26660*/  BSYNC.RECONVERGENT B0 ;  /* 0x0000000000007941 */ /* 0x000fea0003800200 */
.L_x_1544:
        /* <DEDUP_REMOVED lines=11> */
.L_x_1547:
[----:B------:R-:W-:Y:S05]  /*26720*/  BSYNC.RECONVERGENT B0 ;  /* 0x0000000000007941 */ /* 0x000fea0003800200 */
.L_x_1546:
        /* <DEDUP_REMOVED lines=11> */
.L_x_1549:
[----:B------:R-:W-:Y:S05]  /*267e0*/  BSYNC.RECONVERGENT B0 ;  /* 0x0000000000007941 */ /* 0x000fea0003800200 */
.L_x_1548:
        /* <DEDUP_REMOVED lines=11> */
.L_x_1551:
[----:B------:R-:W-:Y:S05]  /*268a0*/  BSYNC.RECONVERGENT B0 ;  /* 0x0000000000007941 */ /* 0x000fea0003800200 */
.L_x_1550:
        /* <DEDUP_REMOVED lines=11> */
.L_x_1552:
[----:B------:R-:W-:Y:S05]  /*26960*/  BSYNC.RECONVERGENT B0 ;  /* 0x0000000000007941 */ /* 0x000fea0003800200 */
.L_x_1505:
        /* <DEDUP_REMOVED lines=16> */
.L_x_1554:
[----:B------:R-:W-:Y:S05]  /*26a70*/  BSYNC.RECONVERGENT B0 ;  /* 0x0000000000007941 */ /* 0x000fea0003800200 */
.L_x_1553:
        /* <DEDUP_REMOVED lines=18> */
.L_x_1557:
[----:B------:R-:W-:Y:S05]  /*26ba0*/  BSYNC.RECONVERGENT B0 ;  /* 0x0000000000007941 */ /* 0x000fea0003800200 */
.L_x_1556:
        /* <DEDUP_REMOVED lines=16> */
.L_x_1559:
[----:B------:R-:W-:Y:S05]  /*26cb0*/  BSYNC.RECONVERGENT B0 ;  /* 0x0000000000007941 */ /* 0x000fea0003800200 */
.L_x_1558:
        /* <DEDUP_REMOVED lines=15> */
.L_x_1561:
[----:B------:R-:W-:Y:S05]  /*26db0*/  BSYNC.RECONVERGENT B0 ;  /* 0x0000000000007941 */ /* 0x000fea0003800200 */
.L_x_1560:
        /* <DEDUP_REMOVED lines=12> */
.L_x_1563:
[----:B------:R-:W-:Y:S05]  /*26e80*/  BSYNC.RECONVERGENT B0 ;  /* 0x0000000000007941 */ /* 0x000fea0003800200 */
.L_x_1562:
        /* <DEDUP_REMOVED lines=11> */
.L_x_1565:
[----:B------:R-:W-:Y:S05]  /*26f40*/  BSYNC.RECONVERGENT B0 ;  /* 0x0000000000007941 */ /* 0x000fea0003800200 */
.L_x_1564:
        /* <DEDUP_REMOVED lines=11> */
.L_x_1567:
[----:B------:R-:W-:Y:S05]  /*27000*/  BSYNC.RECONVERGENT B0 ;  /* 0x0000000000007941 */ /* 0x000fea0003800200 */
.L_x_1566:
        /* <DEDUP_REMOVED lines=11> */
.L_x_1569:
[----:B------:R-:W-:Y:S05]  /*270c0*/  BSYNC.RECONVERGENT B0 ;  /* 0x0000000000007941 */ /* 0x000fea0003800200 */
.L_x_1568:
        /* <DEDUP_REMOVED lines=11> */
.L_x_1571:
[----:B------:R-:W-:Y:S05]  /*27180*/  BSYNC.RECONVERGENT B0 ;  /* 0x0000000000007941 */ /* 0x000fea0003800200 */
.L_x_1570:
        /* <DEDUP_REMOVED lines=12> */
.L_x_1573:
[----:B------:R-:W-:Y:S05]  /*27250*/  BSYNC.RECONVERGENT B0 ;  /* 0x0000000000007941 */ /* 0x000fea0003800200 */
.L_x_1572:
        /* <DEDUP_REMOVED lines=11> */
.L_x_1575:
[----:B------:R-:W-:Y:S05]  /*27310*/  BSYNC.RECONVERGENT B0 ;  /* 0x0000000000007941 */ /* 0x000fea0003800200 */
.L_x_1574:
        /* <DEDUP_REMOVED lines=11> */
.L_x_1577:
[----:B------:R-:W-:Y:S05]  /*273d0*/  BSYNC.RECONVERGENT B0 ;  /* 0x0000000000007941 */ /* 0x000fea0003800200 */
.L_x_1576:
        /* <DEDUP_REMOVED lines=11> */
.L_x_1579:
[----:B------:R-:W-:Y:S05]  /*27490*/  BSYNC.RECONVERGENT B0 ;  /* 0x0000000000007941 */ /* 0x000fea0003800200 */
.L_x_1578:
        /* <DEDUP_REMOVED lines=11> */
.L_x_1581:
[----:B------:R-:W-:Y:S05]  /*27550*/  BSYNC.RECONVERGENT B0 ;  /* 0x0000000000007941 */ /* 0x000fea0003800200 */
.L_x_1580:
        /* <DEDUP_REMOVED lines=11> */
.L_x_1583:
[----:B------:R-:W-:Y:S05]  /*27610*/  BSYNC.RECONVERGENT B0 ;  /* 0x0000000000007941 */ /* 0x000fea0003800200 */
.L_x_1582:
        /* <DEDUP_REMOVED lines=11> */
.L_x_1585:
[----:B------:R-:W-:Y:S05]  /*276d0*/  BSYNC.RECONVERGENT B0 ;  /* 0x0000000000007941 */ /* 0x000fea0003800200 */
.L_x_1584:
        /* <DEDUP_REMOVED lines=12> */
.L_x_1587:
[----:B------:R-:W-:Y:S05]  /*277a0*/  BSYNC.RECONVERGENT B0 ;  /* 0x0000000000007941 */ /* 0x000fea0003800200 */
.L_x_1586:
        /* <DEDUP_REMOVED lines=11> */
.L_x_1589:
[----:B------:R-:W-:Y:S05]  /*27860*/  BSYNC.RECONVERGENT B0 ;  /* 0x0000000000007941 */ /* 0x000fea0003800200 */
.L_x_1588:
        /* <DEDUP_REMOVED lines=11> */
.L_x_1591:
[----:B------:R-:W-:Y:S05]  /*27920*/  BSYNC.RECONVERGENT B0 ;  /* 0x0000000000007941 */ /* 0x000fea0003800200 */
.L_x_1590:
        /* <DEDUP_REMOVED lines=11> */
.L_x_1593:
[----:B------:R-:W-:Y:S05]  /*279e0*/  BSYNC.RECONVERGENT B0 ;  /* 0x0000000000007941 */ /* 0x000fea0003800200 */
.L_x_1592:
        /* <DEDUP_REMOVED lines=11> */
.L_x_1595:
[----:B------:R-:W-:Y:S05]  /*27aa0*/  BSYNC.RECONVERGENT B0 ;  /* 0x0000000000007941 */ /* 0x000fea0003800200 */
.L_x_1594:
        /* <DEDUP_REMOVED lines=11> */
.L_x_1597:
[----:B------:R-:W-:Y:S05]  /*27b60*/  BSYNC.RECONVERGENT B0 ;  /* 0x0000000000007941 */ /* 0x000fea0003800200 */
.L_x_1596:
        /* <DEDUP_REMOVED lines=11> */
.L_x_1599:
[----:B------:R-:W-:Y:S05]  /*27c20*/  BSYNC.RECONVERGENT B0 ;  /* 0x0000000000007941 */ /* 0x000fea0003800200 */
.L_x_1598:
        /* <DEDUP_REMOVED lines=11> */
.L_x_1601:
[----:B------:R-:W-:Y:S05]  /*27ce0*/  BSYNC.RECONVERGENT B0 ;  /* 0x0000000000007941 */ /* 0x000fea0003800200 */
.L_x_1600:
        /* <DEDUP_REMOVED lines=11> */
.L_x_1602:
[----:B------:R-:W-:Y:S05]  /*27da0*/  BSYNC.RECONVERGENT B0 ;  /* 0x0000000000007941 */ /* 0x000fea0003800200 */
.L_x_1555:
        /* <DEDUP_REMOVED lines=16> */
.L_x_1604:
[----:B------:R-:W-:Y:S05]  /*27eb0*/  BSYNC.RECONVERGENT B0 ;  /* 0x0000000000007941 */ /* 0x000fea0003800200 */
.L_x_1603:
        /* <DEDUP_REMOVED lines=18> */
.L_x_1607:
[----:B------:R-:W-:Y:S05]  /*27fe0*/  BSYNC.RECONVERGENT B0 ;  /* 0x0000000000007941 */ /* 0x000fea0003800200 */
.L_x_1606:
        /* <DEDUP_REMOVED lines=16> */
.L_x_1609:
[----:B------:R-:W-:Y:S05]  /*280f0*/  BSYNC.RECONVERGENT B0 ;  /* 0x0000000000007941 */ /* 0x000fea0003800200 */
.L_x_1608:
        /* <DEDUP_REMOVED lines=15> */
.L_x_1611:
[----:B------:R-:W-:Y:S05]  /*281f0*/  BSYNC.RECONVERGENT B0 ;  /* 0x0000000000007941 */ /* 0x000fea0003800200 */
.L_x_1610:
        /* <DEDUP_REMOVED lines=12> */
.L_x_1613:
[----:B------:R-:W-:Y:S05]  /*282c0*/  BSYNC.RECONVERGENT B0 ;  /* 0x0000000000007941 */ /* 0x000fea0003800200 */
.L_x_1612:
        /* <DEDUP_REMOVED lines=11> */
.L_x_1615:
[----:B------:R-:W-:Y:S05]  /*28380*/  BSYNC.RECONVERGENT B0 ;  /* 0x0000000000007941 */ /* 0x000fea0003800200 */
.L_x_1614:
        /* <DEDUP_REMOVED lines=11> */
.L_x_1617:
[----:B------:R-:W-:Y:S05]  /*28440*/  BSYNC.RECONVERGENT B0 ;  /* 0x0000000000007941 */ /* 0x000fea0003800200 */
.L_x_1616:
        /* <DEDUP_REMOVED lines=11> */
.L_x_1619:
[----:B------:R-:W-:Y:S05]  /*28500*/  BSYNC.RECONVERGENT B0 ;  /* 0x0000000000007941 */ /* 0x000fea0003800200 */
.L_x_1618:
        /* <DEDUP_REMOVED lines=11> */
.L_x_1621:
[----:B------:R-:W-:Y:S05]  /*285c0*/  BSYNC.RECONVERGENT B0 ;  /* 0x0000000000007941 */ /* 0x000fea0003800200 */
.L_x_1620:
        /* <DEDUP_REMOVED lines=12> */
.L_x_1623:
[----:B------:R-:W-:Y:S05]  /*28690*/  BSYNC.RECONVERGENT B0 ;  /* 0x0000000000007941 */ /* 0x000fea0003800200 */
.L_x_1622:
        /* <DEDUP_REMOVED lines=11> */
.L_x_1625:
[----:B------:R-:W-:Y:S05]  /*28750*/  BSYNC.RECONVERGENT B0 ;  /* 0x0000000000007941 */ /* 0x000fea0003800200 */
.L_x_1624:
        /* <DEDUP_REMOVED lines=11> */
.L_x_1627:
[----:B------:R-:W-:Y:S05]  /*28810*/  BSYNC.RECONVERGENT B0 ;  /* 0x0000000000007941 */ /* 0x000fea0003800200 */
.L_x_1626:
        /* <DEDUP_REMOVED lines=11> */
.L_x_1629:
[----:B------:R-:W-:Y:S05]  /*288d0*/  BSYNC.RECONVERGENT B0 ;  /* 0x0000000000007941 */ /* 0x000fea0003800200 */
.L_x_1628:
        /* <DEDUP_REMOVED lines=11> */
.L_x_1631:
[----:B------:R-:W-:Y:S05]  /*28990*/  BSYNC.RECONVERGENT B0 ;  /* 0x0000000000007941 */ /* 0x000fea0003800200 */
.L_x_1630:
        /* <DEDUP_REMOVED lines=11> */
.L_x_1633:
[----:B------:R-:W-:Y:S05]  /*28a50*/  BSYNC.RECONVERGENT B0 ;  /* 0x0000000000007941 */ /* 0x000fea0003800200 */
.L_x_1632:
        /* <DEDUP_REMOVED lines=11> */
.L_x_1635:
[----:B------:R-:W-:Y:S05]  /*28b10*/  BSYNC.RECONVERGENT B0 ;  /* 0x0000000000007941 */ /* 0x000fea0003800200 */
.L_x_1634:
        /* <DEDUP_REMOVED lines=12> */
.L_x_1637:
[----:B------:R-:W-:Y:S05]  /*28be0*/  BSYNC.RECONVERGENT B0 ;  /* 0x0000000000007941 */ /* 0x000fea0003800200 */
.L_x_1636:
        /* <DEDUP_REMOVED lines=11> */
.L_x_1639:
[----:B------:R-:W-:Y:S05]  /*28ca0*/  BSYNC.RECONVERGENT B0 ;  /* 0x0000000000007941 */ /* 0x000fea0003800200 */
.L_x_1638:
        /* <DEDUP_REMOVED lines=11> */
.L_x_1641:
[----:B------:R-:W-:Y:S05]  /*28d60*/  BSYNC.RECONVERGENT B0 ;  /* 0x0000000000007941 */ /* 0x000fea0003800200 */
.L_x_1640:
        /* <DEDUP_REMOVED lines=11> */
.L_x_1643:
[----:B------:R-:W-:Y:S05]  /*28e20*/  BSYNC.RECONVERGENT B0 ;  /* 0x0000000000007941 */ /* 0x000fea0003800200 */
.L_x_1642:
        /* <DEDUP_REMOVED lines=11> */
.L_x_1645:
[----:B------:R-:W-:Y:S05]  /*28ee0*/  BSYNC.RECONVERGENT B0 ;  /* 0x0000000000007941 */ /* 0x000fea0003800200 */
.L_x_1644:
        /* <DEDUP_REMOVED lines=11> */
.L_x_1647:
[----:B------:R-:W-:Y:S05]  /*28fa0*/  BSYNC.RECONVERGENT B0 ;  /* 0x0000000000007941 */ /* 0x000fea0003800200 */
.L_x_1646:
        /* <DEDUP_REMOVED lines=11> */
.L_x_1649:
[----:B------:R-:W-:Y:S05]  /*29060*/  BSYNC.RECONVERGENT B0 ;  /* 0x0000000000007941 */ /* 0x000fea0003800200 */
.L_x_1648:
        /* <DEDUP_REMOVED lines=11> */
.L_x_1651:
[----:B------:R-:W-:Y:S05]  /*29120*/  BSYNC.RECONVERGENT B0 ;  /* 0x0000000000007941 */ /* 0x000fea0003800200 */
.L_x_1650:
        /* <DEDUP_REMOVED lines=11> */
.L_x_1652:
[----:B------:R-:W-:Y:S05]  /*291e0*/  BSYNC.RECONVERGENT B0 ;  /* 0x0000000000007941 */ /* 0x000fea0003800200 */
.L_x_1605:
[----:B------:R-:W-:-:S04]  /*291f0*/  IADD3 R78, PT, PT, R78, UR10, RZ ;  /* 0x0000000a4e4e7c10 */ /* 0x000fc8000fffe0ff */
[----:B0-----:R-:W-:-:S05]  /*29200*/  LEA R49, R78, R78, 0x1 ;  /* 0x0000004e4e317211 */ /* 0x001fca00078e08ff */
[----:B------:R-:W-:-:S05]  /*29210*/  IMAD.WIDE.U32 R46, R49, 0x4, R46 ;  /* 0x00000004312e7825 */ /* 0x000fca00078e002e */
[----:B------:R-:W2:Y:S04]  /*29220*/  LDG.E.CONSTANT R48, desc[UR8][R46.64] ;  /* 0x000000082e307981 */ /* 0x000ea8000c1e9900 */
[----:B------:R-:W5:Y:S04]  /*29230*/  LDG.E.CONSTANT R72, desc[UR8][R46.64+0x4] ;  /* 0x000004082e487981 */ /* 0x000f68000c1e9900 */
[----:B------:R0:W5:Y:S01]  /*29240*/  LDG.E.CONSTANT R74, desc[UR8][R46.64+0x8] ;  /* 0x000008082e4a7981 */ /* 0x000162000c1e9900 */
[----:B------:R-:W-:Y:S01]  /*29250*/  SHF.L.U32 R77, R0, 0x1, RZ ;  /* 0x00000001004d7819 */ /* 0x000fe200000006ff */
[----:B------:R-:W-:Y:S01]  /*29260*/  BSSY.RECONVERGENT B0, `(.L_x_1653) ;  /* 0x0000010000007945 */ /* 0x000fe20003800200 */
[----:B0-----:R-:W0:Y:S03]  /*29270*/  LDC.64 R46, c[0x0][0x3a0] ;  /* 0x0000e800ff2e7b82 */ /* 0x001e260000000a00 */
[----:B0-----:R-:W-:-:S04]  /*29280*/  IMAD.WIDE.U32 R46, R77, 0x4, R46 ;  /* 0x000000044d2e7825 */ /* 0x001fc800078e002e */
        /* <DEDUP_REMOVED lines=13> */
.L_x_1654:
[----:B------:R-:W-:Y:S05]  /*29360*/  BSYNC.RECONVERGENT B0 ;  /* 0x0000000000007941 */ /* 0x000fea0003800200 */
.L_x_1653:
        /* <DEDUP_REMOVED lines=16> */
.L_x_1657:
[----:B------:R-:W-:Y:S05]  /*29470*/  BSYNC.RECONVERGENT B0 ;  /* 0x0000000000007941 */ /* 0x000fea0003800200 */
.L_x_1656:
        /* <DEDUP_REMOVED lines=14> */
.L_x_1659:
[----:B------:R-:W-:Y:S05]  /*29560*/  BSYNC.RECONVERGENT B0 ;  /* 0x0000000000007941 */ /* 0x000fea0003800200 */
.L_x_1658:
        /* <DEDUP_REMOVED lines=13> */
.L_x_1661:
[----:B------:R-:W-:Y:S05]  /*29640*/  BSYNC.RECONVERGENT B0 ;  /* 0x0000000000007941 */ /* 0x000fea0003800200 */
.L_x_1660:
        /* <DEDUP_REMOVED lines=9> */
.L_x_1663:
[----:B------:R-:W-:Y:S05]  /*296e0*/  BSYNC.RECONVERGENT B0 ;  /* 0x0000000000007941 */ /* 0x000fea0003800200 */
.L_x_1662:
[----:B------:R-:W-:Y:S04]  /*296f0*/  BSSY.RECONVERGENT B0, `(.L_x_1664) ;  /* 0x0000008000007945 */ /* 0x000fe80003800200 */
[----:B------:R-:W-:Y:S05]  /*29700*/  @P4 BRA `(.L_x_1665) ;  /* 0x0000000000184947 */ /* 0x000fea0003800000 */
[----:B------:R-:W-:-:S04]  /*29710*/  FADD R68, R68, R68 ;  /* 0x0000004444447221 */ /* 0x000fc80000000000 */
[----:B------:R-:W-:-:S04]  /*29720*/  FADD R68, R68, R68 ;  /* 0x0000004444447221 */ /* 0x000fc80000000000 */
[----:B------:R-:W-:-:S04]  /*29730*/  FADD R68, R68, R68 ;  /* 0x0000004444447221 */ /* 0x000fc80000000000 */
[----:B------:R-:W-:-:S04]  /*29740*/  FADD R68, R68, R68 ;  /* 0x0000004444447221 */ /* 0x000fc80000000000 */
[----:B-1----:R-:W-:-:S05]  /*29750*/  FADD R49, R68, R68 ;  /* 0x0000004444317221 */ /* 0x002fca0000000000 */
[----:B------:R2:W-:Y:S02]  /*29760*/  REDG.E.ADD.F32.FTZ.RN.STRONG.GPU desc[UR8][R46.64+0x3c], R49 ;  /* 0x00003c312e0079a6 */ /* 0x0005e4000c12f308 */
.L_x_1665:
[----:B------:R-:W-:Y:S05]  /*29770*/  BSYNC.RECONVERGENT B0 ;  /* 0x0000000000007941 */ /* 0x000fea0003800200 */
.L_x_1664:
        /* <DEDUP_REMOVED lines=8> */
.L_x_1667:
[----:B------:R-:W-:Y:S05]  /*29800*/  BSYNC.RECONVERGENT B0 ;  /* 0x0000000000007941 */ /* 0x000fea0003800200 */
.L_x_1666:
[----:B------:R-:W-:Y:S04]  /*29810*/  BSSY.RECONVERGENT B0, `(.L_x_1668) ;  /* 0x0000008000007945 */ /* 0x000fe80003800200 */
[----:B------:R-:W-:Y:S05]  /*29820*/  @P4 BRA `(.L_x_1669) ;  /* 0x0000000000184947 */ /* 0x000fea0003800000 */
[----:B------:R-:W-:-:S04]  /*29830*/  FADD R66, R66, R66 ;  /* 0x0000004242427221 */ /* 0x000fc80000000000 */
[----:B------:R-:W-:-:S04]  /*29840*/  FADD R66, R66, R66 ;  /* 0x0000004242427221 */ /* 0x000fc80000000000 */
[----:B------:R-:W-:-:S04]  /*29850*/  FADD R66, R66, R66 ;  /* 0x0000004242427221 */ /* 0x000fc80000000000 */
[----:B------:R-:W-:-:S04]  /*29860*/  FADD R66, R66, R66 ;  /* 0x0000004242427221 */ /* 0x000fc80000000000 */
[----:B-12---:R-:W-:-:S05]  /*29870*/  FADD R49, R66, R66 ;  /* 0x0000004242317221 */ /* 0x006fca0000000000 */
[----:B------:R4:W-:Y:S02]  /*29880*/  REDG.E.ADD.F32.FTZ.RN.STRONG.GPU desc[UR8][R46.64+0x54], R49 ;  /* 0x000054312e0079a6 */ /* 0x0009e4000c12f308 */
.L_x_1669:
[----:B------:R-:W-:Y:S05]  /*29890*/  BSYNC.RECONVERGENT B0 ;  /* 0x0000000000007941 */ /* 0x000fea0003800200 */
.L_x_1668:
        /* <DEDUP_REMOVED lines=8> */
.L_x_1671:
[----:B------:R-:W-:Y:S05]  /*29920*/  BSYNC.RECONVERGENT B0 ;  /* 0x0000000000007941 */ /* 0x000fea0003800200 */
.L_x_1670:
        /* <DEDUP_REMOVED lines=9> */
.L_x_1673:
[----:B------:R-:W-:Y:S05]  /*299c0*/  BSYNC.RECONVERGENT B0 ;  /* 0x0000000000007941 */ /* 0x000fea0003800200 */
.L_x_1672:
        /* <DEDUP_REMOVED lines=8> */
.L_x_1675:
[----:B------:R-:W-:Y:S05]  /*29a50*/  BSYNC.RECONVERGENT B0 ;  /* 0x0000000000007941 */ /* 0x000fea0003800200 */
.L_x_1674:
[----:B------:R-:W-:Y:S04]  /*29a60*/  BSSY.RECONVERGENT B0, `(.L_x_1676) ;  /* 0x0000008000007945 */ /* 0x000fe80003800200 */
[----:B------:R-:W-:Y:S05]  /*29a70*/  @P4 BRA `(.L_x_1677) ;  /* 0x0000000000184947 */ /* 0x000fea0003800000 */
[----:B------:R-:W-:-:S04]  /*29a80*/  FADD R62, R62, R62 ;  /* 0x0000003e3e3e7221 */ /* 0x000fc80000000000 */
[----:B------:R-:W-:-:S04]  /*29a90*/  FADD R62, R62, R62 ;  /* 0x0000003e3e3e7221 */ /* 0x000fc80000000000 */
[----:B------:R-:W-:-:S04]  /*29aa0*/  FADD R62, R62, R62 ;  /* 0x0000003e3e3e7221 */ /* 0x000fc80000000000 */
[----:B------:R-:W-:-:S04]  /*29ab0*/  FADD R62, R62, R62 ;  /* 0x0000003e3e3e7221 */ /* 0x000fc80000000000 */
[----:B-12-4-:R-:W-:-:S05]  /*29ac0*/  FADD R49, R62, R62 ;  /* 0x0000003e3e317221 */ /* 0x016fca0000000000 */
[----:B------:R1:W-:Y:S02]  /*29ad0*/  REDG.E.ADD.F32.FTZ.RN.STRONG.GPU desc[UR8][R46.64+0x84], R49 ;  /* 0x000084312e0079a6 */ /* 0x0003e4000c12f308 */
.L_x_1677:
[----:B------:R-:W-:Y:S05]  /*29ae0*/  BSYNC.RECONVERGENT B0 ;  /* 0x0000000000007941 */ /* 0x000fea0003800200 */
.L_x_1676:
        /* <DEDUP_REMOVED lines=8> */
.L_x_1679:
[----:B------:R-:W-:Y:S05]  /*29b70*/  BSYNC.RECONVERGENT B0 ;  /* 0x0000000000007941 */ /* 0x000fea0003800200 */
.L_x_1678:
        /* <DEDUP_REMOVED lines=8> */
.L_x_1681:
[----:B------:R-:W-:Y:S05]  /*29c00*/  BSYNC.RECONVERGENT B0 ;  /* 0x0000000000007941 */ /* 0x000fea0003800200 */
.L_x_1680:
        /* <DEDUP_REMOVED lines=8> */
.L_x_1683:
[----:B------:R-:W-:Y:S05]  /*29c90*/  BSYNC.RECONVERGENT B0 ;  /* 0x0000000000007941 */ /* 0x000fea0003800200 */
.L_x_1682:
        /* <DEDUP_REMOVED lines=8> */
.L_x_1685:
[----:B------:R-:W-:Y:S05]  /*29d20*/  BSYNC.RECONVERGENT B0 ;  /* 0x0000000000007941 */ /* 0x000fea0003800200 */
.L_x_1684:
        /* <DEDUP_REMOVED lines=9> */
.L_x_1687:
[----:B------:R-:W-:Y:S05]  /*29dc0*/  BSYNC.RECONVERGENT B0 ;  /* 0x0000000000007941 */ /* 0x000fea0003800200 */
.L_x_1686:
[----:B------:R-:W-:Y:S04]  /*29dd0*/  BSSY.RECONVERGENT B0, `(.L_x_1688) ;  /* 0x0000008000007945 */ /* 0x000fe80003800200 */
[----:B------:R-:W-:Y:S05]  /*29de0*/  @P4 BRA `(.L_x_1689) ;  /* 0x0000000000184947 */ /* 0x000fea0003800000 */
[----:B------:R-:W-:-:S04]  /*29df0*/  FADD R56, R56, R56 ;  /* 0x0000003838387221 */ /* 0x000fc80000000000 */
[----:B------:R-:W-:-:S04]  /*29e00*/  FADD R56, R56, R56 ;  /* 0x0000003838387221 */ /* 0x000fc80000000000 */
[----:B------:R-:W-:-:S04]  /*29e10*/  FADD R56, R56, R56 ;  /* 0x0000003838387221 */ /* 0x000fc80000000000 */
[----:B------:R-:W-:-:S04]  /*29e20*/  FADD R56, R56, R56 ;  /* 0x0000003838387221 */ /* 0x000fc80000000000 */
[----:B0-----:R-:W-:-:S05]  /*29e30*/  FADD R45, R56, R56 ;  /* 0x00000038382d7221 */ /* 0x001fca0000000000 */
[----:B------:R0:W-:Y:S02]  /*29e40*/  REDG.E.ADD.F32.FTZ.RN.STRONG.GPU desc[UR8][R46.64+0xcc], R45 ;  /* 0x0000cc2d2e0079a6 */ /* 0x0001e4000c12f308 */
.L_x_1689:
[----:B------:R-:W-:Y:S05]  /*29e50*/  BSYNC.RECONVERGENT B0 ;  /* 0x0000000000007941 */ /* 0x000fea0003800200 */
.L_x_1688:
        /* <DEDUP_REMOVED lines=8> */
.L_x_1691:
[----:B------:R-:W-:Y:S05]  /*29ee0*/  BSYNC.RECONVERGENT B0 ;  /* 0x0000000000007941 */ /* 0x000fea0003800200 */
.L_x_1690:
        /* <DEDUP_REMOVED lines=8> */
.L_x_1693:
[----:B------:R-:W-:Y:S05]  /*29f70*/  BSYNC.RECONVERGENT B0 ;  /* 0x0000000000007941 */ /* 0x000fea0003800200 */
.L_x_1692:
        /* <DEDUP_REMOVED lines=8> */
.L_x_1695:
[----:B------:R-:W-:Y:S05]  /*2a000*/  BSYNC.RECONVERGENT B0 ;  /* 0x0000000000007941 */ /* 0x000fea0003800200 */
.L_x_1694:
        /* <DEDUP_REMOVED lines=8> */
.L_x_1697:
[----:B------:R-:W-:Y:S05]  /*2a090*/  BSYNC.RECONVERGENT B0 ;  /* 0x0000000000007941 */ /* 0x000fea0003800200 */
.L_x_1696:
        /* <DEDUP_REMOVED lines=8> */
.L_x_1699:
[----:B------:R-:W-:Y:S05]  /*2a120*/  BSYNC.RECONVERGENT B0 ;  /* 0x0000000000007941 */ /* 0x000fea0003800200 */
.L_x_1698:
        /* <DEDUP_REMOVED lines=8> */
.L_x_1701:
[----:B------:R-:W-:Y:S05]  /*2a1b0*/  BSYNC.RECONVERGENT B0 ;  /* 0x0000000000007941 */ /* 0x000fea0003800200 */
.L_x_1700:
        /* <DEDUP_REMOVED lines=8> */
.L_x_1702:
[----:B------:R-:W-:Y:S05]  /*2a240*/  BSYNC.RECONVERGENT B0 ;  /* 0x0000000000007941 */ /* 0x000fea0003800200 */
.L_x_1655:
        /* <DEDUP_REMOVED lines=8> */
[----:B-12-4-:R-:W0:Y:S02]  /*2a2d0*/  SHFL.BFLY PT, R49, R44, 0x2, 0x1f ;  /* 0x0c401f002c317f89 */ /* 0x016e2400000e0000 */
[----:B0-----:R-:W-:-:S05]  /*2a2e0*/  FADD R49, R44, R49 ;  /* 0x000000312c317221 */ /* 0x001fca0000000000 */
[----:B------:R-:W0:Y:S02]  /*2a2f0*/  SHFL.BFLY PT, R48, R49, 0x1, 0x1f ;  /* 0x0c201f0031307f89 */ /* 0x000e2400000e0000 */
[----:B0-----:R-:W-:Y:S01]  /*2a300*/  FADD R51, R49, R48 ;  /* 0x0000003031337221 */ /* 0x001fe20000000000 */
[----:B------:R-:W-:Y:S06]  /*2a310*/  @P4 BRA `(.L_x_1704) ;  /* 0x0000000000044947 */ /* 0x000fec0003800000 */
[----:B------:R0:W-:Y:S02]  /*2a320*/  REDG.E.ADD.F32.FTZ.RN.STRONG.GPU desc[UR8][R46.64+0x4], R51 ;  /* 0x000004332e0079a6 */ /* 0x0001e4000c12f308 */
.L_x_1704:
[----:B------:R-:W-:Y:S05]  /*2a330*/  BSYNC.RECONVERGENT B0 ;  /* 0x0000000000007941 */ /* 0x000fea0003800200 */
.L_x_1703:
        /* <DEDUP_REMOVED lines=16> */
.L_x_1707:
[----:B------:R-:W-:Y:S05]  /*2a440*/  BSYNC.RECONVERGENT B0 ;  /* 0x0000000000007941 */ /* 0x000fea0003800200 */
.L_x_1706:
        /* <DEDUP_REMOVED lines=14> */
.L_x_1709:
[----:B------:R-:W-:Y:S05]  /*2a530*/  BSYNC.RECONVERGENT B0 ;  /* 0x0000000000007941 */ /* 0x000fea0003800200 */
.L_x_1708:
        /* <DEDUP_REMOVED lines=13> */
.L_x_1711:
[----:B------:R-:W-:Y:S05]  /*2a610*/  BSYNC.RECONVERGENT B0 ;  /* 0x0000000000007941 */ /* 0x000fea0003800200 */
.L_x_1710:
        /* <DEDUP_REMOVED lines=9> */
.L_x_1713:
[----:B------:R-:W-:Y:S05]  /*2a6b0*/  BSYNC.RECONVERGENT B0 ;  /* 0x0000000000007941 */ /* 0x000fea0003800200 */
.L_x_1712:
        /* <DEDUP_REMOVED lines=8> */
.L_x_1715:
[----:B------:R-:W-:Y:S05]  /*2a740*/  BSYNC.RECONVERGENT B0 ;  /* 0x0000000000007941 */ /* 0x000fea0003800200 */
.L_x_1714:
        /* <DEDUP_REMOVED lines=8> */
.L_x_1717:
[----:B------:R-:W-:Y:S05]  /*2a7d0*/  BSYNC.RECONVERGENT B0 ;  /* 0x0000000000007941 */ /* 0x000fea0003800200 */
.L_x_1716:
        /* <DEDUP_REMOVED lines=8> */
.L_x_1719:
[----:B------:R-:W-:Y:S05]  /*2a860*/  BSYNC.RECONVERGENT B0 ;  /* 0x0000000000007941 */ /* 0x000fea0003800200 */
.L_x_1718:
[----:B------:R-:W-:Y:S04]  /*2a870*/  BSSY.RECONVERGENT B0, `(.L_x_1720) ;  /* 0x0000008000007945 */ /* 0x000fe80003800200 */
[----:B------:R-:W-:Y:S05]  /*2a880*/  @P4 BRA `(.L_x_1721) ;  /* 0x0000000000184947 */ /* 0x000fea0003800000 */
[----:B------:R-:W-:-:S04]  /*2a890*/  FADD R40, R40, R40 ;  /* 0x0000002828287221 */ /* 0x000fc80000000000 */
[----:B------:R-:W-:-:S04]  /*2a8a0*/  FADD R40, R40, R40 ;  /* 0x0000002828287221 */ /* 0x000fc80000000000 */
[----:B------:R-:W-:-:S04]  /*2a8b0*/  FADD R40, R40, R40 ;  /* 0x0000002828287221 */ /* 0x000fc80000000000 */
[----:B------:R-:W-:-:S04]  /*2a8c0*/  FADD R40, R40, R40 ;  /* 0x0000002828287221 */ /* 0x000fc80000000000 */
[----:B-1--4-:R-:W-:-:S05]  /*2a8d0*/  FADD R39, R40, R40 ;  /* 0x0000002828277221 */ /* 0x012fca0000000000 */
[----:B------:R1:W-:Y:S02]  /*2a8e0*/  REDG.E.ADD.F32.FTZ.RN.STRONG.GPU desc[UR8][R46.64+0x64], R39 ;  /* 0x000064272e0079a6 */ /* 0x0003e4000c12f308 */
.L_x_1721:
[----:B------:R-:W-:Y:S05]  /*2a8f0*/  BSYNC.RECONVERGENT B0 ;  /* 0x0000000000007941 */ /* 0x000fea0003800200 */
.L_x_1720:
[----:B------:R-:W-:Y:S05]  /*2a900*/  @P2 BRA `(.L_x_1705) ;  /* 0x0000000800442947 */ /* 0x000fea0003800000 */
        /* <DEDUP_REMOVED lines=8> */
.L_x_1723:
[----:B------:R-:W-:Y:S05]  /*2a990*/  BSYNC.RECONVERGENT B0 ;  /* 0x0000000000007941 */ /* 0x000fea0003800200 */
.L_x_1722:
        /* <DEDUP_REMOVED lines=8> */
.L_x_1725:
[----:B------:R-:W-:Y:S05]  /*2aa20*/  BSYNC.RECONVERGENT B0 ;  /* 0x0000000000007941 */ /* 0x000fea0003800200 */
.L_x_1724:
        /* <DEDUP_REMOVED lines=8> */
.L_x_1727:
[----:B------:R-:W-:Y:S05]  /*2aab0*/  BSYNC.RECONVERGENT B0 ;  /* 0x0000000000007941 */ /* 0x000fea0003800200 */
.L_x_1726:
        /* <DEDUP_REMOVED lines=8> */
.L_x_1729:
[----:B------:R-:W-:Y:S05]  /*2ab40*/  BSYNC.RECONVERGENT B0 ;  /* 0x0000000000007941 */ /* 0x000fea0003800200 */
.L_x_1728:
        /* <DEDUP_REMOVED lines=8> */
.L_x_1731:
[----:B------:R-:W-:Y:S05]  /*2abd0*/  BSYNC.RECONVERGENT B0 ;  /* 0x0000000000007941 */ /* 0x000fea0003800200 */
.L_x_1730:
        /* <DEDUP_REMOVED lines=8> */
.L_x_1733:
[----:B------:R-:W-:Y:S05]  /*2ac60*/  BSYNC.RECONVERGENT B0 ;  /* 0x0000000000007941 */ /* 0x000fea0003800200 */
.L_x_1732:
        /* <DEDUP_REMOVED lines=8> */
.L_x_1735:
[----:B------:R-:W-:Y:S05]  /*2acf0*/  BSYNC.RECONVERGENT B0 ;  /* 0x0000000000007941 */ /* 0x000fea0003800200 */
.L_x_1734:
[----:B------:R-:W-:Y:S05]  /*2ad00*/  @P3 BRA `(.L_x_1705) ;  /* 0x0000000400443947 */ /* 0x000fea0003800000 */
        /* <DEDUP_REMOVED lines=8> */
.L_x_1737:
[----:B------:R-:W-:Y:S05]  /*2ad90*/  BSYNC.RECONVERGENT B0 ;  /* 0x0000000000007941 */ /* 0x000fea0003800200 */
.L_x_1736:
        /* <DEDUP_REMOVED lines=8> */
.L_x_1739:
[----:B------:R-:W-:Y:S05]  /*2ae20*/  BSYNC.RECONVERGENT B0 ;  /* 0x0000000000007941 */ /* 0x000fea0003800200 */
.L_x_1738:
        /* <DEDUP_REMOVED lines=8> */
.L_x_1741:
[----:B------:R-:W-:Y:S05]  /*2aeb0*/  BSYNC.RECONVERGENT B0 ;  /* 0x0000000000007941 */ /* 0x000fea0003800200 */
.L_x_1740:
        /* <DEDUP_REMOVED lines=8> */
.L_x_1743:
[----:B------:R-:W-:Y:S05]  /*2af40*/  BSYNC.RECONVERGENT B0 ;  /* 0x0000000000007941 */ /* 0x000fea0003800200 */
.L_x_1742:
        /* <DEDUP_REMOVED lines=8> */
.L_x_1745:
[----:B------:R-:W-:Y:S05]  /*2afd0*/  BSYNC.RECONVERGENT B0 ;  /* 0x0000000000007941 */ /* 0x000fea0003800200 */
.L_x_1744:
        /* <DEDUP_REMOVED lines=8> */
.L_x_1747:
[----:B------:R-:W-:Y:S05]  /*2b060*/  BSYNC.RECONVERGENT B0 ;  /* 0x0000000000007941 */ /* 0x000fea0003800200 */
.L_x_1746:
        /* <DEDUP_REMOVED lines=8> */
.L_x_1749:
[----:B------:R-:W-:Y:S05]  /*2b0f0*/  BSYNC.RECONVERGENT B0 ;  /* 0x0000000000007941 */ /* 0x000fea0003800200 */
.L_x_1748:
        /* <DEDUP_REMOVED lines=8> */
.L_x_1751:
[----:B------:R-:W-:Y:S05]  /*2b180*/  BSYNC.RECONVERGENT B0 ;  /* 0x0000000000007941 */ /* 0x000fea0003800200 */
.L_x_1750:
        /* <DEDUP_REMOVED lines=8> */
.L_x_1752:
[----:B------:R-:W-:Y:S05]  /*2b210*/  BSYNC.RECONVERGENT B0 ;  /* 0x0000000000007941 */ /* 0x000fea0003800200 */
.L_x_1705:
        /* <DEDUP_REMOVED lines=14> */
.L_x_1754:
[----:B------:R-:W-:Y:S05]  /*2b300*/  BSYNC.RECONVERGENT B0 ;  /* 0x0000000000007941 */ /* 0x000fea0003800200 */
.L_x_1753:
        /* <DEDUP_REMOVED lines=16> */
.L_x_1756:
[----:B------:R-:W-:Y:S05]  /*2b410*/  BSYNC.RECONVERGENT B0 ;  /* 0x0000000000007941 */ /* 0x000fea0003800200 */
.L_x_1755:
        /* <DEDUP_REMOVED lines=14> */
.L_x_1758:
[----:B------:R-:W-:Y:S05]  /*2b500*/  BSYNC.RECONVERGENT B0 ;  /* 0x0000000000007941 */ /* 0x000fea0003800200 */
.L_x_1757:
        /* <DEDUP_REMOVED lines=13> */
.L_x_1760:
[----:B------:R-:W-:Y:S05]  /*2b5e0*/  BSYNC.RECONVERGENT B0 ;  /* 0x0000000000007941 */ /* 0x000fea0003800200 */
.L_x_1759:
        /* <DEDUP_REMOVED lines=9> */
.L_x_1762:
[----:B------:R-:W-:Y:S05]  /*2b680*/  BSYNC.RECONVERGENT B0 ;  /* 0x0000000000007941 */ /* 0x000fea0003800200 */
.L_x_1761:
        /* <DEDUP_REMOVED lines=8> */
.L_x_1764:
[----:B------:R-:W-:Y:S05]  /*2b710*/  BSYNC.RECONVERGENT B0 ;  /* 0x0000000000007941 */ /* 0x000fea0003800200 */
.L_x_1763:
        /* <DEDUP_REMOVED lines=8> */
.L_x_1766:
[----:B------:R-:W-:Y:S05]  /*2b7a0*/  BSYNC.RECONVERGENT B0 ;  /* 0x0000000000007941 */ /* 0x000fea0003800200 */
.L_x_1765:
        /* <DEDUP_REMOVED lines=8> */
.L_x_1768:
[----:B------:R-:W-:Y:S05]  /*2b830*/  BSYNC.RECONVERGENT B0 ;  /* 0x0000000000007941 */ /* 0x000fea0003800200 */
.L_x_1767:
        /* <DEDUP_REMOVED lines=8> */
.L_x_1770:
[----:B------:R-:W-:Y:S05]  /*2b8c0*/  BSYNC.RECONVERGENT B0 ;  /* 0x0000000000007941 */ /* 0x000fea0003800200 */
.L_x_1769:
        /* <DEDUP_REMOVED lines=9> */
.L_x_1772:
[----:B------:R-:W-:Y:S05]  /*2b960*/  BSYNC.RECONVERGENT B0 ;  /* 0x0000000000007941 */ /* 0x000fea0003800200 */
.L_x_1771:
        /* <DEDUP_REMOVED lines=8> */
.L_x_1774:
[----:B------:R-:W-:Y:S05]  /*2b9f0*/  BSYNC.RECONVERGENT B0 ;  /* 0x0000000000007941 */ /* 0x000fea0003800200 */
.L_x_1773:
        /* <DEDUP_REMOVED lines=8> */
.L_x_1776:
[----:B------:R-:W-:Y:S05]  /*2ba80*/  BSYNC.RECONVERGENT B0 ;  /* 0x0000000000007941 */ /* 0x000fea0003800200 */
.L_x_1775:
        /* <DEDUP_REMOVED lines=8> */
.L_x_1778:
[----:B------:R-:W-:Y:S05]  /*2bb10*/  BSYNC.RECONVERGENT B0 ;  /* 0x0000000000007941 */ /* 0x000fea0003800200 */
.L_x_1777:
        /* <DEDUP_REMOVED lines=8> */
.L_x_1780:
[----:B------:R-:W-:Y:S05]  /*2bba0*/  BSYNC.RECONVERGENT B0 ;  /* 0x0000000000007941 */ /* 0x000fea0003800200 */
.L_x_1779:
        /* <DEDUP_REMOVED lines=8> */
.L_x_1782:
[----:B------:R-:W-:Y:S05]  /*2bc30*/  BSYNC.RECONVERGENT B0 ;  /* 0x0000000000007941 */ /* 0x000fea0003800200 */
.L_x_1781:
        /* <DEDUP_REMOVED lines=8> */
.L_x_1784:
[----:B------:R-:W-:Y:S05]  /*2bcc0*/  BSYNC.RECONVERGENT B0 ;  /* 0x0000000000007941 */ /* 0x000fea0003800200 */
.L_x_1783:
        /* <DEDUP_REMOVED lines=13> */
.L_x_1786:
[----:B------:R-:W-:Y:S05]  /*2bda0*/  BSYNC.RECONVERGENT B0 ;  /* 0x0000000000007941 */ /* 0x000fea0003800200 */
.L_x_1785:
        /* <DEDUP_REMOVED lines=8> */
.L_x_1788:
[----:B------:R-:W-:Y:S05]  /*2be30*/  BSYNC.RECONVERGENT B0 ;  /* 0x0000000000007941 */ /* 0x000fea0003800200 */
.L_x_1787:
        /* <DEDUP_REMOVED lines=8> */
.L_x_1790:
[----:B------:R-:W-:Y:S05]  /*2bec0*/  BSYNC.RECONVERGENT B0 ;  /* 0x0000000000007941 */ /* 0x000fea0003800200 */
.L_x_1789:
        /* <DEDUP_REMOVED lines=8> */
.L_x_1792:
[----:B------:R-:W-:Y:S05]  /*2bf50*/  BSYNC.RECONVERGENT B0 ;  /* 0x0000000000007941 */ /* 0x000fea0003800200 */
.L_x_1791:
        /* <DEDUP_REMOVED lines=8> */
.L_x_1794:
[----:B------:R-:W-:Y:S05]  /*2bfe0*/  BSYNC.RECONVERGENT B0 ;  /* 0x0000000000007941 */ /* 0x000fea0003800200 */
.L_x_1793:
        /* <DEDUP_REMOVED lines=8> */
.L_x_1796:
[----:B------:R-:W-:Y:S05]  /*2c070*/  BSYNC.RECONVERGENT B0 ;  /* 0x0000000000007941 */ /* 0x000fea0003800200 */
.L_x_1795:
        /* <DEDUP_REMOVED lines=8> */
.L_x_1798:
[----:B------:R-:W-:Y:S05]  /*2c100*/  BSYNC.RECONVERGENT B0 ;  /* 0x0000000000007941 */ /* 0x000fea0003800200 */
.L_x_1797:
        /* <DEDUP_REMOVED lines=8> */
.L_x_1800:
[----:B------:R-:W-:Y:S05]  /*2c190*/  BSYNC.RECONVERGENT B0 ;  /* 0x0000000000007941 */ /* 0x000fea0003800200 */
.L_x_1799:
[----:B0-----:R-:W-:Y:S01]  /*2c1a0*/  FADD R3, R2, R2 ;  /* 0x0000000202037221 */ /* 0x001fe20000000000 */
[----:B------:R-:W-:Y:S06]  /*2c1b0*/  @P4 EXIT ;  /* 0x000000000000494d */ /* 0x000fec0003800000 */
[----:B------:R-:W-:Y:S01]  /*2c1c0*/  REDG.E.ADD.F32.FTZ.RN.STRONG.GPU desc[UR8][R46.64+0x128], R3 ;  /* 0x000128032e0079a6 */ /* 0x000fe2000c12f308 */
[----:B------:R-:W-:Y:S05]  /*2c1d0*/  EXIT ;  /* 0x000000000000794d */ /* 0x000fea0003800000 */
.L_x_5:
        /* <DEDUP_REMOVED lines=27> */
.L_x_1802:
[----:B------:R-:W-:Y:S05]  /*2c390*/  BSYNC.RECONVERGENT B0 ;  /* 0x0000000000007941 */ /* 0x000fea0003800200 */
.L_x_1801:
[----:B------:R-:W-:Y:S05]  /*2c3a0*/  @P0 BRA `(.L_x_1803) ;  /* 0x00000008001c0947 */ /* 0x000fea0003800000 */
[----:B------:R-:W1:Y:S01]  /*2c3b0*/  LDCU.64 UR6, c[0x0][0x3a0] ;  /* 0x00007400ff0677ac */ /* 0x000e620008000a00 */
[----:B0-----:R-:W-:Y:S01]  /*2c3c0*/  MOV R2, 0x7fc00000 ;  /* 0x7fc0000000027802 */ /* 0x001fe20000000f00 */
[----:B------:R-:W-:Y:S01]  /*2c3d0*/  BSSY.RECONVERGENT B0, `(.L_x_1804) ;  /* 0x0000010000007945 */ /* 0x000fe20003800200 */
[----:B------:R-:W-:Y:S01]  /*2c3e0*/  UMOV UR4, 0xc ;  /* 0x0000000c00047882 */ /* 0x000fe20000000000 */
[----:B------:R-:W-:Y:S02]  /*2c3f0*/  UMOV UR5, 0x0 ;  /* 0x0000000000057882 */ /* 0x000fe40000000000 */
[----:B------:R-:W-:-:S04]  /*2c400*/  FADD R2, R2, +QNAN ;  /* 0x7fc0000002027421 */ /* 0x000fc80000000000 */
[----:B------:R-:W-:-:S04]  /*2c410*/  FADD R2, R2, R2 ;  /* 0x0000000202027221 */ /* 0x000fc80000000000 */
[----:B------:R-:W-:Y:S01]  /*2c420*/  FADD R2, R2, R2 ;  /* 0x0000000202027221 */ /* 0x000fe20000000000 */
[----:B-1----:R-:W-:-:S03]  /*2c430*/  UIMAD.WIDE.U32 UR4, UR6, 0x1, UR4 ;  /* 0x00000001060478a5 */ /* 0x002fc6000f8e0004 */
[----:B------:R-:W-:Y:S01]  /*2c440*/  FADD R2, R2, R2 ;  /* 0x0000000202027221 */ /* 0x000fe20000000000 */
[----:B------:R-:W-:Y:S02]  /*2c450*/  UIADD3 UR7, UPT, UPT, UR5, UR7, URZ ;  /* 0x0000000705077290 */ /* 0x000fe4000fffe0ff */
[----:B------:R-:W-:Y:S02]  /*2c460*/  MOV R27, UR5 ;  /* 0x00000005001b7c02 */ /* 0x000fe40008000f00 */
[----:B------:R-:W-:Y:S02]  /*2c470*/  MOV R26, UR4 ;  /* 0x00000004001a7c02 */ /* 0x000fe40008000f00 */
[----:B------:R-:W-:Y:S02]  /*2c480*/  MOV R27, UR7 ;  /* 0x00000007001b7c02 */ /* 0x000fe40008000f00 */
[-C--:B------:R-:W-:Y:S02]  /*2c490*/  MOV R3, R2.reuse ;  /* 0x0000000200037202 */ /* 0x080fe40000000f00 */
[----:B------:R-:W-:Y:S01]  /*2c4a0*/  MOV R4, R2 ;  /* 0x0000000200047202 */ /* 0x000fe20000000f00 */
[----:B------:R-:W-:Y:S06]  /*2c4b0*/  @P4 BRA `(.L_x_1805) ;  /* 0x0000000000044947 */ /* 0x000fec0003800000 */
[----:B------:R0:W-:Y:S02]  /*2c4c0*/  REDG.E.ADD.F32.FTZ.RN.STRONG.GPU desc[UR8][R26.64], R4 ;  /* 0x000000041a0079a6 */ /* 0x0001e4000c12f308 */
.L_x_1805:
[----:B------:R-:W-:Y:S05]  /*2c4d0*/  BSYNC.RECONVERGENT B0 ;  /* 0x0000000000007941 */ /* 0x000fea0003800200 */
.L_x_1804:
[----:B------:R-:W-:Y:S04]  /*2c4e0*/  BSSY.RECONVERGENT B0, `(.L_x_1806) ;  /* 0x0000003000007945 */ /* 0x000fe80003800200 */
[----:B------:R-:W-:Y:S05]  /*2c4f0*/  @P4 BRA `(.L_x_1807) ;  /* 0x0000000000044947 */ /* 0x000fea0003800000 */
[----:B------:R1:W-:Y:S02]  /*2c500*/  REDG.E.ADD.F32.FTZ.RN.STRONG.GPU desc[UR8][R26.64+0xc], R2 ;  /* 0x00000c021a0079a6 */ /* 0x0003e4000c12f308 */
.L_x_1807:
[----:B------:R-:W-:Y:S05]  /*2c510*/  BSYNC.RECONVERGENT B0 ;  /* 0x0000000000007941 */ /* 0x000fea0003800200 */
.L_x_1806:
[----:B------:R-:W-:Y:S04]  /*2c520*/  BSSY.RECONVERGENT B0, `(.L_x_1808) ;  /* 0x0000003000007945 */ /* 0x000fe80003800200 */
[----:B------:R-:W-:Y:S05]  /*2c530*/  @P4 BRA `(.L_x_1809) ;  /* 0x0000000000044947 */ /* 0x000fea0003800000 */
[----:B------:R2:W-:Y:S02]  /*2c540*/  REDG.E.ADD.F32.FTZ.RN.STRONG.GPU desc[UR8][R26.64+0x18], R3 ;  /* 0x000018031a0079a6 */ /* 0x0005e4000c12f308 */
.L_x_1809:
[----:B------:R-:W-:Y:S05]  /*2c550*/  BSYNC.RECONVERGENT B0 ;  /* 0x0000000000007941 */ /* 0x000fea0003800200 */
.L_x_1808:
[----:B------:R-:W-:Y:S05]  /*2c560*/  @P1 BRA `(.L_x_1803) ;  /* 0x0000000400ac1947 */ /* 0x000fea0003800000 */
[----:B------:R-:W-:Y:S01]  /*2c570*/  BSSY.RECONVERGENT B0, `(.L_x_1810) ;  /* 0x0000008000007945 */ /* 0x000fe20003800200 */
[-C--:B------:R-:W-:Y:S02]  /*2c580*/  MOV R5, R2.reuse ;  /* 0x0000000200057202 */ /* 0x080fe40000000f00 */
[-C--:B------:R-:W-:Y:S02]  /*2c590*/  MOV R6, R2.reuse ;  /* 0x0000000200067202 */ /* 0x080fe40000000f00 */
[-C--:B------:R-:W-:Y:S02]  /*2c5a0*/  MOV R7, R2.reuse ;  /* 0x0000000200077202 */ /* 0x080fe40000000f00 */
[-C--:B------:R-:W-:Y:S02]  /*2c5b0*/  MOV R8, R2.reuse ;  /* 0x0000000200087202 */ /* 0x080fe40000000f00 */
[----:B------:R-:W-:Y:S01]  /*2c5c0*/  MOV R9, R2 ;  /* 0x0000000200097202 */ /* 0x000fe20000000f00 */
[----:B------:R-:W-:Y:S06]  /*2c5d0*/  @P4 BRA `(.L_x_1811) ;  /* 0x0000000000044947 */ /* 0x000fec0003800000 */
[----:B------:R3:W-:Y:S02]  /*2c5e0*/  REDG.E.ADD.F32.FTZ.RN.STRONG.GPU desc[UR8][R26.64+0x24], R9 ;  /* 0x000024091a0079a6 */ /* 0x0007e4000c12f308 */
.L_x_1811:
[----:B------:R-:W-:Y:S05]  /*2c5f0*/  BSYNC.RECONVERGENT B0 ;  /* 0x0000000000007941 */ /* 0x000fea0003800200 */
.L_x_1810:
[----:B------:R-:W-:Y:S04]  /*2c600*/  BSSY.RECONVERGENT B0, `(.L_x_1812) ;  /* 0x0000003000007945 */ /* 0x000fe80003800200 */
[----:B------:R-:W-:Y:S05]  /*2c610*/  @P4 BRA `(.L_x_1813) ;  /* 0x0000000000044947 */ /* 0x000fea0003800000 */
[----:B------:R4:W-:Y:S02]  /*2c620*/  REDG.E.ADD.F32.FTZ.RN.STRONG.GPU desc[UR8][R26.64+0x30], R5 ;  /* 0x000030051a0079a6 */ /* 0x0009e4000c12f308 */
.L_x_1813:
[----:B------:R-:W-:Y:S05]  /*2c630*/  BSYNC.RECONVERGENT B0 ;  /* 0x0000000000007941 */ /* 0x000fea0003800200 */
.L_x_1812:
[----:B------:R-:W-:Y:S04]  /*2c640*/  BSSY.RECONVERGENT B0, `(.L_x_1814) ;  /* 0x0000003000007945 */ /* 0x000fe80003800200 */
[----:B------:R-:W-:Y:S05]  /*2c650*/  @P4 BRA `(.L_x_1815) ;  /* 0x0000000000044947 */ /* 0x000fea0003800000 */
[----:B------:R0:W-:Y:S02]  /*2c660*/  REDG.E.ADD.F32.FTZ.RN.STRONG.GPU desc[UR8][R26.64+0x3c], R6 ;  /* 0x00003c061a0079a6 */ /* 0x0001e4000c12f308 */
.L_x_1815:
[----:B------:R-:W-:Y:S05]  /*2c670*/  BSYNC.RECONVERGENT B0 ;  /* 0x0000000000007941 */ /* 0x000fea0003800200 */
.L_x_1814:
[----:B------:R-:W-:Y:S04]  /*2c680*/  BSSY.RECONVERGENT B0, `(.L_x_1816) ;  /* 0x0000003000007945 */ /* 0x000fe80003800200 */
[----:B------:R-:W-:Y:S05]  /*2c690*/  @P4 BRA `(.L_x_1817) ;  /* 0x0000000000044947 */ /* 0x000fea0003800000 */
[----:B------:R0:W-:Y:S02]  /*2c6a0*/  REDG.E.ADD.F32.FTZ.RN.STRONG.GPU desc[UR8][R26.64+0x48], R7 ;  /* 0x000048071a0079a6 */ /* 0x0001e4000c12f308 */
.L_x_1817:
[----:B------:R-:W-:Y:S05]  /*2c6b0*/  BSYNC.RECONVERGENT B0 ;  /* 0x0000000000007941 */ /* 0x000fea0003800200 */
.L_x_1816:
[----:B------:R-:W-:Y:S04]  /*2c6c0*/  BSSY.RECONVERGENT B0, `(.L_x_1818) ;  /* 0x0000003000007945 */ /* 0x000fe80003800200 */
[----:B------:R-:W-:Y:S05]  /*2c6d0*/  @P4 BRA `(.L_x_1819) ;  /* 0x0000000000044947 */ /* 0x000fea0003800000 */
[----:B------:R0:W-:Y:S02]  /*2c6e0*/  REDG.E.ADD.F32.FTZ.RN.STRONG.GPU desc[UR8][R26.64+0x54], R8 ;  /* 0x000054081a0079a6 */ /* 0x0001e4000c12f308 */
.L_x_1819:
[----:B------:R-:W-:Y:S05]  /*2c6f0*/  BSYNC.RECONVERGENT B0 ;  /* 0x0000000000007941 */ /* 0x000fea0003800200 */
.L_x_1818:
        /* <DEDUP_REMOVED lines=11> */
.L_x_1821:
[----:B------:R-:W-:Y:S05]  /*2c7b0*/  BSYNC.RECONVERGENT B0 ;  /* 0x0000000000007941 */ /* 0x000fea0003800200 */
.L_x_1820:
[----:B------:R-:W-:Y:S04]  /*2c7c0*/  BSSY.RECONVERGENT B0, `(.L_x_1822) ;  /* 0x0000003000007945 */ /* 0x000fe80003800200 */
[----:B------:R-:W-:Y:S05]  /*2c7d0*/  @P4 BRA `(.L_x_1823) ;  /* 0x0000000000044947 */ /* 0x000fea0003800000 */
[----:B------:R0:W-:Y:S02]  /*2c7e0*/  REDG.E.ADD.F32.FTZ.RN.STRONG.GPU desc[UR8][R26.64+0x6c], R10 ;  /* 0x00006c0a1a0079a6 */ /* 0x0001e4000c12f308 */
.L_x_1823:
[----:B------:R-:W-:Y:S05]  /*2c7f0*/  BSYNC.RECONVERGENT B0 ;  /* 0x0000000000007941 */ /* 0x000fea0003800200 */
.L_x_1822:
[----:B------:R-:W-:Y:S04]  /*2c800*/  BSSY.RECONVERGENT B0, `(.L_x_1824) ;  /* 0x0000003000007945 */ /* 0x000fe80003800200 */
[----:B------:R-:W-:Y:S05]  /*2c810*/  @P4 BRA `(.L_x_1825) ;  /* 0x0000000000044947 */ /* 0x000fea0003800000 */
[----:B------:R0:W-:Y:S02]  /*2c820*/  REDG.E.ADD.F32.FTZ.RN.STRONG.GPU desc[UR8][R26.64+0x78], R11 ;  /* 0x0000780b1a0079a6 */ /* 0x0001e4000c12f308 */
.L_x_1825:
[----:B------:R-:W-:Y:S05]  /*2c830*/  BSYNC.RECONVERGENT B0 ;  /* 0x0000000000007941 */ /* 0x000fea0003800200 */
.L_x_1824:
[----:B------:R-:W-:Y:S04]  /*2c840*/  BSSY.RECONVERGENT B0, `(.L_x_1826) ;  /* 0x0000003000007945 */ /* 0x000fe80003800200 */
[----:B------:R-:W-:Y:S05]  /*2c850*/  @P4 BRA `(.L_x_1827) ;  /* 0x0000000000044947 */ /* 0x000fea0003800000 */
[----:B------:R0:W-:Y:S02]  /*2c860*/  REDG.E.ADD.F32.FTZ.RN.STRONG.GPU desc[UR8][R26.64+0x84], R12 ;  /* 0x0000840c1a0079a6 */ /* 0x0001e4000c12f308 */
.L_x_1827:
[----:B------:R-:W-:Y:S05]  /*2c870*/  BSYNC.RECONVERGENT B0 ;  /* 0x0000000000007941 */ /* 0x000fea0003800200 */
.L_x_1826:
[----:B------:R-:W-:Y:S04]  /*2c880*/  BSSY.RECONVERGENT B0, `(.L_x_1828) ;  /* 0x0000003000007945 */ /* 0x000fe80003800200 */
[----:B------:R-:W-:Y:S05]  /*2c890*/  @P4 BRA `(.L_x_1829) ;  /* 0x0000000000044947 */ /* 0x000fea0003800000 */
[----:B------:R0:W-:Y:S02]  /*2c8a0*/  REDG.E.ADD.F32.FTZ.RN.STRONG.GPU desc[UR8][R26.64+0x90], R13 ;  /* 0x0000900d1a0079a6 */ /* 0x0001e4000c12f308 */
.L_x_1829:
[----:B------:R-:W-:Y:S05]  /*2c8b0*/  BSYNC.RECONVERGENT B0 ;  /* 0x0000000000007941 */ /* 0x000fea0003800200 */
.L_x_1828:
[----:B------:R-:W-:Y:S04]  /*2c8c0*/  BSSY.RECONVERGENT B0, `(.L_x_1830) ;  /* 0x0000003000007945 */ /* 0x000fe80003800200 */
[----:B------:R-:W-:Y:S05]  /*2c8d0*/  @P4 BRA `(.L_x_1831) ;  /* 0x0000000000044947 */ /* 0x000fea0003800000 */
[----:B------:R0:W-:Y:S02]  /*2c8e0*/  REDG.E.ADD.F32.FTZ.RN.STRONG.GPU desc[UR8][R26.64+0x9c], R14 ;  /* 0x00009c0e1a0079a6 */ /* 0x0001e4000c12f308 */
.L_x_1831:
[----:B------:R-:W-:Y:S05]  /*2c8f0*/  BSYNC.RECONVERGENT B0 ;  /* 0x0000000000007941 */ /* 0x000fea0003800200 */
.L_x_1830:
[----:B------:R-:W-:Y:S04]  /*2c900*/  BSSY.RECONVERGENT B0, `(.L_x_1832) ;  /* 0x0000003000007945 */ /* 0x000fe80003800200 */
[----:B------:R-:W-:Y:S05]  /*2c910*/  @P4 BRA `(.L_x_1833) ;  /* 0x0000000000044947 */ /* 0x000fea0003800000 */
[----:B------:R0:W-:Y:S02]  /*2c920*/  REDG.E.ADD.F32.FTZ.RN.STRONG.GPU desc[UR8][R26.64+0xa8], R15 ;  /* 0x0000a80f1a0079a6 */ /* 0x0001e4000c12f308 */
.L_x_1833:
[----:B------:R-:W-:Y:S05]  /*2c930*/  BSYNC.RECONVERGENT B0 ;  /* 0x0000000000007941 */ /* 0x000fea0003800200 */
.L_x_1832:
        /* <DEDUP_REMOVED lines=12> */
.L_x_1835:
[----:B------:R-:W-:Y:S05]  /*2ca00*/  BSYNC.RECONVERGENT B0 ;  /* 0x0000000000007941 */ /* 0x000fea0003800200 */
.L_x_1834:
[----:B------:R-:W-:Y:S04]  /*2ca10*/  BSSY.RECONVERGENT B0, `(.L_x_1836) ;  /* 0x0000003000007945 */ /* 0x000fe80003800200 */
[----:B------:R-:W-:Y:S05]  /*2ca20*/  @P4 BRA `(.L_x_1837) ;  /* 0x0000000000044947 */ /* 0x000fea0003800000 */
[----:B------:R0:W-:Y:S02]  /*2ca30*/  REDG.E.ADD.F32.FTZ.RN.STRONG.GPU desc[UR8][R26.64+0xc0], R17 ;  /* 0x0000c0111a0079a6 */ /* 0x0001e4000c12f308 */
.L_x_1837:
[----:B------:R-:W-:Y:S05]  /*2ca40*/  BSYNC.RECONVERGENT B0 ;  /* 0x0000000000007941 */ /* 0x000fea0003800200 */
.L_x_1836:
[----:B------:R-:W-:Y:S04]  /*2ca50*/  BSSY.RECONVERGENT B0, `(.L_x_1838) ;  /* 0x0000003000007945 */ /* 0x000fe80003800200 */
[----:B------:R-:W-:Y:S05]  /*2ca60*/  @P4 BRA `(.L_x_1839) ;  /* 0x0000000000044947 */ /* 0x000fea0003800000 */
[----:B------:R0:W-:Y:S02]  /*2ca70*/  REDG.E.ADD.F32.FTZ.RN.STRONG.GPU desc[UR8][R26.64+0xcc], R18 ;  /* 0x0000cc121a0079a6 */ /* 0x0001e4000c12f308 */
.L_x_1839:
[----:B------:R-:W-:Y:S05]  /*2ca80*/  BSYNC.RECONVERGENT B0 ;  /* 0x0000000000007941 */ /* 0x000fea0003800200 */
.L_x_1838:
[----:B------:R-:W-:Y:S04]  /*2ca90*/  BSSY.RECONVERGENT B0, `(.L_x_1840) ;  /* 0x0000003000007945 */ /* 0x000fe80003800200 */
[----:B------:R-:W-:Y:S05]  /*2caa0*/  @P4 BRA `(.L_x_1841) ;  /* 0x0000000000044947 */ /* 0x000fea0003800000 */
[----:B------:R0:W-:Y:S02]  /*2cab0*/  REDG.E.ADD.F32.FTZ.RN.STRONG.GPU desc[UR8][R26.64+0xd8], R19 ;  /* 0x0000d8131a0079a6 */ /* 0x0001e4000c12f308 */
.L_x_1841:
[----:B------:R-:W-:Y:S05]  /*2cac0*/  BSYNC.RECONVERGENT B0 ;  /* 0x0000000000007941 */ /* 0x000fea0003800200 */
.L_x_1840:
[----:B------:R-:W-:Y:S04]  /*2cad0*/  BSSY.RECONVERGENT B0, `(.L_x_1842) ;  /* 0x0000003000007945 */ /* 0x000fe80003800200 */
[----:B------:R-:W-:Y:S05]  /*2cae0*/  @P4 BRA `(.L_x_1843) ;  /* 0x0000000000044947 */ /* 0x000fea0003800000 */
[----:B------:R0:W-:Y:S02]  /*2caf0*/  REDG.E.ADD.F32.FTZ.RN.STRONG.GPU desc[UR8][R26.64+0xe4], R20 ;  /* 0x0000e4141a0079a6 */ /* 0x0001e4000c12f308 */
.L_x_1843:
[----:B------:R-:W-:Y:S05]  /*2cb00*/  BSYNC.RECONVERGENT B0 ;  /* 0x0000000000007941 */ /* 0x000fea0003800200 */
.L_x_1842:
[----:B------:R-:W-:Y:S04]  /*2cb10*/  BSSY.RECONVERGENT B0, `(.L_x_1844) ;  /* 0x0000003000007945 */ /* 0x000fe80003800200 */
[----:B------:R-:W-:Y:S05]  /*2cb20*/  @P4 BRA `(.L_x_1845) ;  /* 0x0000000000044947 */ /* 0x000fea0003800000 */
[----:B------:R0:W-:Y:S02]  /*2cb30*/  REDG.E.ADD.F32.FTZ.RN.STRONG.GPU desc[UR8][R26.64+0xf0], R21 ;  /* 0x0000f0151a0079a6 */ /* 0x0001e4000c12f308 */
.L_x_1845:
[----:B------:R-:W-:Y:S05]  /*2cb40*/  BSYNC.RECONVERGENT B0 ;  /* 0x0000000000007941 */ /* 0x000fea0003800200 */
.L_x_1844:
[----:B------:R-:W-:Y:S04]  /*2cb50*/  BSSY.RECONVERGENT B0, `(.L_x_1846) ;  /* 0x0000003000007945 */ /* 0x000fe80003800200 */
[----:B------:R-:W-:Y:S05]  /*2cb60*/  @P4 BRA `(.L_x_1847) ;  /* 0x0000000000044947 */ /* 0x000fea0003800000 */
[----:B------:R0:W-:Y:S02]  /*2cb70*/  REDG.E.ADD.F32.FTZ.RN.STRONG.GPU desc[UR8][R26.64+0xfc], R22 ;  /* 0x0000fc161a0079a6 */ /* 0x0001e4000c12f308 */
.L_x_1847:
[----:B------:R-:W-:Y:S05]  /*2cb80*/  BSYNC.RECONVERGENT B0 ;  /* 0x0000000000007941 */ /* 0x000fea0003800200 */
.L_x_1846:
[----:B------:R-:W-:Y:S04]  /*2cb90*/  BSSY.RECONVERGENT B0, `(.L_x_1848) ;  /* 0x0000003000007945 */ /* 0x000fe80003800200 */
[----:B------:R-:W-:Y:S05]  /*2cba0*/  @P4 BRA `(.L_x_1849) ;  /* 0x0000000000044947 */ /* 0x000fea0003800000 */
[----:B------:R0:W-:Y:S02]  /*2cbb0*/  REDG.E.ADD.F32.FTZ.RN.STRONG.GPU desc[UR8][R26.64+0x108], R23 ;  /* 0x000108171a0079a6 */ /* 0x0001e4000c12f308 */
.L_x_1849:
[----:B------:R-:W-:Y:S05]  /*2cbc0*/  BSYNC.RECONVERGENT B0 ;  /* 0x0000000000007941 */ /* 0x000fea0003800200 */
.L_x_1848:
[----:B------:R-:W-:Y:S01]  /*2cbd0*/  BSSY.RECONVERGENT B0, `(.L_x_1803) ;  /* 0x0000004000007945 */ /* 0x000fe20003800200 */
[----:B------:R-:W-:-:S03]  /*2cbe0*/  MOV R25, R2 ;  /* 0x0000000200197202 */ /* 0x000fc60000000f00 */
[----:B------:R-:W-:Y:S05]  /*2cbf0*/  @P4 BRA `(.L_x_1850) ;  /* 0x0000000000044947 */ /* 0x000fea0003800000 */
[----:B------:R0:W-:Y:S02]  /*2cc00*/  REDG.E.ADD.F32.FTZ.RN.STRONG.GPU desc[UR8][R26.64+0x114], R25 ;  /* 0x000114191a0079a6 */ /* 0x0001e4000c12f308 */
.L_x_1850:
[----:B------:R-:W-:Y:S05]  /*2cc10*/  BSYNC.RECONVERGENT B0 ;  /* 0x0000000000007941 */ /* 0x000fea0003800200 */
.L_x_1803:
[----:B-----5:R-:W-:Y:S01]  /*2cc20*/  FMUL R31, R28, 0.28209480643272399902 ;  /* 0x3e906ebb1c1f7820 */ /* 0x020fe20000400000 */
[----:B------:R-:W0:Y:S01]  /*2cc30*/  LDCU.64 UR6, c[0x0][0x3a0] ;  /* 0x00007400ff0677ac */ /* 0x000e220008000a00 */
[----:B------:R-:W-:Y:S03]  /*2cc40*/  BSSY.RECONVERGENT B0, `(.L_x_1851) ;  /* 0x0000014000007945 */ /* 0x000fe60003800200 */
[----:B01234-:R-:W0:Y:S01]  /*2cc50*/  SHFL.BFLY PT, R26, R31, 0x10, 0x1f ;  /* 0x0e001f001f1a7f89 */ /* 0x01fe2200000e0000 */
[----:B------:R-:W-:Y:S01]  /*2cc60*/  UMOV UR4, 0x4 ;  /* 0x0000000400047882 */ /* 0x000fe20000000000 */
[----:B------:R-:W-:Y:S02]  /*2cc70*/  UMOV UR5, 0x0 ;  /* 0x0000000000057882 */ /* 0x000fe40000000000 */
[----:B------:R-:W-:-:S04]  /*2cc80*/  UIMAD.WIDE.U32 UR4, UR6, 0x1, UR4 ;  /* 0x00000001060478a5 */ /* 0x000fc8000f8e0004 */
[----:B------:R-:W-:Y:S02]  /*2cc90*/  UIADD3 UR7, UPT, UPT, UR7, UR5, URZ ;  /* 0x0000000507077290 */ /* 0x000fe4000fffe0ff */
[----:B------:R-:W-:Y:S02]  /*2cca0*/  MOV R47, UR5 ;  /* 0x00000005002f7c02 */ /* 0x000fe40008000f00 */
[----:B------:R-:W-:Y:S01]  /*2ccb0*/  MOV R46, UR4 ;  /* 0x00000004002e7c02 */ /* 0x000fe20008000f00 */
[----:B0-----:R-:W-:Y:S01]  /*2ccc0*/  FADD R26, R31, R26 ;  /* 0x0000001a1f1a7221 */ /* 0x001fe20000000000 */
[----:B------:R-:W-:-:S04]  /*2ccd0*/  MOV R47, UR7 ;  /* 0x00000007002f7c02 */ /* 0x000fc80008000f00 */
        /* <DEDUP_REMOVED lines=10> */
.L_x_1852:
[----:B------:R-:W-:Y:S05]  /*2cd80*/  BSYNC.RECONVERGENT B0 ;  /* 0x0000000000007941 */ /* 0x000fea0003800200 */
.L_x_1851:
[----:B------:R-:W-:Y:S05]  /*2cd90*/  @P0 BRA `(.L_x_1853) ;  /* 0x0000000400fc0947 */ /* 0x000fea0003800000 */
[----:B------:R-:W-:Y:S01]  /*2cda0*/  MOV R26, 0x7fc00000 ;  /* 0x7fc00000001a7802 */ /* 0x000fe20000000f00 */
[----:B------:R-:W-:Y:S04]  /*2cdb0*/  BSSY.RECONVERGENT B0, `(.L_x_1854) ;  /* 0x0000009000007945 */ /* 0x000fe80003800200 */
[----:B------:R-:W-:-:S04]  /*2cdc0*/  FADD R26, R26, +QNAN ;  /* 0x7fc000001a1a7421 */ /* 0x000fc80000000000 */
[----:B------:R-:W-:-:S04]  /*2cdd0*/  FADD R26, R26, R26 ;  /* 0x0000001a1a1a7221 */ /* 0x000fc80000000000 */
[----:B------:R-:W-:-:S04]  /*2cde0*/  FADD R26, R26, R26 ;  /* 0x0000001a1a1a7221 */ /* 0x000fc80000000000 */
[----:B------:R-:W-:-:S05]  /*2cdf0*/  FADD R26, R26, R26 ;  /* 0x0000001a1a1a7221 */ /* 0x000fca0000000000 */
[-C--:B0-----:R-:W-:Y:S02]  /*2ce00*/  MOV R27, R26.reuse ;  /* 0x0000001a001b7202 */ /* 0x081fe40000000f00 */
[----:B------:R-:W-:Y:S01]  /*2ce10*/  MOV R28, R26 ;  /* 0x0000001a001c7202 */ /* 0x000fe20000000f00 */
[----:B------:R-:W-:Y:S06]  /*2ce20*/  @P4 BRA `(.L_x_1855) ;  /* 0x0000000000044947 */ /* 0x000fec0003800000 */
[----:B------:R0:W-:Y:S02]  /*2ce30*/  REDG.E.ADD.F32.FTZ.RN.STRONG.GPU desc[UR8][R46.64+0xc], R28 ;  /* 0x00000c1c2e0079a6 */ /* 0x0001e4000c12f308 */
.L_x_1855:
[----:B------:R-:W-:Y:S05]  /*2ce40*/  BSYNC.RECONVERGENT B0 ;  /* 0x0000000000007941 */ /* 0x000fea0003800200 */
.L_x_1854:
[----:B------:R-:W-:Y:S04]  /*2ce50*/  BSSY.RECONVERGENT B0, `(.L_x_1856) ;  /* 0x0000003000007945 */ /* 0x000fe80003800200 */
[----:B------:R-:W-:Y:S05]  /*2ce60*/  @P4 BRA `(.L_x_1857) ;  /* 0x0000000000044947 */ /* 0x000fea0003800000 */
[----:B------:R1:W-:Y:S02]  /*2ce70*/  REDG.E.ADD.F32.FTZ.RN.STRONG.GPU desc[UR8][R46.64+0x18], R26 ;  /* 0x0000181a2e0079a6 */ /* 0x0003e4000c12f308 */
.L_x_1857:
[----:B------:R-:W-:Y:S05]  /*2ce80*/  BSYNC.RECONVERGENT B0 ;  /* 0x0000000000007941 */ /* 0x000fea0003800200 */
.L_x_1856:
[----:B------:R-:W-:Y:S04]  /*2ce90*/  BSSY.RECONVERGENT B0, `(.L_x_1858) ;  /* 0x0000003000007945 */ /* 0x000fe80003800200 */
[----:B------:R-:W-:Y:S05]  /*2cea0*/  @P4 BRA `(.L_x_1859) ;  /* 0x0000000000044947 */ /* 0x000fea0003800000 */
[----:B------:R2:W-:Y:S02]  /*2ceb0*/  REDG.E.ADD.F32.FTZ.RN.STRONG.GPU desc[UR8][R46.64+0x24], R27 ;  /* 0x0000241b2e0079a6 */ /* 0x0005e4000c12f308 */
.L_x_1859:
[----:B------:R-:W-:Y:S05]  /*2cec0*/  BSYNC.RECONVERGENT B0 ;  /* 0x0000000000007941 */ /* 0x000fea0003800200 */
.L_x_1858:
        /* <DEDUP_REMOVED lines=9> */
.L_x_1861:
[----:B------:R-:W-:Y:S05]  /*2cf60*/  BSYNC.RECONVERGENT B0 ;  /* 0x0000000000007941 */ /* 0x000fea0003800200 */
.L_x_1860:
[----:B------:R-:W-:Y:S04]  /*2cf70*/  BSSY.RECONVERGENT B0, `(.L_x_1862) ;  /* 0x0000003000007945 */ /* 0x000fe80003800200 */
[----:B------:R-:W-:Y:S05]  /*2cf80*/  @P4 BRA `(.L_x_1863) ;  /* 0x0000000000044947 */ /* 0x000fea0003800000 */
[----:B------:R4:W-:Y:S02]  /*2cf90*/  REDG.E.ADD.F32.FTZ.RN.STRONG.GPU desc[UR8][R46.64+0x3c], R29 ;  /* 0x00003c1d2e0079a6 */ /* 0x0009e4000c12f308 */
.L_x_1863:
[----:B------:R-:W-:Y:S05]  /*2cfa0*/  BSYNC.RECONVERGENT B0 ;  /* 0x0000000000007941 */ /* 0x000fea0003800200 */
.L_x_1862:
[----:B------:R-:W-:Y:S04]  /*2cfb0*/  BSSY.RECONVERGENT B0, `(.L_x_1864) ;  /* 0x0000003000007945 */ /* 0x000fe80003800200 */
[----:B------:R-:W-:Y:S05]  /*2cfc0*/  @P4 BRA `(.L_x_1865) ;  /* 0x0000000000044947 */ /* 0x000fea0003800000 */
[----:B------:R0:W-:Y:S02]  /*2cfd0*/  REDG.E.ADD.F32.FTZ.RN.STRONG.GPU desc[UR8][R46.64+0x48], R30 ;  /* 0x0000481e2e0079a6 */ /* 0x0001e4000c12f308 */
.L_x_1865:
[----:B------:R-:W-:Y:S05]  /*2cfe0*/  BSYNC.RECONVERGENT B0 ;  /* 0x0000000000007941 */ /* 0x000fea0003800200 */
.L_x_1864:
[----:B------:R-:W-:Y:S04]  /*2cff0*/  BSSY.RECONVERGENT B0, `(.L_x_1866) ;  /* 0x0000003000007945 */ /* 0x000fe80003800200 */
[----:B------:R-:W-:Y:S05]  /*2d000*/  @P4 BRA `(.L_x_1867) ;  /* 0x0000000000044947 */ /* 0x000fea0003800000 */
[----:B------:R0:W-:Y:S02]  /*2d010*/  REDG.E.ADD.F32.FTZ.RN.STRONG.GPU desc[UR8][R46.64+0x54], R31 ;  /* 0x0000541f2e0079a6 */ /* 0x0001e4000c12f308 */
.L_x_1867:
[----:B------:R-:W-:Y:S05]  /*2d020*/  BSYNC.RECONVERGENT B0 ;  /* 0x0000000000007941 */ /* 0x000fea0003800200 */
.L_x_1866:
[----:B------:R-:W-:Y:S04]  /*2d030*/  BSSY.RECONVERGENT B0, `(.L_x_1868) ;  /* 0x0000003000007945 */ /* 0x000fe80003800200 */
[----:B------:R-:W-:Y:S05]  /*2d040*/  @P4 BRA `(.L_x_1869) ;  /* 0x0000000000044947 */ /* 0x000fea0003800000 */
[----:B------:R0:W-:Y:S02]  /*2d050*/  REDG.E.ADD.F32.FTZ.RN.STRONG.GPU desc[UR8][R46.64+0x60], R32 ;  /* 0x000060202e0079a6 */ /* 0x0001e4000c12f308 */
.L_x_1869:
[----:B------:R-:W-:Y:S05]  /*2d060*/  BSYNC.RECONVERGENT B0 ;  /* 0x0000000000007941 */ /* 0x000fea0003800200 */
.L_x_1868:
        /* <DEDUP_REMOVED lines=11> */
.L_x_1871:
[----:B------:R-:W-:Y:S05]  /*2d120*/  BSYNC.RECONVERGENT B0 ;  /* 0x0000000000007941 */ /* 0x000fea0003800200 */
.L_x_1870:
[----:B------:R-:W-:Y:S04]  /*2d130*/  BSSY.RECONVERGENT B0, `(.L_x_1872) ;  /* 0x0000003000007945 */ /* 0x000fe80003800200 */
[----:B------:R-:W-:Y:S05]  /*2d140*/  @P4 BRA `(.L_x_1873) ;  /* 0x0000000000044947 */ /* 0x000fea0003800000 */
[----:B------:R0:W-:Y:S02]  /*2d150*/  REDG.E.ADD.F32.FTZ.RN.STRONG.GPU desc[UR8][R46.64+0x78], R34 ;  /* 0x000078222e0079a6 */ /* 0x0001e4000c12f308 */
.L_x_1873:
[----:B------:R-:W-:Y:S05]  /*2d160*/  BSYNC.RECONVERGENT B0 ;  /* 0x0000000000007941 */ /* 0x000fea0003800200 */
.L_x_1872:
[----:B------:R-:W-:Y:S04]  /*2d170*/  BSSY.RECONVERGENT B0, `(.L_x_1874) ;  /* 0x0000003000007945 */ /* 0x000fe80003800200 */
[----:B------:R-:W-:Y:S05]  /*2d180*/  @P4 BRA `(.L_x_1875) ;  /* 0x0000000000044947 */ /* 0x000fea0003800000 */
[----:B------:R0:W-:Y:S02]  /*2d190*/  REDG.E.ADD.F32.FTZ.RN.STRONG.GPU desc[UR8][R46.64+0x84], R35 ;  /* 0x000084232e0079a6 */ /* 0x0001e4000c12f308 */
.L_x_1875:
[----:B------:R-:W-:Y:S05]  /*2d1a0*/  BSYNC.RECONVERGENT B0 ;  /* 0x0000000000007941 */ /* 0x000fea0003800200 */
.L_x_1874:
[----:B------:R-:W-:Y:S04]  /*2d1b0*/  BSSY.RECONVERGENT B0, `(.L_x_1876) ;  /* 0x0000003000007945 */ /* 0x000fe80003800200 */
[----:B------:R-:W-:Y:S05]  /*2d1c0*/  @P4 BRA `(.L_x_1877) ;  /* 0x0000000000044947 */ /* 0x000fea0003800000 */
[----:B------:R0:W-:Y:S02]  /*2d1d0*/  REDG.E.ADD.F32.FTZ.RN.STRONG.GPU desc[UR8][R46.64+0x90], R36 ;  /* 0x000090242e0079a6 */ /* 0x0001e4000c12f308 */
.L_x_1877:
[----:B------:R-:W-:Y:S05]  /*2d1e0*/  BSYNC.RECONVERGENT B0 ;  /* 0x0000000000007941 */ /* 0x000fea0003800200 */
.L_x_1876:
[----:B------:R-:W-:Y:S04]  /*2d1f0*/  BSSY.RECONVERGENT B0, `(.L_x_1878) ;  /* 0x0000003000007945 */ /* 0x000fe80003800200 */
[----:B------:R-:W-:Y:S05]  /*2d200*/  @P4 BRA `(.L_x_1879) ;  /* 0x0000000000044947 */ /* 0x000fea0003800000 */
[----:B------:R0:W-:Y:S02]  /*2d210*/  REDG.E.ADD.F32.FTZ.RN.STRONG.GPU desc[UR8][R46.64+0x9c], R37 ;  /* 0x00009c252e0079a6 */ /* 0x0001e4000c12f308 */
.L_x_1879:
[----:B------:R-:W-:Y:S05]  /*2d220*/  BSYNC.RECONVERGENT B0 ;  /* 0x0000000000007941 */ /* 0x000fea0003800200 */
.L_x_1878:
[----:B------:R-:W-:Y:S04]  /*2d230*/  BSSY.RECONVERGENT B0, `(.L_x_1880) ;  /* 0x0000003000007945 */ /* 0x000fe80003800200 */
[----:B------:R-:W-:Y:S05]  /*2d240*/  @P4 BRA `(.L_x_1881) ;  /* 0x0000000000044947 */ /* 0x000fea0003800000 */
[----:B------:R0:W-:Y:S02]  /*2d250*/  REDG.E.ADD.F32.FTZ.RN.STRONG.GPU desc[UR8][R46.64+0xa8], R38 ;  /* 0x0000a8262e0079a6 */ /* 0x0001e4000c12f308 */
.L_x_1881:
[----:B------:R-:W-:Y:S05]  /*2d260*/  BSYNC.RECONVERGENT B0 ;  /* 0x0000000000007941 */ /* 0x000fea0003800200 */
.L_x_1880:
[----:B------:R-:W-:Y:S04]  /*2d270*/  BSSY.RECONVERGENT B0, `(.L_x_1882) ;  /* 0x0000003000007945 */ /* 0x000fe80003800200 */
[----:B------:R-:W-:Y:S05]  /*2d280*/  @P4 BRA `(.L_x_1883) ;  /* 0x0000000000044947 */ /* 0x000fea0003800000 */
[----:B------:R0:W-:Y:S02]  /*2d290*/  REDG.E.ADD.F32.FTZ.RN.STRONG.GPU desc[UR8][R46.64+0xb4], R39 ;  /* 0x0000b4272e0079a6 */ /* 0x0001e4000c12f308 */
.L_x_1883:
[----:B------:R-:W-:Y:S05]  /*2d2a0*/  BSYNC.RECONVERGENT B0 ;  /* 0x0000000000007941 */ /* 0x000fea0003800200 */
.L_x_1882:
        /* <DEDUP_REMOVED lines=12> */
.L_x_1885:
[----:B------:R-:W-:Y:S05]  /*2d370*/  BSYNC.RECONVERGENT B0 ;  /* 0x0000000000007941 */ /* 0x000fea0003800200 */
.L_x_1884:
[----:B------:R-:W-:Y:S04]  /*2d380*/  BSSY.RECONVERGENT B0, `(.L_x_1886) ;  /* 0x0000003000007945 */ /* 0x000fe80003800200 */
[----:B------:R-:W-:Y:S05]  /*2d390*/  @P4 BRA `(.L_x_1887) ;  /* 0x0000000000044947 */ /* 0x000fea0003800000 */
[----:B------:R0:W-:Y:S02]  /*2d3a0*/  REDG.E.ADD.F32.FTZ.RN.STRONG.GPU desc[UR8][R46.64+0xcc], R41 ;  /* 0x0000cc292e0079a6 */ /* 0x0001e4000c12f308 */
.L_x_1887:
[----:B------:R-:W-:Y:S05]  /*2d3b0*/  BSYNC.RECONVERGENT B0 ;  /* 0x0000000000007941 */ /* 0x000fea0003800200 */
.L_x_1886:
[----:B------:R-:W-:Y:S04]  /*2d3c0*/  BSSY.RECONVERGENT B0, `(.L_x_1888) ;  /* 0x0000003000007945 */ /* 0x000fe80003800200 */
[----:B------:R-:W-:Y:S05]  /*2d3d0*/  @P4 BRA `(.L_x_1889) ;  /* 0x0000000000044947 */ /* 0x000fea0003800000 */
[----:B------:R0:W-:Y:S02]  /*2d3e0*/  REDG.E.ADD.F32.FTZ.RN.STRONG.GPU desc[UR8][R46.64+0xd8], R42 ;  /* 0x0000d82a2e0079a6 */ /* 0x0001e4000c12f308 */
.L_x_1889:
[----:B------:R-:W-:Y:S05]  /*2d3f0*/  BSYNC.RECONVERGENT B0 ;  /* 0x0000000000007941 */ /* 0x000fea0003800200 */
.L_x_1888:
[----:B------:R-:W-:Y:S04]  /*2d400*/  BSSY.RECONVERGENT B0, `(.L_x_1890) ;  /* 0x0000003000007945 */ /* 0x000fe80003800200 */
[----:B------:R-:W-:Y:S05]  /*2d410*/  @P4 BRA `(.L_x_1891) ;  /* 0x0000000000044947 */ /* 0x000fea0003800000 */
[----:B------:R0:W-:Y:S02]  /*2d420*/  REDG.E.ADD.F32.FTZ.RN.STRONG.GPU desc[UR8][R46.64+0xe4], R43 ;  /* 0x0000e42b2e0079a6 */ /* 0x0001e4000c12f308 */
.L_x_1891:
[----:B------:R-:W-:Y:S05]  /*2d430*/  BSYNC.RECONVERGENT B0 ;  /* 0x0000000000007941 */ /* 0x000fea0003800200 */
.L_x_1890:
[----:B------:R-:W-:Y:S04]  /*2d440*/  BSSY.RECONVERGENT B0, `(.L_x_1892) ;  /* 0x0000003000007945 */ /* 0x000fe80003800200 */
[----:B------:R-:W-:Y:S05]  /*2d450*/  @P4 BRA `(.L_x_1893) ;  /* 0x0000000000044947 */ /* 0x000fea0003800000 */
[----:B------:R0:W-:Y:S02]  /*2d460*/  REDG.E.ADD.F32.FTZ.RN.STRONG.GPU desc[UR8][R46.64+0xf0], R44 ;  /* 0x0000f02c2e0079a6 */ /* 0x0001e4000c12f308 */
.L_x_1893:
[----:B------:R-:W-:Y:S05]  /*2d470*/  BSYNC.RECONVERGENT B0 ;  /* 0x0000000000007941 */ /* 0x000fea0003800200 */
.L_x_1892:
[----:B------:R-:W-:Y:S04]  /*2d480*/  BSSY.RECONVERGENT B0, `(.L_x_1894) ;  /* 0x0000003000007945 */ /* 0x000fe80003800200 */
[----:B------:R-:W-:Y:S05]  /*2d490*/  @P4 BRA `(.L_x_1895) ;  /* 0x0000000000044947 */ /* 0x000fea0003800000 */
[----:B------:R0:W-:Y:S02]  /*2d4a0*/  REDG.E.ADD.F32.FTZ.RN.STRONG.GPU desc[UR8][R46.64+0xfc], R45 ;  /* 0x0000fc2d2e0079a6 */ /* 0x0001e4000c12f308 */
.L_x_1895:
[----:B------:R-:W-:Y:S05]  /*2d4b0*/  BSYNC.RECONVERGENT B0 ;  /* 0x0000000000007941 */ /* 0x000fea0003800200 */
.L_x_1894:
[----:B------:R-:W-:Y:S04]  /*2d4c0*/  BSSY.RECONVERGENT B0, `(.L_x_1896) ;  /* 0x0000003000007945 */ /* 0x000fe80003800200 */
[----:B------:R-:W-:Y:S05]  /*2d4d0*/  @P4 BRA `(.L_x_1897) ;  /* 0x0000000000044947 */ /* 0x000fea0003800000 */
[----:B------:R0:W-:Y:S02]  /*2d4e0*/  REDG.E.ADD.F32.FTZ.RN.STRONG.GPU desc[UR8][R46.64+0x108], R50 ;  /* 0x000108322e0079a6 */ /* 0x0001e4000c12f308 */
.L_x_1897:
[----:B------:R-:W-:Y:S05]  /*2d4f0*/  BSYNC.RECONVERGENT B0 ;  /* 0x0000000000007941 */ /* 0x000fea0003800200 */
.L_x_1896:
[----:B------:R-:W-:Y:S04]  /*2d500*/  BSSY.RECONVERGENT B0, `(.L_x_1898) ;  /* 0x0000003000007945 */ /* 0x000fe80003800200 */
[----:B------:R-:W-:Y:S05]  /*2d510*/  @P4 BRA `(.L_x_1899) ;  /* 0x0000000000044947 */ /* 0x000fea0003800000 */
[----:B------:R0:W-:Y:S02]  /*2d520*/  REDG.E.ADD.F32.FTZ.RN.STRONG.GPU desc[UR8][R46.64+0x114], R51 ;  /* 0x000114332e0079a6 */ /* 0x0001e4000c12f308 */
.L_x_1899:
[----:B------:R-:W-:Y:S05]  /*2d530*/  BSYNC.RECONVERGENT B0 ;  /* 0x0000000000007941 */ /* 0x000fea0003800200 */
.L_x_1898:
[----:B------:R-:W-:Y:S01]  /*2d540*/  BSSY.RECONVERGENT B0, `(.L_x_1853) ;  /* 0x0000004000007945 */ /* 0x000fe20003800200 */
[----:B------:R-:W-:-:S03]  /*2d550*/  MOV R53, R26 ;  /* 0x0000001a00357202 */ /* 0x000fc60000000f00 */
[----:B------:R-:W-:Y:S05]  /*2d560*/  @P4 BRA `(.L_x_1900) ;  /* 0x0000000000044947 */ /* 0x000fea0003800000 */
[----:B------:R0:W-:Y:S02]  /*2d570*/  REDG.E.ADD.F32.FTZ.RN.STRONG.GPU desc[UR8][R46.64+0x120], R53 ;  /* 0x000120352e0079a6 */ /* 0x0001e4000c12f308 */
.L_x_1900:
[----:B------:R-:W-:Y:S05]  /*2d580*/  BSYNC.RECONVERGENT B0 ;  /* 0x0000000000007941 */ /* 0x000fea0003800200 */
.L_x_1853:
        /* <DEDUP_REMOVED lines=14> */
.L_x_1902:
[----:B------:R-:W-:Y:S05]  /*2d670*/  BSYNC.RECONVERGENT B0 ;  /* 0x0000000000007941 */ /* 0x000fea0003800200 */
.L_x_1901:
        /* <DEDUP_REMOVED lines=8> */
[----:B------:R-:W-:Y:S01]  /*2d700*/  MOV R56, R54 ;  /* 0x0000003600387202 */ /* 0x000fe20000000f00 */
[----:B------:R-:W-:Y:S06]  /*2d710*/  @P4 BRA `(.L_x_1905) ;  /* 0x0000000000044947 */ /* 0x000fec0003800000 */
[----:B------:R0:W-:Y:S02]  /*2d720*/  REDG.E.ADD.F32.FTZ.RN.STRONG.GPU desc[UR8][R46.64+0x10], R56 ;  /* 0x000010382e0079a6 */ /* 0x0001e4000c12f308 */
.L_x_1905:
[----:B------:R-:W-:Y:S05]  /*2d730*/  BSYNC.RECONVERGENT B0 ;  /* 0x0000000000007941 */ /* 0x000fea0003800200 */
.L_x_1904:
[----:B------:R-:W-:Y:S04]  /*2d740*/  BSSY.RECONVERGENT B0, `(.L_x_1906) ;  /* 0x0000003000007945 */ /* 0x000fe80003800200 */
[----:B------:R-:W-:Y:S05]  /*2d750*/  @P4 BRA `(.L_x_1907) ;  /* 0x0000000000044947 */ /* 0x000fea0003800000 */
[----:B------:R0:W-:Y:S02]  /*2d760*/  REDG.E.ADD.F32.FTZ.RN.STRONG.GPU desc[UR8][R46.64+0x1c], R54 ;  /* 0x00001c362e0079a6 */ /* 0x0001e4000c12f308 */
.L_x_1907:
[----:B------:R-:W-:Y:S05]  /*2d770*/  BSYNC.RECONVERGENT B0 ;  /* 0x0000000000007941 */ /* 0x000fea0003800200 */
.L_x_1906:
[----:B------:R-:W-:Y:S04]  /*2d780*/  BSSY.RECONVERGENT B0, `(.L_x_1908) ;  /* 0x0000003000007945 */ /* 0x000fe80003800200 */
[----:B------:R-:W-:Y:S05]  /*2d790*/  @P4 BRA `(.L_x_1909) ;  /* 0x0000000000044947 */ /* 0x000fea0003800000 */
[----:B------:R0:W-:Y:S02]  /*2d7a0*/  REDG.E.ADD.F32.FTZ.RN.STRONG.GPU desc[UR8][R46.64+0x28], R55 ;  /* 0x000028372e0079a6 */ /* 0x0001e4000c12f308 */
.L_x_1909:
[----:B------:R-:W-:Y:S05]  /*2d7b0*/  BSYNC.RECONVERGENT B0 ;  /* 0x0000000000007941 */ /* 0x000fea0003800200 */
.L_x_1908:
[----:B------:R-:W-:Y:S05]  /*2d7c0*/  @P1 BRA `(.L_x_1903) ;  /* 0x0000000400ac1947 */ /* 0x000fea0003800000 */
[----:B------:R-:W-:Y:S01]  /*2d7d0*/  BSSY.RECONVERGENT B0, `(.L_x_1910) ;  /* 0x0000008000007945 */ /* 0x000fe20003800200 */
[-C--:B0-----:R-:W-:Y:S02]  /*2d7e0*/  MOV R57, R54.reuse ;  /* 0x0000003600397202 */ /* 0x081fe40000000f00 */
[-C--:B------:R-:W-:Y:S02]  /*2d7f0*/  MOV R58, R54.reuse ;  /* 0x00000036003a7202 */ /* 0x080fe40000000f00 */
[-C--:B------:R-:W-:Y:S02]  /*2d800*/  MOV R59, R54.reuse ;  /* 0x00000036003b7202 */ /* 0x080fe40000000f00 */
[-C--:B------:R-:W-:Y:S02]  /*2d810*/  MOV R60, R54.reuse ;  /* 0x00000036003c7202 */ /* 0x080fe40000000f00 */
[----:B------:R-:W-:Y:S01]  /*2d820*/  MOV R61, R54 ;  /* 0x00000036003d7202 */ /* 0x000fe20000000f00 */
[----:B------:R-:W-:Y:S06]  /*2d830*/  @P4 BRA `(.L_x_1911) ;  /* 0x0000000000044947 */ /* 0x000fec0003800000 */
[----:B------:R0:W-:Y:S02]  /*2d840*/  REDG.E.ADD.F32.FTZ.RN.STRONG.GPU desc[UR8][R46.64+0x34], R61 ;  /* 0x0000343d2e0079a6 */ /* 0x0001e4000c12f308 */
.L_x_1911:
[----:B------:R-:W-:Y:S05]  /*2d850*/  BSYNC.RECONVERGENT B0 ;  /* 0x0000000000007941 */ /* 0x000fea0003800200 */
.L_x_1910:
[----:B------:R-:W-:Y:S04]  /*2d860*/  BSSY.RECONVERGENT B0, `(.L_x_1912) ;  /* 0x0000003000007945 */ /* 0x000fe80003800200 */
[----:B------:R-:W-:Y:S05]  /*2d870*/  @P4 BRA `(.L_x_1913) ;  /* 0x0000000000044947 */ /* 0x000fea0003800000 */
[----:B------:R0:W-:Y:S02]  /*2d880*/  REDG.E.ADD.F32.FTZ.RN.STRONG.GPU desc[UR8][R46.64+0x40], R57 ;  /* 0x000040392e0079a6 */ /* 0x0001e4000c12f308 */
.L_x_1913:
[----:B------:R-:W-:Y:S05]  /*2d890*/  BSYNC.RECONVERGENT B0 ;  /* 0x0000000000007941 */ /* 0x000fea0003800200 */
.L_x_1912:
[----:B------:R-:W-:Y:S04]  /*2d8a0*/  BSSY.RECONVERGENT B0, `(.L_x_1914) ;  /* 0x0000003000007945 */ /* 0x000fe80003800200 */
[----:B------:R-:W-:Y:S05]  /*2d8b0*/  @P4 BRA `(.L_x_1915) ;  /* 0x0000000000044947 */ /* 0x000fea0003800000 */
[----:B------:R0:W-:Y:S02]  /*2d8c0*/  REDG.E.ADD.F32.FTZ.RN.STRONG.GPU desc[UR8][R46.64+0x4c], R58 ;  /* 0x00004c3a2e0079a6 */ /* 0x0001e4000c12f308 */
.L_x_1915:
[----:B------:R-:W-:Y:S05]  /*2d8d0*/  BSYNC.RECONVERGENT B0 ;  /* 0x0000000000007941 */ /* 0x000fea0003800200 */
.L_x_1914:
[----:B------:R-:W-:Y:S04]  /*2d8e0*/  BSSY.RECONVERGENT B0, `(.L_x_1916) ;  /* 0x0000003000007945 */ /* 0x000fe80003800200 */
[----:B------:R-:W-:Y:S05]  /*2d8f0*/  @P4 BRA `(.L_x_1917) ;  /* 0x0000000000044947 */ /* 0x000fea0003800000 */
[----:B------:R0:W-:Y:S02]  /*2d900*/  REDG.E.ADD.F32.FTZ.RN.STRONG.GPU desc[UR8][R46.64+0x58], R59 ;  /* 0x0000583b2e0079a6 */ /* 0x0001e4000c12f308 */
.L_x_1917:
[----:B------:R-:W-:Y:S05]  /*2d910*/  BSYNC.RECONVERGENT B0 ;  /* 0x0000000000007941 */ /* 0x000fea0003800200 */
.L_x_1916:
[----:B------:R-:W-:Y:S04]  /*2d920*/  BSSY.RECONVERGENT B0, `(.L_x_1918) ;  /* 0x0000003000007945 */ /* 0x000fe80003800200 */
[----:B------:R-:W-:Y:S05]  /*2d930*/  @P4 BRA `(.L_x_1919) ;  /* 0x0000000000044947 */ /* 0x000fea0003800000 */
[----:B------:R0:W-:Y:S02]  /*2d940*/  REDG.E.ADD.F32.FTZ.RN.STRONG.GPU desc[UR8][R46.64+0x64], R60 ;  /* 0x0000643c2e0079a6 */ /* 0x0001e4000c12f308 */
.L_x_1919:
[----:B------:R-:W-:Y:S05]  /*2d950*/  BSYNC.RECONVERGENT B0 ;  /* 0x0000000000007941 */ /* 0x000fea0003800200 */
.L_x_1918:
        /* <DEDUP_REMOVED lines=11> */
.L_x_1921:
[----:B------:R-:W-:Y:S05]  /*2da10*/  BSYNC.RECONVERGENT B0 ;  /* 0x0000000000007941 */ /* 0x000fea0003800200 */
.L_x_1920:
[----:B------:R-:W-:Y:S04]  /*2da20*/  BSSY.RECONVERGENT B0, `(.L_x_1922) ;  /* 0x0000003000007945 */ /* 0x000fe80003800200 */
[----:B------:R-:W-:Y:S05]  /*2da30*/  @P4 BRA `(.L_x_1923) ;  /* 0x0000000000044947 */ /* 0x000fea0003800000 */
[----:B------:R0:W-:Y:S02]  /*2da40*/  REDG.E.ADD.F32.FTZ.RN.STRONG.GPU desc[UR8][R46.64+0x7c], R62 ;  /* 0x00007c3e2e0079a6 */ /* 0x0001e4000c12f308 */
.L_x_1923:
[----:B------:R-:W-:Y:S05]  /*2da50*/  BSYNC.RECONVERGENT B0 ;  /* 0x0000000000007941 */ /* 0x000fea0003800200 */
.L_x_1922:
[----:B------:R-:W-:Y:S04]  /*2da60*/  BSSY.RECONVERGENT B0, `(.L_x_1924) ;  /* 0x0000003000007945 */ /* 0x000fe80003800200 */
[----:B------:R-:W-:Y:S05]  /*2da70*/  @P4 BRA `(.L_x_1925) ;  /* 0x0000000000044947 */ /* 0x000fea0003800000 */
[----:B------:R0:W-:Y:S02]  /*2da80*/  REDG.E.ADD.F32.FTZ.RN.STRONG.GPU desc[UR8][R46.64+0x88], R63 ;  /* 0x0000883f2e0079a6 */ /* 0x0001e4000c12f308 */
.L_x_1925:
[----:B------:R-:W-:Y:S05]  /*2da90*/  BSYNC.RECONVERGENT B0 ;  /* 0x0000000000007941 */ /* 0x000fea0003800200 */
.L_x_1924:
[----:B------:R-:W-:Y:S04]  /*2daa0*/  BSSY.RECONVERGENT B0, `(.L_x_1926) ;  /* 0x0000003000007945 */ /* 0x000fe80003800200 */
[----:B------:R-:W-:Y:S05]  /*2dab0*/  @P4 BRA `(.L_x_1927) ;  /* 0x0000000000044947 */ /* 0x000fea0003800000 */
[----:B------:R0:W-:Y:S02]  /*2dac0*/  REDG.E.ADD.F32.FTZ.RN.STRONG.GPU desc[UR8][R46.64+0x94], R64 ;  /* 0x000094402e0079a6 */ /* 0x0001e4000c12f308 */
.L_x_1927:
[----:B------:R-:W-:Y:S05]  /*2dad0*/  BSYNC.RECONVERGENT B0 ;  /* 0x0000000000007941 */ /* 0x000fea0003800200 */
.L_x_1926:
[----:B------:R-:W-:Y:S04]  /*2dae0*/  BSSY.RECONVERGENT B0, `(.L_x_1928) ;  /* 0x0000003000007945 */ /* 0x000fe80003800200 */
[----:B------:R-:W-:Y:S05]  /*2daf0*/  @P4 BRA `(.L_x_1929) ;  /* 0x0000000000044947 */ /* 0x000fea0003800000 */
[----:B------:R0:W-:Y:S02]  /*2db00*/  REDG.E.ADD.F32.FTZ.RN.STRONG.GPU desc[UR8][R46.64+0xa0], R65 ;  /* 0x0000a0412e0079a6 */ /* 0x0001e4000c12f308 */
.L_x_1929:
[----:B------:R-:W-:Y:S05]  /*2db10*/  BSYNC.RECONVERGENT B0 ;  /* 0x0000000000007941 */ /* 0x000fea0003800200 */
.L_x_1928:
[----:B------:R-:W-:Y:S04]  /*2db20*/  BSSY.RECONVERGENT B0, `(.L_x_1930) ;  /* 0x0000003000007945 */ /* 0x000fe80003800200 */
[----:B------:R-:W-:Y:S05]  /*2db30*/  @P4 BRA `(.L_x_1931) ;  /* 0x0000000000044947 */ /* 0x000fea0003800000 */
[----:B------:R0:W-:Y:S02]  /*2db40*/  REDG.E.ADD.F32.FTZ.RN.STRONG.GPU desc[UR8][R46.64+0xac], R66 ;  /* 0x0000ac422e0079a6 */ /* 0x0001e4000c12f308 */
.L_x_1931:
[----:B------:R-:W-:Y:S05]  /*2db50*/  BSYNC.RECONVERGENT B0 ;  /* 0x0000000000007941 */ /* 0x000fea0003800200 */
.L_x_1930:
[----:B------:R-:W-:Y:S04]  /*2db60*/  BSSY.RECONVERGENT B0, `(.L_x_1932) ;  /* 0x0000003000007945 */ /* 0x000fe80003800200 */
[----:B------:R-:W-:Y:S05]  /*2db70*/  @P4 BRA `(.L_x_1933) ;  /* 0x0000000000044947 */ /* 0x000fea0003800000 */
[----:B------:R0:W-:Y:S02]  /*2db80*/  REDG.E.ADD.F32.FTZ.RN.STRONG.GPU desc[UR8][R46.64+0xb8], R67 ;  /* 0x0000b8432e0079a6 */ /* 0x0001e4000c12f308 */
.L_x_1933:
[----:B------:R-:W-:Y:S05]  /*2db90*/  BSYNC.RECONVERGENT B0 ;  /* 0x0000000000007941 */ /* 0x000fea0003800200 */
.L_x_1932:
        /* <DEDUP_REMOVED lines=12> */
.L_x_1935:
[----:B------:R-:W-:Y:S05]  /*2dc60*/  BSYNC.RECONVERGENT B0 ;  /* 0x0000000000007941 */ /* 0x000fea0003800200 */
.L_x_1934:
[----:B------:R-:W-:Y:S04]  /*2dc70*/  BSSY.RECONVERGENT B0, `(.L_x_1936) ;  /* 0x0000003000007945 */ /* 0x000fe80003800200 */
[----:B------:R-:W-:Y:S05]  /*2dc80*/  @P4 BRA `(.L_x_1937) ;  /* 0x0000000000044947 */ /* 0x000fea0003800000 */
[----:B------:R0:W-:Y:S02]  /*2dc90*/  REDG.E.ADD.F32.FTZ.RN.STRONG.GPU desc[UR8][R46.64+0xd0], R69 ;  /* 0x0000d0452e0079a6 */ /* 0x0001e4000c12f308 */
.L_x_1937:
[----:B------:R-:W-:Y:S05]  /*2dca0*/  BSYNC.RECONVERGENT B0 ;  /* 0x0000000000007941 */ /* 0x000fea0003800200 */
.L_x_1936:
[----:B------:R-:W-:Y:S04]  /*2dcb0*/  BSSY.RECONVERGENT B0, `(.L_x_1938) ;  /* 0x0000003000007945 */ /* 0x000fe80003800200 */
[----:B------:R-:W-:Y:S05]  /*2dcc0*/  @P4 BRA `(.L_x_1939) ;  /* 0x0000000000044947 */ /* 0x000fea0003800000 */
[----:B------:R0:W-:Y:S02]  /*2dcd0*/  REDG.E.ADD.F32.FTZ.RN.STRONG.GPU desc[UR8][R46.64+0xdc], R70 ;  /* 0x0000dc462e0079a6 */ /* 0x0001e4000c12f308 */
.L_x_1939:
[----:B------:R-:W-:Y:S05]  /*2dce0*/  BSYNC.RECONVERGENT B0 ;  /* 0x0000000000007941 */ /* 0x000fea0003800200 */
.L_x_1938:
[----:B------:R-:W-:Y:S04]  /*2dcf0*/  BSSY.RECONVERGENT B0, `(.L_x_1940) ;  /* 0x0000003000007945 */ /* 0x000fe80003800200 */
[----:B------:R-:W-:Y:S05]  /*2dd00*/  @P4 BRA `(.L_x_1941) ;  /* 0x0000000000044947 */ /* 0x000fea0003800000 */
[----:B------:R0:W-:Y:S02]  /*2dd10*/  REDG.E.ADD.F32.FTZ.RN.STRONG.GPU desc[UR8][R46.64+0xe8], R71 ;  /* 0x0000e8472e0079a6 */ /* 0x0001e4000c12f308 */
.L_x_1941:
[----:B------:R-:W-:Y:S05]  /*2dd20*/  BSYNC.RECONVERGENT B0 ;  /* 0x0000000000007941 */ /* 0x000fea0003800200 */
.L_x_1940:
[----:B------:R-:W-:Y:S04]  /*2dd30*/  BSSY.RECONVERGENT B0, `(.L_x_1942) ;  /* 0x0000003000007945 */ /* 0x000fe80003800200 */
[----:B------:R-:W-:Y:S05]  /*2dd40*/  @P4 BRA `(.L_x_1943) ;  /* 0x0000000000044947 */ /* 0x000fea0003800000 */
[----:B------:R0:W-:Y:S02]  /*2dd50*/  REDG.E.ADD.F32.FTZ.RN.STRONG.GPU desc[UR8][R46.64+0xf4], R72 ;  /* 0x0000f4482e0079a6 */ /* 0x0001e4000c12f308 */
.L_x_1943:
[----:B------:R-:W-:Y:S05]  /*2dd60*/  BSYNC.RECONVERGENT B0 ;  /* 0x0000000000007941 */ /* 0x000fea0003800200 */
.L_x_1942:
[----:B------:R-:W-:Y:S04]  /*2dd70*/  BSSY.RECONVERGENT B0, `(.L_x_1944) ;  /* 0x0000003000007945 */ /* 0x000fe80003800200 */
[----:B------:R-:W-:Y:S05]  /*2dd80*/  @P4 BRA `(.L_x_1945) ;  /* 0x0000000000044947 */ /* 0x000fea0003800000 */
[----:B------:R0:W-:Y:S02]  /*2dd90*/  REDG.E.ADD.F32.FTZ.RN.STRONG.GPU desc[UR8][R46.64+0x100], R73 ;  /* 0x000100492e0079a6 */ /* 0x0001e4000c12f308 */
.L_x_1945:
[----:B------:R-:W-:Y:S05]  /*2dda0*/  BSYNC.RECONVERGENT B0 ;  /* 0x0000000000007941 */ /* 0x000fea0003800200 */
.L_x_1944:
[----:B------:R-:W-:Y:S04]  /*2ddb0*/  BSSY.RECONVERGENT B0, `(.L_x_1946) ;  /* 0x0000003000007945 */ /* 0x000fe80003800200 */
[----:B------:R-:W-:Y:S05]  /*2ddc0*/  @P4 BRA `(.L_x_1947) ;  /* 0x0000000000044947 */ /* 0x000fea0003800000 */
[----:B------:R0:W-:Y:S02]  /*2ddd0*/  REDG.E.ADD.F32.FTZ.RN.STRONG.GPU desc[UR8][R46.64+0x10c], R74 ;  /* 0x00010c4a2e0079a6 */ /* 0x0001e4000c12f308 */
.L_x_1947:
[----:B------:R-:W-:Y:S05]  /*2dde0*/  BSYNC.RECONVERGENT B0 ;  /* 0x0000000000007941 */ /* 0x000fea0003800200 */
.L_x_1946:
[----:B------:R-:W-:Y:S04]  /*2ddf0*/  BSSY.RECONVERGENT B0, `(.L_x_1948) ;  /* 0x0000003000007945 */ /* 0x000fe80003800200 */
[----:B------:R-:W-:Y:S05]  /*2de00*/  @P4 BRA `(.L_x_1949) ;  /* 0x0000000000044947 */ /* 0x000fea0003800000 */
[----:B------:R0:W-:Y:S02]  /*2de10*/  REDG.E.ADD.F32.FTZ.RN.STRONG.GPU desc[UR8][R46.64+0x118], R75 ;  /* 0x0001184b2e0079a6 */ /* 0x0001e4000c12f308 */
.L_x_1949:
[----:B------:R-:W-:Y:S05]  /*2de20*/  BSYNC.RECONVERGENT B0 ;  /* 0x0000000000007941 */ /* 0x000fea0003800200 */
.L_x_1948:
[----:B------:R-:W-:Y:S01]  /*2de30*/  BSSY.RECONVERGENT B0, `(.L_x_1903) ;  /* 0x0000004000007945 */ /* 0x000fe20003800200 */
[----:B------:R-:W-:-:S03]  /*2de40*/  MOV R77, R54 ;  /* 0x00000036004d7202 */ /* 0x000fc60000000f00 */
[----:B------:R-:W-:Y:S05]  /*2de50*/  @P4 BRA `(.L_x_1950) ;  /* 0x0000000000044947 */ /* 0x000fea0003800000 */
[----:B------:R0:W-:Y:S02]  /*2de60*/  REDG.E.ADD.F32.FTZ.RN.STRONG.GPU desc[UR8][R46.64+0x124], R77 ;  /* 0x0001244d2e0079a6 */ /* 0x0001e4000c12f308 */
.L_x_1950:
[----:B------:R-:W-:Y:S05]  /*2de70*/  BSYNC.RECONVERGENT B0 ;  /* 0x0000000000007941 */ /* 0x000fea0003800200 */
.L_x_1903:
        /* <DEDUP_REMOVED lines=23> */
.L_x_1952:
[----:B------:R-:W-:Y:S05]  /*2dff0*/  BSYNC.RECONVERGENT B0 ;  /* 0x0000000000007941 */ /* 0x000fea0003800200 */
.L_x_1951:
        /* <DEDUP_REMOVED lines=12> */
.L_x_1955:
[----:B------:R-:W-:Y:S05]  /*2e0c0*/  BSYNC.RECONVERGENT B0 ;  /* 0x0000000000007941 */ /* 0x000fea0003800200 */
.L_x_1954:
        /* <DEDUP_REMOVED lines=11> */
.L_x_1957:
[----:B------:R-:W-:Y:S05]  /*2e180*/  BSYNC.RECONVERGENT B0 ;  /* 0x0000000000007941 */ /* 0x000fea0003800200 */
.L_x_1956:
        /* <DEDUP_REMOVED lines=11> */
.L_x_1959:
[----:B------:R-:W-:Y:S05]  /*2e240*/  BSYNC.RECONVERGENT B0 ;  /* 0x0000000000007941 */ /* 0x000fea0003800200 */
.L_x_1958:
        /* <DEDUP_REMOVED lines=12> */
.L_x_1961:
[----:B------:R-:W-:Y:S05]  /*2e310*/  BSYNC.RECONVERGENT B0 ;  /* 0x0000000000007941 */ /* 0x000fea0003800200 */
.L_x_1960:
        /* <DEDUP_REMOVED lines=11> */
.L_x_1963:
[----:B------:R-:W-:Y:S05]  /*2e3d0*/  BSYNC.RECONVERGENT B0 ;  /* 0x0000000000007941 */ /* 0x000fea0003800200 */
.L_x_1962:
        /* <DEDUP_REMOVED lines=11> */
.L_x_1965:
[----:B------:R-:W-:Y:S05]  /*2e490*/  BSYNC.RECONVERGENT B0 ;  /* 0x0000000000007941 */ /* 0x000fea0003800200 */
.L_x_1964:
        /* <DEDUP_REMOVED lines=11> */
.L_x_1967:
[----:B------:R-:W-:Y:S05]  /*2e550*/  BSYNC.RECONVERGENT B0 ;  /* 0x0000000000007941 */ /* 0x000fea0003800200 */
.L_x_1966:
        /* <DEDUP_REMOVED lines=11> */
.L_x_1969:
[----:B------:R-:W-:Y:S05]  /*2e610*/  BSYNC.RECONVERGENT B0 ;  /* 0x0000000000007941 */ /* 0x000fea0003800200 */
.L_x_1968:
        /* <DEDUP_REMOVED lines=12> */
.L_x_1971:
[----:B------:R-:W-:Y:S05]  /*2e6e0*/  BSYNC.RECONVERGENT B0 ;  /* 0x0000000000007941 */ /* 0x000fea0003800200 */
.L_x_1970:
        /* <DEDUP_REMOVED lines=11> */
.L_x_1973:
[----:B------:R-:W-:Y:S05]  /*2e7a0*/  BSYNC.RECONVERGENT B0 ;  /* 0x0000000000007941 */ /* 0x000fea0003800200 */
.L_x_1972:
        /* <DEDUP_REMOVED lines=11> */
.L_x_1975:
[----:B------:R-:W-:Y:S05]  /*2e860*/  BSYNC.RECONVERGENT B0 ;  /* 0x0000000000007941 */ /* 0x000fea0003800200 */
.L_x_1974:
        /* <DEDUP_REMOVED lines=11> */
.L_x_1977:
[----:B------:R-:W-:Y:S05]  /*2e920*/  BSYNC.RECONVERGENT B0 ;  /* 0x0000000000007941 */ /* 0x000fea0003800200 */
.L_x_1976:
        /* <DEDUP_REMOVED lines=11> */
.L_x_1979:
[----:B------:R-:W-:Y:S05]  /*2e9e0*/  BSYNC.RECONVERGENT B0 ;  /* 0x0000000000007941 */ /* 0x000fea0003800200 */
.L_x_1978:
        /* <DEDUP_REMOVED lines=11> */
.L_x_1981:
[----:B------:R-:W-:Y:S05]  /*2eaa0*/  BSYNC.RECONVERGENT B0 ;  /* 0x0000000000007941 */ /* 0x000fea0003800200 */
.L_x_1980:
        /* <DEDUP_REMOVED lines=11> */
.L_x_1983:
[----:B------:R-:W-:Y:S05]  /*2eb60*/  BSYNC.RECONVERGENT B0 ;  /* 0x0000000000007941 */ /* 0x000fea0003800200 */
.L_x_1982:
        /* <DEDUP_REMOVED lines=12> */
.L_x_1985:
[----:B------:R-:W-:Y:S05]  /*2ec30*/  BSYNC.RECONVERGENT B0 ;  /* 0x0000000000007941 */ /* 0x000fea0003800200 */
.L_x_1984:
        /* <DEDUP_REMOVED lines=11> */
.L_x_1987:
[----:B------:R-:W-:Y:S05]  /*2ecf0*/  BSYNC.RECONVERGENT B0 ;  /* 0x0000000000007941 */ /* 0x000fea0003800200 */
.L_x_1986:
        /* <DEDUP_REMOVED lines=11> */
.L_x_1989:
[----:B------:R-:W-:Y:S05]  /*2edb0*/  BSYNC.RECONVERGENT B0 ;  /* 0x0000000000007941 */ /* 0x000fea0003800200 */
.L_x_1988:
        /* <DEDUP_REMOVED lines=11> */
.L_x_1991:
[----:B------:R-:W-:Y:S05]  /*2ee70*/  BSYNC.RECONVERGENT B0 ;  /* 0x0000000000007941 */ /* 0x000fea0003800200 */
.L_x_1990:
        /* <DEDUP_REMOVED lines=11> */
.L_x_1993:
[----:B------:R-:W-:Y:S05]  /*2ef30*/  BSYNC.RECONVERGENT B0 ;  /* 0x0000000000007941 */ /* 0x000fea0003800200 */
.L_x_1992:
        /* <DEDUP_REMOVED lines=11> */
.L_x_1995:
[----:B------:R-:W-:Y:S05]  /*2eff0*/  BSYNC.RECONVERGENT B0 ;  /* 0x0000000000007941 */ /* 0x000fea0003800200 */
.L_x_1994:
        /* <DEDUP_REMOVED lines=11> */
.L_x_1997:
[----:B------:R-:W-:Y:S05]  /*2f0b0*/  BSYNC.RECONVERGENT B0 ;  /* 0x0000000000007941 */ /* 0x000fea0003800200 */
.L_x_1996:
        /* <DEDUP_REMOVED lines=11> */
.L_x_1999:
[----:B------:R-:W-:Y:S05]  /*2f170*/  BSYNC.RECONVERGENT B0 ;  /* 0x0000000000007941 */ /* 0x000fea0003800200 */
.L_x_1998:
        /* <DEDUP_REMOVED lines=11> */
.L_x_2000:
[----:B------:R-:W-:Y:S05]  /*2f230*/  BSYNC.RECONVERGENT B0 ;  /* 0x0000000000007941 */ /* 0x000fea0003800200 */
.L_x_1953:
[----:B-----5:R-:W-:Y:S01]  /*2f240*/  FMUL R83, R79, 0.28209480643272399902 ;  /* 0x3e906ebb4f537820 */ /* 0x020fe20000400000 */
        /* <DEDUP_REMOVED lines=15> */
.L_x_2002:
[----:B------:R-:W-:Y:S05]  /*2f340*/  BSYNC.RECONVERGENT B0 ;  /* 0x0000000000007941 */ /* 0x000fea0003800200 */
.L_x_2001:
        /* <DEDUP_REMOVED lines=12> */
.L_x_2005:
[----:B------:R-:W-:Y:S05]  /*2f410*/  BSYNC.RECONVERGENT B0 ;  /* 0x0000000000007941 */ /* 0x000fea0003800200 */
.L_x_2004:
        /* <DEDUP_REMOVED lines=11> */
.L_x_2007:
[----:B------:R-:W-:Y:S05]  /*2f4d0*/  BSYNC.RECONVERGENT B0 ;  /* 0x0000000000007941 */ /* 0x000fea0003800200 */
.L_x_2006:
        /* <DEDUP_REMOVED lines=11> */
.L_x_2009:
[----:B------:R-:W-:Y:S05]  /*2f590*/  BSYNC.RECONVERGENT B0 ;  /* 0x0000000000007941 */ /* 0x000fea0003800200 */
.L_x_2008:
        /* <DEDUP_REMOVED lines=12> */
.L_x_2011:
[----:B------:R-:W-:Y:S05]  /*2f660*/  BSYNC.RECONVERGENT B0 ;  /* 0x0000000000007941 */ /* 0x000fea0003800200 */
.L_x_2010:
        /* <DEDUP_REMOVED lines=11> */
.L_x_2013:
[----:B------:R-:W-:Y:S05]  /*2f720*/  BSYNC.RECONVERGENT B0 ;  /* 0x0000000000007941 */ /* 0x000fea0003800200 */
.L_x_2012:
        /* <DEDUP_REMOVED lines=11> */
.L_x_2015:
[----:B------:R-:W-:Y:S05]  /*2f7e0*/  BSYNC.RECONVERGENT B0 ;  /* 0x0000000000007941 */ /* 0x000fea0003800200 */
.L_x_2014:
        /* <DEDUP_REMOVED lines=11> */
.L_x_2017:
[----:B------:R-:W-:Y:S05]  /*2f8a0*/  BSYNC.RECONVERGENT B0 ;  /* 0x0000000000007941 */ /* 0x000fea0003800200 */
.L_x_2016:
        /* <DEDUP_REMOVED lines=11> */
.L_x_2019:
[----:B------:R-:W-:Y:S05]  /*2f960*/  BSYNC.RECONVERGENT B0 ;  /* 0x0000000000007941 */ /* 0x000fea0003800200 */
.L_x_2018:
        /* <DEDUP_REMOVED lines=12> */
.L_x_2021:
[----:B------:R-:W-:Y:S05]  /*2fa30*/  BSYNC.RECONVERGENT B0 ;  /* 0x0000000000007941 */ /* 0x000fea0003800200 */
.L_x_2020:
        /* <DEDUP_REMOVED lines=11> */
.L_x_2023:
[----:B------:R-:W-:Y:S05]  /*2faf0*/  BSYNC.RECONVERGENT B0 ;  /* 0x0000000000007941 */ /* 0x000fea0003800200 */
.L_x_2022:
        /* <DEDUP_REMOVED lines=11> */
.L_x_2025:
[----:B------:R-:W-:Y:S05]  /*2fbb0*/  BSYNC.RECONVERGENT B0 ;  /* 0x0000000000007941 */ /* 0x000fea0003800200 */
.L_x_2024:
        /* <DEDUP_REMOVED lines=11> */
.L_x_2027:
[----:B------:R-:W-:Y:S05]  /*2fc70*/  BSYNC.RECONVERGENT B0 ;  /* 0x0000000000007941 */ /* 0x000fea0003800200 */
.L_x_2026:
        /* <DEDUP_REMOVED lines=11> */
.L_x_2029:
[----:B------:R-:W-:Y:S05]  /*2fd30*/  BSYNC.RECONVERGENT B0 ;  /* 0x0000000000007941 */ /* 0x000fea0003800200 */
.L_x_2028:
        /* <DEDUP_REMOVED lines=11> */
.L_x_2031:
[----:B------:R-:W-:Y:S05]  /*2fdf0*/  BSYNC.RECONVERGENT B0 ;  /* 0x0000000000007941 */ /* 0x000fea0003800200 */
.L_x_2030:
        /* <DEDUP_REMOVED lines=11> */
.L_x_2033:
[----:B------:R-:W-:Y:S05]  /*2feb0*/  BSYNC.RECONVERGENT B0 ;  /* 0x0000000000007941 */ /* 0x000fea0003800200 */
.L_x_2032:
        /* <DEDUP_REMOVED lines=12> */
.L_x_2035:
[----:B------:R-:W-:Y:S05]  /*2ff80*/  BSYNC.RECONVERGENT B0 ;  /* 0x0000000000007941 */ /* 0x000fea0003800200 */
.L_x_2034:
        /* <DEDUP_REMOVED lines=11> */
.L_x_2037:
[----:B------:R-:W-:Y:S05]  /*30040*/  BSYNC.RECONVERGENT B0 ;  /* 0x0000000000007941 */ /* 0x000fea0003800200 */
.L_x_2036:
        /* <DEDUP_REMOVED lines=11> */
.L_x_2039:
[----:B------:R-:W-:Y:S05]  /*30100*/  BSYNC.RECONVERGENT B0 ;  /* 0x0000000000007941 */ /* 0x000fea0003800200 */
.L_x_2038:
        /* <DEDUP_REMOVED lines=11> */
.L_x_2041:
[----:B------:R-:W-:Y:S05]  /*301c0*/  BSYNC.RECONVERGENT B0 ;  /* 0x0000000000007941 */ /* 0x000fea0003800200 */
.L_x_2040:
        /* <DEDUP_REMOVED lines=11> */
.L_x_2043:
[----:B------:R-:W-:Y:S05]  /*30280*/  BSYNC.RECONVERGENT B0 ;  /* 0x0000000000007941 */ /* 0x000fea0003800200 */
.L_x_2042:
        /* <DEDUP_REMOVED lines=11> */
.L_x_2045:
[----:B------:R-:W-:Y:S05]  /*30340*/  BSYNC.RECONVERGENT B0 ;  /* 0x0000000000007941 */ /* 0x000fea0003800200 */
.L_x_2044:
        /* <DEDUP_REMOVED lines=11> */
.L_x_2047:
[----:B------:R-:W-:Y:S05]  /*30400*/  BSYNC.RECONVERGENT B0 ;  /* 0x0000000000007941 */ /* 0x000fea0003800200 */
.L_x_2046:
        /* <DEDUP_REMOVED lines=11> */
.L_x_2049:
[----:B------:R-:W-:Y:S05]  /*304c0*/  BSYNC.RECONVERGENT B0 ;  /* 0x0000000000007941 */ /* 0x000fea0003800200 */
.L_x_2048:
        /* <DEDUP_REMOVED lines=11> */
.L_x_2050:
[----:B------:R-:W-:Y:S05]  /*30580*/  BSYNC.RECONVERGENT B0 ;  /* 0x0000000000007941 */ /* 0x000fea0003800200 */
.L_x_2003:
        /* <DEDUP_REMOVED lines=16> */
.L_x_2052:
[----:B------:R-:W-:Y:S05]  /*30690*/  BSYNC.RECONVERGENT B0 ;  /* 0x0000000000007941 */ /* 0x000fea0003800200 */
.L_x_2051:
        /* <DEDUP_REMOVED lines=12> */
.L_x_2055:
[----:B------:R-:W-:Y:S05]  /*30760*/  BSYNC.RECONVERGENT B0 ;  /* 0x0000000000007941 */ /* 0x000fea0003800200 */
.L_x_2054:
        /* <DEDUP_REMOVED lines=11> */
.L_x_2057:
[----:B------:R-:W-:Y:S05]  /*30820*/  BSYNC.RECONVERGENT B0 ;  /* 0x0000000000007941 */ /* 0x000fea0003800200 */
.L_x_2056:
        /* <DEDUP_REMOVED lines=11> */
.L_x_2059:
[----:B------:R-:W-:Y:S05]  /*308e0*/  BSYNC.RECONVERGENT B0 ;  /* 0x0000000000007941 */ /* 0x000fea0003800200 */
.L_x_2058:
        /* <DEDUP_REMOVED lines=12> */
.L_x_2061:
[----:B------:R-:W-:Y:S05]  /*309b0*/  BSYNC.RECONVERGENT B0 ;  /* 0x0000000000007941 */ /* 0x000fea0003800200 */
.L_x_2060:
        /* <DEDUP_REMOVED lines=11> */
.L_x_2063:
[----:B------:R-:W-:Y:S05]  /*30a70*/  BSYNC.RECONVERGENT B0 ;  /* 0x0000000000007941 */ /* 0x000fea0003800200 */
.L_x_2062:
        /* <DEDUP_REMOVED lines=11> */
.L_x_2065:
[----:B------:R-:W-:Y:S05]  /*30b30*/  BSYNC.RECONVERGENT B0 ;  /* 0x0000000000007941 */ /* 0x000fea0003800200 */
.L_x_2064:
        /* <DEDUP_REMOVED lines=11> */
.L_x_2067:
[----:B------:R-:W-:Y:S05]  /*30bf0*/  BSYNC.RECONVERGENT B0 ;  /* 0x0000000000007941 */ /* 0x000fea0003800200 */
.L_x_2066:
        /* <DEDUP_REMOVED lines=11> */
.L_x_2069:
[----:B------:R-:W-:Y:S05]  /*30cb0*/  BSYNC.RECONVERGENT B0 ;  /* 0x0000000000007941 */ /* 0x000fea0003800200 */
.L_x_2068:
        /* <DEDUP_REMOVED lines=12> */
.L_x_2071:
[----:B------:R-:W-:Y:S05]  /*30d80*/  BSYNC.RECONVERGENT B0 ;  /* 0x0000000000007941 */ /* 0x000fea0003800200 */
.L_x_2070:
        /* <DEDUP_REMOVED lines=11> */
.L_x_2073:
[----:B------:R-:W-:Y:S05]  /*30e40*/  BSYNC.RECONVERGENT B0 ;  /* 0x0000000000007941 */ /* 0x000fea0003800200 */
.L_x_2072:
        /* <DEDUP_REMOVED lines=11> */
.L_x_2075:
[----:B------:R-:W-:Y:S05]  /*30f00*/  BSYNC.RECONVERGENT B0 ;  /* 0x0000000000007941 */ /* 0x000fea0003800200 */
.L_x_2074:
        /* <DEDUP_REMOVED lines=11> */
.L_x_2077:
[----:B------:R-:W-:Y:S05]  /*30fc0*/  BSYNC.RECONVERGENT B0 ;  /* 0x0000000000007941 */ /* 0x000fea0003800200 */
.L_x_2076:
        /* <DEDUP_REMOVED lines=11> */
.L_x_2079:
[----:B------:R-:W-:Y:S05]  /*31080*/  BSYNC.RECONVERGENT B0 ;  /* 0x0000000000007941 */ /* 0x000fea0003800200 */
.L_x_2078:
        /* <DEDUP_REMOVED lines=11> */
.L_x_2081:
[----:B------:R-:W-:Y:S05]  /*31140*/  BSYNC.RECONVERGENT B0 ;  /* 0x0000000000007941 */ /* 0x000fea0003800200 */
.L_x_2080:
        /* <DEDUP_REMOVED lines=11> */
.L_x_2083:
[----:B------:R-:W-:Y:S05]  /*31200*/  BSYNC.RECONVERGENT B0 ;  /* 0x0000000000007941 */ /* 0x000fea0003800200 */
.L_x_2082:
        /* <DEDUP_REMOVED lines=12> */
.L_x_2085:
[----:B------:R-:W-:Y:S05]  /*312d0*/  BSYNC.RECONVERGENT B0 ;  /* 0x0000000000007941 */ /* 0x000fea0003800200 */
.L_x_2084:
        /* <DEDUP_REMOVED lines=11> */
.L_x_2087:
[----:B------:R-:W-:Y:S05]  /*31390*/  BSYNC.RECONVERGENT B0 ;  /* 0x0000000000007941 */ /* 0x000fea0003800200 */
.L_x_2086:
        /* <DEDUP_REMOVED lines=11> */
.L_x_2089:
[----:B------:R-:W-:Y:S05]  /*31450*/  BSYNC.RECONVERGENT B0 ;  /* 0x0000000000007941 */ /* 0x000fea0003800200 */
.L_x_2088:
        /* <DEDUP_REMOVED lines=11> */
.L_x_2091:
[----:B------:R-:W-:Y:S05]  /*31510*/  BSYNC.RECONVERGENT B0 ;  /* 0x0000000000007941 */ /* 0x000fea0003800200 */
.L_x_2090:
        /* <DEDUP_REMOVED lines=11> */
.L_x_2093:
[----:B------:R-:W-:Y:S05]  /*315d0*/  BSYNC.RECONVERGENT B0 ;  /* 0x0000000000007941 */ /* 0x000fea0003800200 */
.L_x_2092:
        /* <DEDUP_REMOVED lines=11> */
.L_x_2095:
[----:B------:R-:W-:Y:S05]  /*31690*/  BSYNC.RECONVERGENT B0 ;  /* 0x0000000000007941 */ /* 0x000fea0003800200 */
.L_x_2094:
        /* <DEDUP_REMOVED lines=11> */
.L_x_2097:
[----:B------:R-:W-:Y:S05]  /*31750*/  BSYNC.RECONVERGENT B0 ;  /* 0x0000000000007941 */ /* 0x000fea0003800200 */
.L_x_2096:
        /* <DEDUP_REMOVED lines=11> */
.L_x_2099:
[----:B------:R-:W-:Y:S05]  /*31810*/  BSYNC.RECONVERGENT B0 ;  /* 0x0000000000007941 */ /* 0x000fea0003800200 */
.L_x_2098:
        /* <DEDUP_REMOVED lines=11> */
.L_x_2100:
[----:B------:R-:W-:Y:S05]  /*318d0*/  BSYNC.RECONVERGENT B0 ;  /* 0x0000000000007941 */ /* 0x000fea0003800200 */
.L_x_2053:
        /* <DEDUP_REMOVED lines=23> */
.L_x_2102:
[----:B------:R-:W-:Y:S05]  /*31a50*/  BSYNC.RECONVERGENT B0 ;  /* 0x0000000000007941 */ /* 0x000fea0003800200 */
.L_x_2101:
        /* <DEDUP_REMOVED lines=9> */
.L_x_2105:
[----:B------:R-:W-:Y:S05]  /*31af0*/  BSYNC.RECONVERGENT B0 ;  /* 0x0000000000007941 */ /* 0x000fea0003800200 */
.L_x_2104:
        /* <DEDUP_REMOVED lines=8> */
.L_x_2107:
[----:B------:R-:W-:Y:S05]  /*31b80*/  BSYNC.RECONVERGENT B0 ;  /* 0x0000000000007941 */ /* 0x000fea0003800200 */
.L_x_2106:
        /* <DEDUP_REMOVED lines=8> */
.L_x_2109:
[----:B------:R-:W-:Y:S05]  /*31c10*/  BSYNC.RECONVERGENT B0 ;  /* 0x0000000000007941 */ /* 0x000fea0003800200 */
.L_x_2108:
        /* <DEDUP_REMOVED lines=9> */
.L_x_2111:
[----:B------:R-:W-:Y:S05]  /*31cb0*/  BSYNC.RECONVERGENT B0 ;  /* 0x0000000000007941 */ /* 0x000fea0003800200 */
.L_x_2110:
        /* <DEDUP_REMOVED lines=8> */
.L_x_2113:
[----:B------:R-:W-:Y:S05]  /*31d40*/  BSYNC.RECONVERGENT B0 ;  /* 0x0000000000007941 */ /* 0x000fea0003800200 */
.L_x_2112:
        /* <DEDUP_REMOVED lines=8> */
.L_x_2115:
[----:B------:R-:W-:Y:S05]  /*31dd0*/  BSYNC.RECONVERGENT B0 ;  /* 0x0000000000007941 */ /* 0x000fea0003800200 */
.L_x_2114:
        /* <DEDUP_REMOVED lines=8> */
.L_x_2117:
[----:B------:R-:W-:Y:S05]  /*31e60*/  BSYNC.RECONVERGENT B0 ;  /* 0x0000000000007941 */ /* 0x000fea0003800200 */
.L_x_2116:
        /* <DEDUP_REMOVED lines=8> */
.L_x_2119:
[----:B------:R-:W-:Y:S05]  /*31ef0*/  BSYNC.RECONVERGENT B0 ;  /* 0x0000000000007941 */ /* 0x000fea0003800200 */
.L_x_2118:
[----:B------:R-:W-:Y:S05]  /*31f00*/  @P2 BRA `(.L_x_2103) ;  /* 0x0000000800442947 */ /* 0x000fea0003800000 */
        /* <DEDUP_REMOVED lines=8> */
.L_x_2121:
[----:B------:R-:W-:Y:S05]  /*31f90*/  BSYNC.RECONVERGENT B0 ;  /* 0x0000000000007941 */ /* 0x000fea0003800200 */
.L_x_2120:
        /* <DEDUP_REMOVED lines=8> */
.L_x_2123:
[----:B------:R-:W-:Y:S05]  /*32020*/  BSYNC.RECONVERGENT B0 ;  /* 0x0000000000007941 */ /* 0x000fea0003800200 */
.L_x_2122:
        /* <DEDUP_REMOVED lines=8> */
.L_x_2125:
[----:B------:R-:W-:Y:S05]  /*320b0*/  BSYNC.RECONVERGENT B0 ;  /* 0x0000000000007941 */ /* 0x000fea0003800200 */
.L_x_2124:
        /* <DEDUP_REMOVED lines=8> */
.L_x_2127:
[----:B------:R-:W-:Y:S05]  /*32140*/  BSYNC.RECONVERGENT B0 ;  /* 0x0000000000007941 */ /* 0x000fea0003800200 */
.L_x_2126:
        /* <DEDUP_REMOVED lines=8> */
.L_x_2129:
[----:B------:R-:W-:Y:S05]  /*321d0*/  BSYNC.RECONVERGENT B0 ;  /* 0x0000000000007941 */ /* 0x000fea0003800200 */
.L_x_2128:
        /* <DEDUP_REMOVED lines=8> */
.L_x_2131:
[----:B------:R-:W-:Y:S05]  /*32260*/  BSYNC.RECONVERGENT B0 ;  /* 0x0000000000007941 */ /* 0x000fea0003800200 */
.L_x_2130:
        /* <DEDUP_REMOVED lines=8> */
.L_x_2133:
[----:B------:R-:W-:Y:S05]  /*322f0*/  BSYNC.RECONVERGENT B0 ;  /* 0x0000000000007941 */ /* 0x000fea0003800200 */
.L_x_2132:
        /* <DEDUP_REMOVED lines=9> */
.L_x_2135:
[----:B------:R-:W-:Y:S05]  /*32390*/  BSYNC.RECONVERGENT B0 ;  /* 0x0000000000007941 */ /* 0x000fea0003800200 */
.L_x_2134:
        /* <DEDUP_REMOVED lines=8> */
.L_x_2137:
[----:B------:R-:W-:Y:S05]  /*32420*/  BSYNC.RECONVERGENT B0 ;  /* 0x0000000000007941 */ /* 0x000fea0003800200 */
.L_x_2136:
        /* <DEDUP_REMOVED lines=8> */
.L_x_2139:
[----:B------:R-:W-:Y:S05]  /*324b0*/  BSYNC.RECONVERGENT B0 ;  /* 0x0000000000007941 */ /* 0x000fea0003800200 */
.L_x_2138:
        /* <DEDUP_REMOVED lines=8> */
.L_x_2141:
[----:B------:R-:W-:Y:S05]  /*32540*/  BSYNC.RECONVERGENT B0 ;  /* 0x0000000000007941 */ /* 0x000fea0003800200 */
.L_x_2140:
        /* <DEDUP_REMOVED lines=8> */
.L_x_2143:
[----:B------:R-:W-:Y:S05]  /*325d0*/  BSYNC.RECONVERGENT B0 ;  /* 0x0000000000007941 */ /* 0x000fea0003800200 */
.L_x_2142:
        /* <DEDUP_REMOVED lines=8> */
.L_x_2145:
[----:B------:R-:W-:Y:S05]  /*32660*/  BSYNC.RECONVERGENT B0 ;  /* 0x0000000000007941 */ /* 0x000fea0003800200 */
.L_x_2144:
        /* <DEDUP_REMOVED lines=8> */
.L_x_2147:
[----:B------:R-:W-:Y:S05]  /*326f0*/  BSYNC.RECONVERGENT B0 ;  /* 0x0000000000007941 */ /* 0x000fea0003800200 */
.L_x_2146:
        /* <DEDUP_REMOVED lines=8> */
.L_x_2149:
[----:B------:R-:W-:Y:S05]  /*32780*/  BSYNC.RECONVERGENT B0 ;  /* 0x0000000000007941 */ /* 0x000fea0003800200 */
.L_x_2148:
        /* <DEDUP_REMOVED lines=8> */
.L_x_2150:
[----:B------:R-:W-:Y:S05]  /*32810*/  BSYNC.RECONVERGENT B0 ;  /* 0x0000000000007941 */ /* 0x000fea0003800200 */
.L_x_2103:
[----:B----45:R-:W-:Y:S01]  /*32820*/  FMUL R9, R48, 0.28209480643272399902 ;  /* 0x3e906ebb30097820 */ /* 0x030fe20000400000 */
[----:B------:R-:W-:Y:S04]  /*32830*/  BSSY.RECONVERGENT B0, `(.L_x_2151) ;  /* 0x000000d000007945 */ /* 0x000fe80003800200 */
[----:B------:R-:W4:Y:S02]  /*32840*/  SHFL.BFLY PT, R0, R9, 0x10, 0x1f ;  /* 0x0e001f0009007f89 */ /* 0x000f2400000e0000 */
[----:B----4-:R-:W-:-:S05]  /*32850*/  FADD R0, R9, R0 ;  /* 0x0000000009007221 */ /* 0x010fca0000000000 */
[----:B---3--:R-:W3:Y:S02]  /*32860*/  SHFL.BFLY PT, R3, R0, 0x8, 0x1f ;  /* 0x0d001f0000037f89 */ /* 0x008ee400000e0000 */
[----:B---3--:R-:W-:-:S05]  /*32870*/  FADD R3, R0, R3 ;  /* 0x0000000300037221 */ /* 0x008fca0000000000 */
[----:B------:R-:W3:Y:S02]  /*32880*/  SHFL.BFLY PT, R2, R3, 0x4, 0x1f ;  /* 0x0c801f0003027f89 */ /* 0x000ee400000e0000 */
[----:B---3--:R-:W-:-:S05]  /*32890*/  FADD R2, R3, R2 ;  /* 0x0000000203027221 */ /* 0x008fca0000000000 */
[----:B0-----:R-:W0:Y:S02]  /*328a0*/  SHFL.BFLY PT, R5, R2, 0x2, 0x1f ;  /* 0x0c401f0002057f89 */ /* 0x001e2400000e0000 */
[----:B0-----:R-:W-:-:S05]  /*328b0*/  FADD R5, R2, R5 ;  /* 0x0000000502057221 */ /* 0x001fca0000000000 */
[----:B------:R-:W0:Y:S02]  /*328c0*/  SHFL.BFLY PT, R4, R5, 0x1, 0x1f ;  /* 0x0c201f0005047f89 */ /* 0x000e2400000e0000 */
[----:B0-----:R-:W-:Y:S01]  /*328d0*/  FADD R7, R5, R4 ;  /* 0x0000000405077221 */ /* 0x001fe20000000000 */
[----:B------:R-:W-:Y:S06]  /*328e0*/  @P4 BRA `(.L_x_2152) ;  /* 0x0000000000044947 */ /* 0x000fec0003800000 */
[----:B------:R0:W-:Y:S02]  /*328f0*/  REDG.E.ADD.F32.FTZ.RN.STRONG.GPU desc[UR8][R46.64+0x4], R7 ;  /* 0x000004072e0079a6 */ /* 0x0001e4000c12f308 */
.L_x_2152:
[----:B------:R-:W-:Y:S05]  /*32900*/  BSYNC.RECONVERGENT B0 ;  /* 0x0000000000007941 */ /* 0x000fea0003800200 */
.L_x_2151:
        /* <DEDUP_REMOVED lines=9> */
.L_x_2155:
[----:B------:R-:W-:Y:S05]  /*329a0*/  BSYNC.RECONVERGENT B0 ;  /* 0x0000000000007941 */ /* 0x000fea0003800200 */
.L_x_2154:
        /* <DEDUP_REMOVED lines=8> */
.L_x_2157:
[----:B------:R-:W-:Y:S05]  /*32a30*/  BSYNC.RECONVERGENT B0 ;  /* 0x0000000000007941 */ /* 0x000fea0003800200 */
.L_x_2156:
        /* <DEDUP_REMOVED lines=8> */
.L_x_2159:
[----:B------:R-:W-:Y:S05]  /*32ac0*/  BSYNC.RECONVERGENT B0 ;  /* 0x0000000000007941 */ /* 0x000fea0003800200 */
.L_x_2158:
        /* <DEDUP_REMOVED lines=9> */
.L_x_2161:
[----:B------:R-:W-:Y:S05]  /*32b60*/  BSYNC.RECONVERGENT B0 ;  /* 0x0000000000007941 */ /* 0x000fea0003800200 */
.L_x_2160:
        /* <DEDUP_REMOVED lines=8> */
.L_x_2163:
[----:B------:R-:W-:Y:S05]  /*32bf0*/  BSYNC.RECONVERGENT B0 ;  /* 0x0000000000007941 */ /* 0x000fea0003800200 */
.L_x_2162:
[----:B------:R-:W-:Y:S04]  /*32c00*/  BSSY.RECONVERGENT B0, `(.L_x_2164) ;  /* 0x0000008000007945 */ /* 0x000fe80003800200 */
[----:B------:R-:W-:Y:S05]  /*32c10*/  @P4 BRA `(.L_x_2165) ;  /* 0x0000000000184947 */ /* 0x000fea0003800000 */
[----:B------:R-:W-:-:S04]  /*32c20*/  FADD R30, R30, R30 ;  /* 0x0000001e1e1e7221 */ /* 0x000fc80000000000 */
[----:B------:R-:W-:-:S04]  /*32c30*/  FADD R30, R30, R30 ;  /* 0x0000001e1e1e7221 */ /* 0x000fc80000000000 */
[----:B------:R-:W-:-:S04]  /*32c40*/  FADD R30, R30, R30 ;  /* 0x0000001e1e1e7221 */ /* 0x000fc80000000000 */
[----:B------:R-:W-:-:S04]  /*32c50*/  FADD R30, R30, R30 ;  /* 0x0000001e1e1e7221 */ /* 0x000fc80000000000 */
[----:B---34-:R-:W-:-:S05]  /*32c60*/  FADD R3, R30, R30 ;  /* 0x0000001e1e037221 */ /* 0x018fca0000000000 */
[----:B------:R3:W-:Y:S02]  /*32c70*/  REDG.E.ADD.F32.FTZ.RN.STRONG.GPU desc[UR8][R46.64+0x4c], R3 ;  /* 0x00004c032e0079a6 */ /* 0x0007e4000c12f308 */
.L_x_2165:
[----:B------:R-:W-:Y:S05]  /*32c80*/  BSYNC.RECONVERGENT B0 ;  /* 0x0000000000007941 */ /* 0x000fea0003800200 */
.L_x_2164:
        /* <DEDUP_REMOVED lines=8> */
.L_x_2167:
[----:B------:R-:W-:Y:S05]  /*32d10*/  BSYNC.RECONVERGENT B0 ;  /* 0x0000000000007941 */ /* 0x000fea0003800200 */
.L_x_2166:
        /* <DEDUP_REMOVED lines=8> */
.L_x_2169:
[----:B------:R-:W-:Y:S05]  /*32da0*/  BSYNC.RECONVERGENT B0 ;  /* 0x0000000000007941 */ /* 0x000fea0003800200 */
.L_x_2168:
[----:B------:R-:W-:Y:S05]  /*32db0*/  @P2 BRA `(.L_x_2153) ;  /* 0x0000000800442947 */ /* 0x000fea0003800000 */
        /* <DEDUP_REMOVED lines=8> */
.L_x_2171:
[----:B------:R-:W-:Y:S05]  /*32e40*/  BSYNC.RECONVERGENT B0 ;  /* 0x0000000000007941 */ /* 0x000fea0003800200 */
.L_x_2170:
        /* <DEDUP_REMOVED lines=8> */
.L_x_2173:
[----:B------:R-:W-:Y:S05]  /*32ed0*/  BSYNC.RECONVERGENT B0 ;  /* 0x0000000000007941 */ /* 0x000fea0003800200 */
.L_x_2172:
        /* <DEDUP_REMOVED lines=8> */
.L_x_2175:
[----:B------:R-:W-:Y:S05]  /*32f60*/  BSYNC.RECONVERGENT B0 ;  /* 0x0000000000007941 */ /* 0x000fea0003800200 */
.L_x_2174:
        /* <DEDUP_REMOVED lines=8> */
.L_x_2177:
[----:B------:R-:W-:Y:S05]  /*32ff0*/  BSYNC.RECONVERGENT B0 ;  /* 0x0000000000007941 */ /* 0x000fea0003800200 */
.L_x_2176:
        /* <DEDUP_REMOVED lines=8> */
.L_x_2179:
[----:B------:R-:W-:Y:S05]  /*33080*/  BSYNC.RECONVERGENT B0 ;  /* 0x0000000000007941 */ /* 0x000fea0003800200 */
.L_x_2178:
        /* <DEDUP_REMOVED lines=8> */
.L_x_2181:
[----:B------:R-:W-:Y:S05]  /*33110*/  BSYNC.RECONVERGENT B0 ;  /* 0x0000000000007941 */ /* 0x000fea0003800200 */
.L_x_2180:
        /* <DEDUP_REMOVED lines=8> */
.L_x_2183:
[----:B------:R-:W-:Y:S05]  /*331a0*/  BSYNC.RECONVERGENT B0 ;  /* 0x0000000000007941 */ /* 0x000fea0003800200 */
.L_x_2182:
        /* <DEDUP_REMOVED lines=9> */
.L_x_2185:
[----:B------:R-:W-:Y:S05]  /*33240*/  BSYNC.RECONVERGENT B0 ;  /* 0x0000000000007941 */ /* 0x000fea0003800200 */
.L_x_2184:
        /* <DEDUP_REMOVED lines=8> */
.L_x_2187:
[----:B------:R-:W-:Y:S05]  /*332d0*/  BSYNC.RECONVERGENT B0 ;  /* 0x0000000000007941 */ /* 0x000fea0003800200 */
.L_x_2186:
        /* <DEDUP_REMOVED lines=8> */
.L_x_2189:
[----:B------:R-:W-:Y:S05]  /*33360*/  BSYNC.RECONVERGENT B0 ;  /* 0x0000000000007941 */ /* 0x000fea0003800200 */
.L_x_2188:
        /* <DEDUP_REMOVED lines=8> */
.L_x_2191:
[----:B------:R-:W-:Y:S05]  /*333f0*/  BSYNC.RECONVERGENT B0 ;  /* 0x0000000000007941 */ /* 0x000fea0003800200 */
.L_x_2190:
        /* <DEDUP_REMOVED lines=8> */
.L_x_2193:
[----:B------:R-:W-:Y:S05]  /*33480*/  BSYNC.RECONVERGENT B0 ;  /* 0x0000000000007941 */ /* 0x000fea0003800200 */
.L_x_2192:
        /* <DEDUP_REMOVED lines=8> */
.L_x_2195:
[----:B------:R-:W-:Y:S05]  /*33510*/  BSYNC.RECONVERGENT B0 ;  /* 0x0000000000007941 */ /* 0x000fea0003800200 */
.L_x_2194:
        /* <DEDUP_REMOVED lines=8> */
.L_x_2197:
[----:B------:R-:W-:Y:S05]  /*335a0*/  BSYNC.RECONVERGENT B0 ;  /* 0x0000000000007941 */ /* 0x000fea0003800200 */
.L_x_2196:
        /* <DEDUP_REMOVED lines=8> */
.L_x_2199:
[----:B------:R-:W-:Y:S05]  /*33630*/  BSYNC.RECONVERGENT B0 ;  /* 0x0000000000007941 */ /* 0x000fea0003800200 */
.L_x_2198:
        /* <DEDUP_REMOVED lines=8> */
.L_x_2200:
[----:B------:R-:W-:Y:S05]  /*336c0*/  BSYNC.RECONVERGENT B0 ;  /* 0x0000000000007941 */ /* 0x000fea0003800200 */
.L_x_2153:
[----:B------:R-:W-:Y:S01]  /*336d0*/  FMUL R49, R49, 0.28209480643272399902 ;  /* 0x3e906ebb31317820 */ /* 0x000fe20000400000 */
[----:B------:R-:W-:Y:S04]  /*336e0*/  BSSY.RECONVERGENT B0, `(.L_x_2201) ;  /* 0x000000d000007945 */ /* 0x000fe80003800200 */
[----:B------:R-:W5:Y:S02]  /*336f0*/  SHFL.BFLY PT, R0, R49, 0x10, 0x1f ;  /* 0x0e001f0031007f89 */ /* 0x000f6400000e0000 */
[----:B-----5:R-:W-:-:S05]  /*33700*/  FADD R0, R49, R0 ;  /* 0x0000000031007221 */ /* 0x020fca0000000000 */
[----:B---34-:R-:W3:Y:S02]  /*33710*/  SHFL.BFLY PT, R3, R0, 0x8, 0x1f ;  /* 0x0d001f0000037f89 */ /* 0x018ee400000e0000 */
        /* <DEDUP_REMOVED lines=9> */
.L_x_2202:
[----:B------:R-:W-:Y:S05]  /*337b0*/  BSYNC.RECONVERGENT B0 ;  /* 0x0000000000007941 */ /* 0x000fea0003800200 */
.L_x_2201:
        /* <DEDUP_REMOVED lines=9> */
.L_x_2204:
[----:B------:R-:W-:Y:S05]  /*33850*/  BSYNC.RECONVERGENT B0 ;  /* 0x0000000000007941 */ /* 0x000fea0003800200 */
.L_x_2203:
        /* <DEDUP_REMOVED lines=8> */
.L_x_2206:
[----:B------:R-:W-:Y:S05]  /*338e0*/  BSYNC.RECONVERGENT B0 ;  /* 0x0000000000007941 */ /* 0x000fea0003800200 */
.L_x_2205:
        /* <DEDUP_REMOVED lines=8> */
.L_x_2208:
[----:B------:R-:W-:Y:S05]  /*33970*/  BSYNC.RECONVERGENT B0 ;  /* 0x0000000000007941 */ /* 0x000fea0003800200 */
.L_x_2207:
        /* <DEDUP_REMOVED lines=9> */
.L_x_2210:
[----:B------:R-:W-:Y:S05]  /*33a10*/  BSYNC.RECONVERGENT B0 ;  /* 0x0000000000007941 */ /* 0x000fea0003800200 */
.L_x_2209:
        /* <DEDUP_REMOVED lines=8> */
.L_x_2212:
[----:B------:R-:W-:Y:S05]  /*33aa0*/  BSYNC.RECONVERGENT B0 ;  /* 0x0000000000007941 */ /* 0x000fea0003800200 */
.L_x_2211:
        /* <DEDUP_REMOVED lines=8> */
.L_x_2214:
[----:B------:R-:W-:Y:S05]  /*33b30*/  BSYNC.RECONVERGENT B0 ;  /* 0x0000000000007941 */ /* 0x000fea0003800200 */
.L_x_2213:
        /* <DEDUP_REMOVED lines=8> */
.L_x_2216:
[----:B------:R-:W-:Y:S05]  /*33bc0*/  BSYNC.RECONVERGENT B0 ;  /* 0x0000000000007941 */ /* 0x000fea0003800200 */
.L_x_2215:
        /* <DEDUP_REMOVED lines=8> */
.L_x_2218:
[----:B------:R-:W-:Y:S05]  /*33c50*/  BSYNC.RECONVERGENT B0 ;  /* 0x0000000000007941 */ /* 0x000fea0003800200 */
.L_x_2217:
[----:B------:R-:W-:Y:S05]  /*33c60*/  @P2 EXIT ;  /* 0x000000000000294d */ /* 0x000fea0003800000 */
        /* <DEDUP_REMOVED lines=8> */
.L_x_2220:
[----:B------:R-:W-:Y:S05]  /*33cf0*/  BSYNC.RECONVERGENT B0 ;  /* 0x0000000000007941 */ /* 0x000fea0003800200 */
.L_x_2219:
        /* <DEDUP_REMOVED lines=8> */
.L_x_2222:
[----:B------:R-:W-:Y:S05]  /*33d80*/  BSYNC.RECONVERGENT B0 ;  /* 0x0000000000007941 */ /* 0x000fea0003800200 */
.L_x_2221:
        /* <DEDUP_REMOVED lines=8> */
.L_x_2224:
[----:B------:R-:W-:Y:S05]  /*33e10*/  BSYNC.RECONVERGENT B0 ;  /* 0x0000000000007941 */ /* 0x000fea0003800200 */
.L_x_2223:
        /* <DEDUP_REMOVED lines=8> */
.L_x_2226:
[----:B------:R-:W-:Y:S05]  /*33ea0*/  BSYNC.RECONVERGENT B0 ;  /* 0x0000000000007941 */ /* 0x000fea0003800200 */
.L_x_2225:
        /* <DEDUP_REMOVED lines=8> */
.L_x_2228:
[----:B------:R-:W-:Y:S05]  /*33f30*/  BSYNC.RECONVERGENT B0 ;  /* 0x0000000000007941 */ /* 0x000fea0003800200 */
.L_x_2227:
        /* <DEDUP_REMOVED lines=8> */
.L_x_2230:
[----:B------:R-:W-:Y:S05]  /*33fc0*/  BSYNC.RECONVERGENT B0 ;  /* 0x0000000000007941 */ /* 0x000fea0003800200 */
.L_x_2229:
        /* <DEDUP_REMOVED lines=8> */
.L_x_2232:
[----:B------:R-:W-:Y:S05]  /*34050*/  BSYNC.RECONVERGENT B0 ;  /* 0x0000000000007941 */ /* 0x000fea0003800200 */
.L_x_2231:
        /* <DEDUP_REMOVED lines=11> */
[----:B---34-:R-:W-:-:S05]  /*34110*/  FADD R3, R76, R76 ;  /* 0x0000004c4c037221 */ /* 0x018fca0000000000 */
[----:B------:R3:W-:Y:S02]  /*34120*/  REDG.E.ADD.F32.FTZ.RN.STRONG.GPU desc[UR8][R46.64+0xc8], R3 ;  /* 0x0000c8032e0079a6 */ /* 0x0007e4000c12f308 */
.L_x_2234:
[----:B------:R-:W-:Y:S05]  /*34130*/  BSYNC.RECONVERGENT B0 ;  /* 0x0000000000007941 */ /* 0x000fea0003800200 */
.L_x_2233:
        /* <DEDUP_REMOVED lines=8> */
.L_x_2236:
[----:B------:R-:W-:Y:S05]  /*341c0*/  BSYNC.RECONVERGENT B0 ;  /* 0x0000000000007941 */ /* 0x000fea0003800200 */
.L_x_2235:
        /* <DEDUP_REMOVED lines=8> */
.L_x_2238:
[----:B------:R-:W-:Y:S05]  /*34250*/  BSYNC.RECONVERGENT B0 ;  /* 0x0000000000007941 */ /* 0x000fea0003800200 */
.L_x_2237:
        /* <DEDUP_REMOVED lines=8> */
.L_x_2240:
[----:B------:R-:W-:Y:S05]  /*342e0*/  BSYNC.RECONVERGENT B0 ;  /* 0x0000000000007941 */ /* 0x000fea0003800200 */
.L_x_2239:
        /* <DEDUP_REMOVED lines=8> */
.L_x_2242:
[----:B------:R-:W-:Y:S05]  /*34370*/  BSYNC.RECONVERGENT B0 ;  /* 0x0000000000007941 */ /* 0x000fea0003800200 */
.L_x_2241:
        /* <DEDUP_REMOVED lines=8> */
.L_x_2244:
[----:B------:R-:W-:Y:S05]  /*34400*/  BSYNC.RECONVERGENT B0 ;  /* 0x0000000000007941 */ /* 0x000fea0003800200 */
.L_x_2243:
        /* <DEDUP_REMOVED lines=8> */
.L_x_2246:
[----:B------:R-:W-:Y:S05]  /*34490*/  BSYNC.RECONVERGENT B0 ;  /* 0x0000000000007941 */ /* 0x000fea0003800200 */
.L_x_2245:
        /* <DEDUP_REMOVED lines=8> */
.L_x_2248:
[----:B------:R-:W-:Y:S05]  /*34520*/  BSYNC.RECONVERGENT B0 ;  /* 0x0000000000007941 */ /* 0x000fea0003800200 */
.L_x_2247:
[----:B------:R-:W-:Y:S01]  /*34530*/  FADD R77, R77, R77 ;  /* 0x0000004d4d4d7221 */ /* 0x000fe20000000000 */
[----:B------:R-:W-:Y:S06]  /*34540*/  @P4 EXIT ;  /* 0x000000000000494d */ /* 0x000fec0003800000 */
[----:B------:R-:W-:Y:S01]  /*34550*/  REDG.E.ADD.F32.FTZ.RN.STRONG.GPU desc[UR8][R46.64+0x128], R77 ;  /* 0x0001284d2e0079a6 */ /* 0x000fe2000c12f308 */
[----:B------:R-:W-:Y:S05]  /*34560*/  EXIT ;  /* 0x000000000000794d */ /* 0x000fea0003800000 */
.L_x_2249:
[----:B------:R-:W-:-:S00]  /*34570*/  BRA `(.L_x_2249) ;  /* 0xfffffffc00fc7947 */ /* 0x000fc0000383ffff */
[----:B------:R-:W-:-:S00]  /*34580*/  NOP ;  /* 0x0000000000007918 */ /* 0x000fc00000000000 */
[----:B------:R-:W-:-:S00]  /*34590*/  NOP ;  /* 0x0000000000007918 */ /* 0x000fc00000000000 */
[----:B------:R-:W-:-:S00]  /*345a0*/  NOP ;  /* 0x0000000000007918 */ /* 0x000fc00000000000 */
[----:B------:R-:W-:-:S00]  /*345b0*/  NOP ;  /* 0x0000000000007918 */ /* 0x000fc00000000000 */
[----:B------:R-:W-:-:S00]  /*345c0*/  NOP ;  /* 0x0000000000007918 */ /* 0x000fc00000000000 */
[----:B------:R-:W-:-:S00]  /*345d0*/  NOP ;  /* 0x0000000000007918 */ /* 0x000fc00000000000 */
[----:B------:R-:W-:-:S00]  /*345e0*/  NOP ;  /* 0x0000000000007918 */ /* 0x000fc00000000000 */
[----:B------:R-:W-:-:S00]  /*345f0*/  NOP ;  /* 0x0000000000007918 */ /* 0x000fc00000000000 */
.L_x_2300:


//--------------------- .text._Z32sparse_compute_sh_forward_kerneljjjPK6float3PKfPf --------------------------
	.section	.text._Z32sparse_compute_sh_forward_kerneljjjPK6float3PKfPf,"ax",@progbits
	.align	128
        .global         _Z32sparse_compute_sh_forward_kerneljjjPK6float3PKfPf
        .type           _Z32sparse_compute_sh_forward_kerneljjjPK6float3PKfPf,@function
        .size           _Z32sparse_compute_sh_forward_kerneljjjPK6float3PKfPf,(.L_x_2301 - _Z32sparse_compute_sh_forward_kerneljjjPK6float3PKfPf)
        .other          _Z32sparse_compute_sh_forward_kerneljjjPK6float3PKfPf,@"STO_CUDA_ENTRY STV_DEFAULT"
_Z32sparse_compute_sh_forward_kerneljjjPK6float3PKfPf:
.text._Z32sparse_compute_sh_forward_kerneljjjPK6float3PKfPf:
        /* <DEDUP_REMOVED lines=30> */
[----:B------:R-:W1:Y:S01]  /*01e0*/  LDCU.64 UR10, c[0x0][0x358] ;  /* 0x00006b00ff0a77ac */ /* 0x000e620008000a00 */
[----:B------:R-:W-:Y:S01]  /*01f0*/  IADD3 R0, PT, PT, R3, R5, RZ ;  /* 0x0000000503007210 */ /* 0x000fe20007ffe0ff */
[----:B------:R-:W-:Y:S01]  /*0200*/  UMOV UR4, URZ ;  /* 0x000000ff00047c82 */ /* 0x000fe20008000000 */
[----:B0-----:R-:W-:-:S13]  /*0210*/  ISETP.GT.AND P0, PT, R4, 0x1, PT ;  /* 0x000000010400780c */ /* 0x001fda0003f04270 */
[----:B-1----:R-:W-:Y:S05]  /*0220*/  @P0 BRA `(.L_x_2250) ;  /* 0x0000000000200947 */ /* 0x002fea0003800000 */
[----:B------:R-:W-:Y:S01]  /*0230*/  VIMNMX.U32 R4, PT, PT, R4, 0x2, PT ;  /* 0x0000000204047848 */ /* 0x000fe20003fe0000 */
[----:B------:R-:W-:-:S03]  /*0240*/  UMOV UR6, 0x3 ;  /* 0x0000000300067882 */ /* 0x000fc60000000000 */
[----:B------:R-:W-:-:S04]  /*0250*/  SHF.L.U32 R6, R4, 0x2, RZ ;  /* 0x0000000204067819 */ /* 0x000fc800000006ff */
[----:B------:R-:W0:Y:S02]  /*0260*/  LDC R4, c[0x2][R6] ;  /* 0x0080000006047b82 */ /* 0x000e240000000800 */
[----:B0-----:R-:W-:-:S04]  /*0270*/  SHF.R.S32.HI R5, RZ, 0x1f, R4 ;  /* 0x0000001fff057819 */ /* 0x001fc80000011404 */
.L_x_2276:
[----:B------:R-:W-:Y:S05]  /*0280*/  BRX R4 -0x290                                                    (*"BRANCH_TARGETS .L_x_2251,.L_x_2278,.L_x_2279"*) ;  /* 0xfffffffc045c7949 */ /* 0x000fea000383ffff */
.L_x_2278:
[----:B------:R-:W-:Y:S01]  /*0290*/  UMOV UR6, 0xc ;  /* 0x0000000c00067882 */ /* 0x000fe20000000000 */
[----:B------:R-:W-:Y:S05]  /*02a0*/  BRA `(.L_x_2251) ;  /* 0x00000000002c7947 */ /* 0x000fea0003800000 */
.L_x_2250:
[----:B------:R-:W-:-:S04]  /*02b0*/  MOV R5, 0xfffffffe ;  /* 0xfffffffe00057802 */ /* 0x000fc80000000f00 */
[----:B------:R-:W-:-:S04]  /*02c0*/  VIADDMNMX.U32 R4, R4, R5, 0x2, PT ;  /* 0x0000000204047446 */ /* 0x000fc80003800005 */
[----:B------:R-:W-:-:S04]  /*02d0*/  SHF.L.U32 R6, R4, 0x2, RZ ;  /* 0x0000000204067819 */ /* 0x000fc800000006ff */
[----:B------:R-:W0:Y:S02]  /*02e0*/  LDC R4, c[0x2][R6+0xc] ;  /* 0x0080030006047b82 */ /* 0x000e240000000800 */
[----:B0-----:R-:W-:-:S04]  /*02f0*/  SHF.R.S32.HI R5, RZ, 0x1f, R4 ;  /* 0x0000001fff057819 */ /* 0x001fc80000011404 */
.L_x_2280:
[----:B------:R-:W-:Y:S05]  /*0300*/  BRX R4 -0x310                                                    (*"BRANCH_TARGETS .L_x_2281,.L_x_2282,.L_x_2279"*) ;  /* 0xfffffffc043c7949 */ /* 0x000fea000383ffff */
.L_x_2282:
[----:B------:R-:W-:Y:S01]  /*0310*/  UMOV UR6, 0x30 ;  /* 0x0000003000067882 */ /* 0x000fe20000000000 */
[----:B------:R-:W-:Y:S05]  /*0320*/  BRA `(.L_x_2251) ;  /* 0x00000000000c7947 */ /* 0x000fea0003800000 */
.L_x_2279:
[----:B------:R-:W-:Y:S01]  /*0330*/  UMOV UR6, 0x4b ;  /* 0x0000004b00067882 */ /* 0x000fe20000000000 */
[----:B------:R-:W-:Y:S05]  /*0340*/  BRA `(.L_x_2251) ;  /* 0x0000000000047947 */ /* 0x000fea0003800000 */
.L_x_2281:
[----:B------:R-:W-:-:S05]  /*0350*/  UMOV UR6, 0x1b ;  /* 0x0000001b00067882 */ /* 0x000fca0000000000 */
.L_x_2251:
[----:B------:R-:W0:Y:S01]  /*0360*/  LDC.64 R4, c[0x0][0x390] ;  /* 0x0000e400ff047b82 */ /* 0x000e220000000a00 */
[----:B------:R-:W-:-:S07]  /*0370*/  UMOV UR5, URZ ;  /* 0x000000ff00057c82 */ /* 0x000fce0008000000 */
[----:B------:R-:W1:Y:S01]  /*0380*/  LDC R20, c[0x0][0x388] ;  /* 0x0000e200ff147b82 */ /* 0x000e620000000800 */
[----:B0-----:R-:W-:-:S05]  /*0390*/  IMAD.WIDE.U32 R4, R2, 0xc, R4 ;  /* 0x0000000c02047825 */ /* 0x001fca00078e0004 */
[----:B------:R-:W-:-:S05]  /*03a0*/  IADD3 R5, PT, PT, R5, UR5, RZ ;  /* 0x0000000505057c10 */ /* 0x000fca000fffe0ff */
[----:B------:R-:W2:Y:S04]  /*03b0*/  LDG.E.CONSTANT R18, desc[UR10][R4.64+0x4] ;  /* 0x0000040a04127981 */ /* 0x000ea8000c1e9900 */
[----:B------:R-:W3:Y:S04]  /*03c0*/  LDG.E.CONSTANT R21, desc[UR10][R4.64] ;  /* 0x0000000a04157981 */ /* 0x000ee8000c1e9900 */
[----:B------:R-:W4:Y:S01]  /*03d0*/  LDG.E.CONSTANT R19, desc[UR10][R4.64+0x8] ;  /* 0x0000080a04137981 */ /* 0x000f22000c1e9900 */
[----:B-1----:R-:W-:Y:S01]  /*03e0*/  ISETP.NE.AND P0, PT, R20, 0x1, PT ;  /* 0x000000011400780c */ /* 0x002fe20003f05270 */
[----:B--2---:R-:W-:-:S04]  /*03f0*/  FMUL R6, R18, R18 ;  /* 0x0000001212067220 */ /* 0x004fc80000400000 */
[----:B---3--:R-:W-:-:S04]  /*0400*/  FFMA R6, R21, R21, R6 ;  /* 0x0000001515067223 */ /* 0x008fc80000000006 */
[----:B----4-:R-:W-:-:S04]  /*0410*/  FFMA R22, R19, R19, R6 ;  /* 0x0000001313167223 */ /* 0x010fc80000000006 */
[----:B------:R-:W-:Y:S05]  /*0420*/  @!P0 BRA `(.L_x_2252) ;  /* 0x0000003800c08947 */ /* 0x000fea0003800000 */
[----:B------:R-:W-:-:S13]  /*0430*/  ISETP.NE.AND P0, PT, R20, RZ, PT ;  /* 0x000000ff1400720c */ /* 0x000fda0003f05270 */
[----:B------:R-:W-:Y:S05]  /*0440*/  @P0 BRA `(.L_x_2253) ;  /* 0x0000000000dc0947 */ /* 0x000fea0003800000 */
[----:B------:R-:W0:Y:S01]  /*0450*/  LDCU.64 UR8, c[0x0][0x398] ;  /* 0x00007300ff0877ac */ /* 0x000e220008000a00 */
[----:B------:R-:W1:Y:S01]  /*0460*/  LDC.64 R6, c[0x0][0x398] ;  /* 0x0000e600ff067b82 */ /* 0x000e620000000a00 */
[----:B------:R-:W-:Y:S02]  /*0470*/  USHF.L.U32 UR5, UR6, 0x2, URZ ;  /* 0x0000000206057899 */ /* 0x000fe400080006ff */
[----:B------:R-:W-:-:S05]  /*0480*/  USHF.L.U64.HI UR4, UR6, 0x2, UR4 ;  /* 0x0000000206047899 */ /* 0x000fca0008010204 */
[----:B------:R-:W2:Y:S01]  /*0490*/  LDC.64 R4, c[0x0][0x3a0] ;  /* 0x0000e800ff047b82 */ /* 0x000ea20000000a00 */
[----:B0-----:R-:W-:-:S04]  /*04a0*/  UIADD3 UR6, UP0, UPT, UR5, UR8, URZ ;  /* 0x0000000805067290 */ /* 0x001fc8000ff1e0ff */
[----:B------:R-:W-:Y:S02]  /*04b0*/  UIADD3.X UR7, UPT, UPT, UR4, UR9, URZ, UP0, !UPT ;  /* 0x0000000904077290 */ /* 0x000fe400087fe4ff */
[----:B------:R-:W-:Y:S01]  /*04c0*/  UIADD3 UR5, UP0, UPT, UR5, UR6, URZ ;  /* 0x0000000605057290 */ /* 0x000fe2000ff1e0ff */
[----:B-1----:R-:W3:Y:S01]  /*04d0*/  LDG.E.CONSTANT R16, desc[UR10][R6.64] ;  /* 0x0000000a06107981 */ /* 0x002ee2000c1e9900 */
[----:B------:R-:W-:Y:S02]  /*04e0*/  MOV R12, UR6 ;  /* 0x00000006000c7c02 */ /* 0x000fe40008000f00 */
[----:B------:R-:W-:Y:S02]  /*04f0*/  UIADD3.X UR4, UPT, UPT, UR4, UR7, URZ, UP0, !UPT ;  /* 0x0000000704047290 */ /* 0x000fe400087fe4ff */
[----:B------:R-:W-:Y:S01]  /*0500*/  MOV R13, UR7 ;  /* 0x00000007000d7c02 */ /* 0x000fe20008000f00 */
[----:B------:R-:W4:Y:S01]  /*0510*/  LDG.E.CONSTANT R17, desc[UR10][R6.64+0x4] ;  /* 0x0000040a06117981 */ /* 0x000f22000c1e9900 */
[----:B------:R-:W-:-:S02]  /*0520*/  MOV R14, UR5 ;  /* 0x00000005000e7c02 */ /* 0x000fc40008000f00 */
[----:B------:R-:W-:Y:S01]  /*0530*/  MOV R15, UR4 ;  /* 0x00000004000f7c02 */ /* 0x000fe20008000f00 */
[----:B------:R0:W5:Y:S04]  /*0540*/  LDG.E.CONSTANT R18, desc[UR10][R6.64+0x8] ;  /* 0x0000080a06127981 */ /* 0x000168000c1e9900 */
[----:B------:R-:W5:Y:S01]  /*0550*/  LDG.E.CONSTANT R19, desc[UR10][R12.64] ;  /* 0x0000000a0c137981 */ /* 0x000f62000c1e9900 */
[----:B------:R-:W1:Y:S03]  /*0560*/  LDCU.64 UR4, c[0x0][0x3a0] ;  /* 0x00007400ff0477ac */ /* 0x000e660008000a00 */
[----:B------:R-:W5:Y:S04]  /*0570*/  LDG.E.CONSTANT R11, desc[UR10][R12.64+0x4] ;  /* 0x0000040a0c0b7981 */ /* 0x000f68000c1e9900 */
[----:B------:R3:W5:Y:S04]  /*0580*/  LDG.E.CONSTANT R20, desc[UR10][R12.64+0x8] ;  /* 0x0000080a0c147981 */ /* 0x000768000c1e9900 */
[----:B------:R-:W5:Y:S04]  /*0590*/  LDG.E.CONSTANT R10, desc[UR10][R14.64] ;  /* 0x0000000a0e0a7981 */ /* 0x000f68000c1e9900 */
[----:B------:R-:W5:Y:S04]  /*05a0*/  LDG.E.CONSTANT R8, desc[UR10][R14.64+0x4] ;  /* 0x0000040a0e087981 */ /* 0x000f68000c1e9900 */
[----:B------:R5:W5:Y:S01]  /*05b0*/  LDG.E.CONSTANT R9, desc[UR10][R14.64+0x8] ;  /* 0x0000080a0e097981 */ /* 0x000b62000c1e9900 */
[----:B------:R-:W-:Y:S01]  /*05c0*/  IMAD R3, R0, 0xc, RZ ;  /* 0x0000000c00037824 */ /* 0x000fe200078e02ff */
[C---:B------:R-:W-:Y:S01]  /*05d0*/  IADD3 R0, PT, PT, R2.reuse, UR12, RZ ;  /* 0x0000000c02007c10 */ /* 0x040fe2000fffe0ff */
[----:B0-----:R-:W-:-:S05]  /*05e0*/  IMAD.WIDE.U32 R6, R2, 0xc, RZ ;  /* 0x0000000c02067825 */ /* 0x001fca00078e00ff */
[----:B------:R-:W-:Y:S02]  /*05f0*/  IADD3 R7, PT, PT, R7, R3, RZ ;  /* 0x0000000307077210 */ /* 0x000fe40007ffe0ff */
[----:B------:R-:W-:Y:S02]  /*0600*/  LOP3.LUT R3, R6, 0xfffffffc, RZ, 0xc0, !PT ;  /* 0xfffffffc06037812 */ /* 0x000fe400078ec0ff */
[----:B------:R-:W-:Y:S02]  /*0610*/  LOP3.LUT R7, R7, 0x3, RZ, 0xc0, !PT ;  /* 0x0000000307077812 */ /* 0x000fe400078ec0ff */
[----:B-1----:R-:W-:Y:S02]  /*0620*/  IADD3 R2, P0, PT, R3, UR4, RZ ;  /* 0x0000000403027c10 */ /* 0x002fe4000ff1e0ff */
[----:B------:R-:W-:Y:S02]  /*0630*/  IADD3 R6, PT, PT, R0, UR12, RZ ;  /* 0x0000000c00067c10 */ /* 0x000fe4000fffe0ff */
[----:B------:R-:W-:-:S02]  /*0640*/  IADD3.X R3, PT, PT, R7, UR5, RZ, P0, !PT ;  /* 0x0000000507037c10 */ /* 0x000fc400087fe4ff */
[----:B------:R-:W-:Y:S02]  /*0650*/  LEA R7, R0, R0, 0x1 ;  /* 0x0000000000077211 */ /* 0x000fe400078e08ff */
[----:B------:R-:W-:-:S03]  /*0660*/  LEA R21, R6, R6, 0x1 ;  /* 0x0000000606157211 */ /* 0x000fc600078e08ff */
[----:B--2---:R-:W-:-:S04]  /*0670*/  IMAD.WIDE.U32 R6, R7, 0x4, R4 ;  /* 0x0000000407067825 */ /* 0x004fc800078e0004 */
[----:B------:R-:W-:-:S04]  /*0680*/  IMAD.WIDE.U32 R4, R21, 0x4, R4 ;  /* 0x0000000415047825 */ /* 0x000fc800078e0004 */
[----:B---3--:R-:W-:Y:S01]  /*0690*/  FMUL R13, R16, 0.28209480643272399902 ;  /* 0x3e906ebb100d7820 */ /* 0x008fe20000400000 */
[----:B----4-:R-:W-:-:S04]  /*06a0*/  FMUL R17, R17, 0.28209480643272399902 ;  /* 0x3e906ebb11117820 */ /* 0x010fc80000400000 */
[----:B------:R-:W-:Y:S01]  /*06b0*/  STG.E desc[UR10][R2.64], R13 ;  /* 0x0000000d02007986 */ /* 0x000fe2000c10190a */
[----:B-----5:R-:W-:-:S03]  /*06c0*/  FMUL R15, R18, 0.28209480643272399902 ;  /* 0x3e906ebb120f7820 */ /* 0x020fc60000400000 */
[----:B------:R-:W-:Y:S01]  /*06d0*/  STG.E desc[UR10][R2.64+0x4], R17 ;  /* 0x0000041102007986 */ /* 0x000fe2000c10190a */
[----:B------:R-:W-:-:S03]  /*06e0*/  FMUL R19, R19, 0.28209480643272399902 ;  /* 0x3e906ebb13137820 */ /* 0x000fc60000400000 */
        /* <DEDUP_REMOVED lines=10> */
[----:B------:R-:W-:Y:S04]  /*0790*/  STG.E desc[UR10][R4.64+0x4], R25 ;  /* 0x0000041904007986 */ /* 0x000fe8000c10190a */
[----:B------:R-:W-:Y:S01]  /*07a0*/  STG.E desc[UR10][R4.64+0x8], R9 ;  /* 0x0000080904007986 */ /* 0x000fe2000c10190a */
[----:B------:R-:W-:Y:S05]  /*07b0*/  EXIT ;  /* 0x000000000000794d */ /* 0x000fea0003800000 */
.L_x_2253:
[----:B------:R-:W-:-:S13]  /*07c0*/  ISETP.GT.U32.AND P0, PT, R20, 0x2, PT ;  /* 0x000000021400780c */ /* 0x000fda0003f04070 */
[----:B------:R-:W-:Y:S05]  /*07d0*/  @P0 BRA `(.L_x_2254) ;  /* 0x0000000c00b40947 */ /* 0x000fea0003800000 */
[----:B------:R-:W0:Y:S01]  /*07e0*/  LDC.64 R4, c[0x0][0x398] ;  /* 0x0000e600ff047b82 */ /* 0x000e220000000a00 */
[C---:B------:R-:W-:Y:S01]  /*07f0*/  FMUL R9, R22.reuse, 16777216 ;  /* 0x4b80000016097820 */ /* 0x040fe20000400000 */
[----:B------:R-:W-:Y:S01]  /*0800*/  FSETP.GEU.AND P0, PT, |R22|, 1.175494350822287508e-38, PT ;  /* 0x008000001600780b */ /* 0x000fe20003f0e200 */
[----:B------:R-:W-:Y:S01]  /*0810*/  HFMA2 R30, -RZ, RZ, 1.861328125, 0.56298828125 ;  /* 0x3f723881ff1e7431 */ /* 0x000fe200000001ff */
[----:B------:R-:W1:Y:S01]  /*0820*/  LDCU.64 UR8, c[0x0][0x398] ;  /* 0x00007300ff0877ac */ /* 0x000e620008000a00 */
[----:B------:R-:W-:Y:S01]  /*0830*/  IMAD R33, R0, 0xc, RZ ;  /* 0x0000000c00217824 */ /* 0x000fe200078e02ff */
[----:B------:R-:W-:Y:S01]  /*0840*/  USHF.L.U64.HI UR4, UR6, 0x2, UR4 ;  /* 0x0000000206047899 */ /* 0x000fe20008010204 */
[----:B------:R-:W2:Y:S01]  /*0850*/  LDCU.64 UR14, c[0x0][0x3a0] ;  /* 0x00007400ff0e77ac */ /* 0x000ea20008000a00 */
[----:B0-----:R-:W3:Y:S04]  /*0860*/  LDG.E.CONSTANT R8, desc[UR10][R4.64+0x3c] ;  /* 0x00003c0a04087981 */ /* 0x001ee8000c1e9900 */
[----:B------:R-:W4:Y:S04]  /*0870*/  LDG.E.CONSTANT R28, desc[UR10][R4.64+0xc] ;  /* 0x00000c0a041c7981 */ /* 0x000f28000c1e9900 */
[----:B------:R-:W5:Y:S04]  /*0880*/  LDG.E.CONSTANT R23, desc[UR10][R4.64+0x30] ;  /* 0x0000300a04177981 */ /* 0x000f68000c1e9900 */
[----:B------:R-:W2:Y:S04]  /*0890*/  LDG.E.CONSTANT R16, desc[UR10][R4.64+0x18] ;  /* 0x0000180a04107981 */ /* 0x000ea8000c1e9900 */
[----:B------:R-:W2:Y:S04]  /*08a0*/  LDG.E.CONSTANT R13, desc[UR10][R4.64+0x48] ;  /* 0x0000480a040d7981 */ /* 0x000ea8000c1e9900 */
[----:B------:R-:W2:Y:S04]  /*08b0*/  LDG.E.CONSTANT R27, desc[UR10][R4.64+0x24] ;  /* 0x0000240a041b7981 */ /* 0x000ea8000c1e9900 */
[----:B------:R-:W2:Y:S04]  /*08c0*/  LDG.E.CONSTANT R10, desc[UR10][R4.64+0x54] ;  /* 0x0000540a040a7981 */ /* 0x000ea8000c1e9900 */
[----:B------:R-:W2:Y:S04]  /*08d0*/  LDG.E.CONSTANT R25, desc[UR10][R4.64] ;  /* 0x0000000a04197981 */ /* 0x000ea8000c1e9900 */
[----:B------:R-:W2:Y:S04]  /*08e0*/  LDG.E.CONSTANT R3, desc[UR10][R4.64+0x60] ;  /* 0x0000600a04037981 */ /* 0x000ea8000c1e9900 */
[----:B------:R-:W2:Y:S04]  /*08f0*/  LDG.E.CONSTANT R24, desc[UR10][R4.64+0x10] ;  /* 0x0000100a04187981 */ /* 0x000ea8000c1e9900 */
[----:B------:R-:W2:Y:S04]  /*0900*/  LDG.E.CONSTANT R26, desc[UR10][R4.64+0x1c] ;  /* 0x00001c0a041a7981 */ /* 0x000ea8000c1e9900 */
[----:B------:R-:W2:Y:S01]  /*0910*/  LDG.E.CONSTANT R17, desc[UR10][R4.64+0x28] ;  /* 0x0000280a04117981 */ /* 0x000ea2000c1e9900 */
[----:B------:R-:W-:-:S03]  /*0920*/  FSEL R22, R9, R22, !P0 ;  /* 0x0000001609167208 */ /* 0x000fc60004000000 */
[----:B------:R-:W2:Y:S01]  /*0930*/  LDG.E.CONSTANT R6, desc[UR10][R4.64+0x40] ;  /* 0x0000400a04067981 */ /* 0x000ea2000c1e9900 */
[----:B------:R0:W1:Y:S03]  /*0940*/  MUFU.RSQ R14, R22 ;  /* 0x00000016000e7308 */ /* 0x0000660000001400 */
[----:B------:R-:W2:Y:S01]  /*0950*/  LDG.E.CONSTANT R7, desc[UR10][R4.64+0x34] ;  /* 0x0000340a04077981 */ /* 0x000ea2000c1e9900 */
[----:B------:R-:W-:-:S03]  /*0960*/  IADD3 R0, PT, PT, R2, UR12, RZ ;  /* 0x0000000c02007c10 */ /* 0x000fc6000fffe0ff */
[----:B------:R-:W2:Y:S04]  /*0970*/  LDG.E.CONSTANT R35, desc[UR10][R4.64+0x38] ;  /* 0x0000380a04237981 */ /* 0x000ea8000c1e9900 */
[----:B0-----:R-:W2:Y:S01]  /*0980*/  LDG.E.CONSTANT R22, desc[UR10][R4.64+0x58] ;  /* 0x0000580a04167981 */ /* 0x001ea2000c1e9900 */
[----:B-1----:R-:W-:-:S04]  /*0990*/  @!P0 FMUL R14, R14, 4096 ;  /* 0x458000000e0e8820 */ /* 0x002fc80000400000 */
[-C--:B------:R-:W-:Y:S01]  /*09a0*/  FMUL R9, R19, R14.reuse ;  /* 0x0000000e13097220 */ /* 0x080fe20000400000 */
[-C--:B------:R-:W-:Y:S01]  /*09b0*/  FMUL R12, R21, R14.reuse ;  /* 0x0000000e150c7220 */ /* 0x080fe20000400000 */
[----:B------:R-:W-:Y:S01]  /*09c0*/  FMUL R15, R18, R14 ;  /* 0x0000000e120f7220 */ /* 0x000fe20000400000 */
[----:B------:R-:W-:-:S04]  /*09d0*/  IMAD.WIDE.U32 R20, R2, 0xc, RZ ;  /* 0x0000000c02147825 */ /* 0x000fc800078e00ff */
[C---:B------:R-:W-:Y:S01]  /*09e0*/  FMUL R18, R9.reuse, -1.0925484895706176758 ;  /* 0xbf8bd8a109127820 */ /* 0x040fe20000400000 */
[----:B------:R-:W-:Y:S01]  /*09f0*/  FADD R14, R12, R12 ;  /* 0x0000000c0c0e7221 */ /* 0x000fe20000000000 */
[----:B------:R-:W-:Y:S02]  /*0a00*/  FMUL R19, R9, R9 ;  /* 0x0000000909137220 */ /* 0x000fe40000400000 */
[C---:B------:R-:W-:Y:S01]  /*0a10*/  FMUL R11, R15.reuse, R18 ;  /* 0x000000120f0b7220 */ /* 0x040fe20000400000 */
[----:B------:R-:W-:-:S04]  /*0a20*/  FMUL R14, R15, R14 ;  /* 0x0000000e0f0e7220 */ /* 0x000fc80000400000 */
[----:B------:R-:W-:Y:S01]  /*0a30*/  FMUL R14, R14, 0.54627424478530883789 ;  /* 0x3f0bd8a10e0e7820 */ /* 0x000fe20000400000 */
[----:B------:R-:W-:Y:S01]  /*0a40*/  IADD3 R21, PT, PT, R21, R33, RZ ;  /* 0x0000002115157210 */ /* 0x000fe20007ffe0ff */
[----:B------:R-:W-:Y:S01]  /*0a50*/  USHF.L.U32 UR6, UR6, 0x2, URZ ;  /* 0x0000000206067899 */ /* 0x000fe200080006ff */
[----:B------:R-:W2:Y:S03]  /*0a60*/  LDG.E.CONSTANT R33, desc[UR10][R4.64+0x2c] ;  /* 0x00002c0a04217981 */ /* 0x000ea6000c1e9900 */
[----:B------:R-:W-:-:S04]  /*0a70*/  UIADD3 UR8, UP0, UPT, UR6, UR8, URZ ;  /* 0x0000000806087290 */ /* 0x000fc8000ff1e0ff */
[----:B------:R-:W-:Y:S01]  /*0a80*/  UIADD3.X UR9, UPT, UPT, UR4, UR9, URZ, UP0, !UPT ;  /* 0x0000000904097290 */ /* 0x000fe200087fe4ff */
[----:B---3--:R-:W-:Y:S01]  /*0a90*/  FMUL R29, R11, R8 ;  /* 0x000000080b1d7220 */ /* 0x008fe20000400000 */
[----:B------:R-:W-:Y:S02]  /*0aa0*/  FFMA R8, R19, R30, -0.3153915703296661377 ;  /* 0xbea17b0113087423 */ /* 0x000fe4000000001e */
[----:B------:R-:W3:Y:S01]  /*0ab0*/  LDG.E.CONSTANT R19, desc[UR10][R4.64+0x4c] ;  /* 0x00004c0a04137981 */ /* 0x000ee2000c1e9900 */
[----:B----4-:R-:W-:-:S03]  /*0ac0*/  FMUL R28, R15, R28 ;  /* 0x0000001c0f1c7220 */ /* 0x010fc60000400000 */
[----:B------:R-:W4:Y:S01]  /*0ad0*/  LDG.E.CONSTANT R30, desc[UR10][R4.64+0x5c] ;  /* 0x00005c0a041e7981 */ /* 0x000f22000c1e9900 */
[----:B-----5:R-:W-:Y:S01]  /*0ae0*/  FFMA R31, R14, R23, R29 ;  /* 0x000000170e1f7223 */ /* 0x020fe2000000001d */
[----:B------:R-:W-:Y:S02]  /*0af0*/  LOP3.LUT R23, R20, 0xfffffffc, RZ, 0xc0, !PT ;  /* 0xfffffffc14177812 */ /* 0x000fe400078ec0ff */
[----:B------:R-:W5:Y:S01]  /*0b00*/  LDG.E.CONSTANT R20, desc[UR10][R4.64+0x14] ;  /* 0x0000140a04147981 */ /* 0x000f62000c1e9900 */
[----:B--2---:R-:W-:-:S03]  /*0b10*/  FFMA R29, R9, R16, -R28 ;  /* 0x00000010091d7223 */ /* 0x004fc6000000081c */
[----:B------:R-:W2:Y:S01]  /*0b20*/  LDG.E.CONSTANT R28, desc[UR10][R4.64+0x4] ;  /* 0x0000040a041c7981 */ /* 0x000ea2000c1e9900 */
[----:B------:R-:W-:Y:S01]  /*0b30*/  FFMA R2, R8, R13, R31 ;  /* 0x0000000d08027223 */ /* 0x000fe2000000001f */
[C---:B------:R-:W-:Y:S02]  /*0b40*/  FMUL R13, R12.reuse, R18 ;  /* 0x000000120c0d7220 */ /* 0x040fe40000400000 */
[----:B------:R-:W4:Y:S01]  /*0b50*/  LDG.E.CONSTANT R18, desc[UR10][R4.64+0x20] ;  /* 0x0000200a04127981 */ /* 0x000f22000c1e9900 */
[C---:B------:R-:W-:Y:S01]  /*0b60*/  FFMA R27, -R12.reuse, R27, R29 ;  /* 0x0000001b0c1b7223 */ /* 0x040fe2000000011d */
[----:B------:R-:W-:Y:S02]  /*0b70*/  FMUL R29, R15, R15 ;  /* 0x0000000f0f1d7220 */ /* 0x000fe40000400000 */
[----:B------:R-:W4:Y:S01]  /*0b80*/  LDG.E.CONSTANT R16, desc[UR10][R4.64+0x44] ;  /* 0x0000440a04107981 */ /* 0x000f22000c1e9900 */
[----:B------:R-:W-:Y:S01]  /*0b90*/  FFMA R37, R13, R10, R2 ;  /* 0x0000000a0d257223 */ /* 0x000fe20000000002 */
[----:B------:R-:W-:-:S02]  /*0ba0*/  FFMA R10, R12, R12, -R29 ;  /* 0x0000000c0c0a7223 */ /* 0x000fc4000000081d */
[----:B------:R-:W4:Y:S01]  /*0bb0*/  LDG.E.CONSTANT R31, desc[UR10][R4.64+0x64] ;  /* 0x0000640a041f7981 */ /* 0x000f22000c1e9900 */
[----:B------:R-:W-:Y:S01]  /*0bc0*/  FMUL R2, R27, 0.48860251903533935547 ;  /* 0x3efa2a1c1b027820 */ /* 0x000fe20000400000 */
[----:B------:R-:W-:Y:S02]  /*0bd0*/  FMUL R10, R10, 0.54627424478530883789 ;  /* 0x3f0bd8a10a0a7820 */ /* 0x000fe40000400000 */
[----:B------:R-:W4:Y:S01]  /*0be0*/  LDG.E.CONSTANT R27, desc[UR10][R4.64+0x50] ;  /* 0x0000500a041b7981 */ /* 0x000f22000c1e9900 */
[----:B------:R-:W-:Y:S01]  /*0bf0*/  FFMA R2, R25, 0.28209480643272399902, R2 ;  /* 0x3e906ebb19027823 */ /* 0x000fe20000000002 */
[----:B------:R-:W-:Y:S02]  /*0c00*/  FFMA R37, R10, R3, R37 ;  /* 0x000000030a257223 */ /* 0x000fe40000000025 */
[----:B------:R-:W4:Y:S01]  /*0c10*/  LDG.E.CONSTANT R25, desc[UR10][R4.64+0x8] ;  /* 0x0000080a04197981 */ /* 0x000f22000c1e9900 */
[----:B------:R-:W-:Y:S01]  /*0c20*/  FMUL R24, R15, R24 ;  /* 0x000000180f187220 */ /* 0x000fe20000400000 */
[----:B------:R-:W-:Y:S01]  /*0c30*/  FADD R37, R2, R37 ;  /* 0x0000002502257221 */ /* 0x000fe20000000000 */
[----:B------:R-:W-:Y:S01]  /*0c40*/  MOV R2, UR8 ;  /* 0x0000000800027c02 */ /* 0x000fe20008000f00 */
[----:B------:R0:W4:Y:S01]  /*0c50*/  LDG.E.CONSTANT R29, desc[UR10][R4.64+0x68] ;  /* 0x0000680a041d7981 */ /* 0x000122000c1e9900 */
[----:B------:R-:W-:Y:S01]  /*0c60*/  MOV R3, UR9 ;  /* 0x0000000900037c02 */ /* 0x000fe20008000f00 */
[----:B------:R-:W-:-:S04]  /*0c70*/  FFMA R24, R9, R26, -R24 ;  /* 0x0000001a09187223 */ /* 0x000fc80000000818 */
[----:B------:R-:W4:Y:S01]  /*0c80*/  LDG.E.CONSTANT R26, desc[UR10][R2.64+0xc] ;  /* 0x00000c0a021a7981 */ /* 0x000f22000c1e9900 */
[----:B------:R-:W-:-:S03]  /*0c90*/  FFMA R32, -R12, R17, R24 ;  /* 0x000000110c207223 */ /* 0x000fc60000000118 */
[----:B------:R-:W4:Y:S01]  /*0ca0*/  LDG.E.CONSTANT R24, desc[UR10][R2.64+0x18] ;  /* 0x0000180a02187981 */ /* 0x000f22000c1e9900 */
[----:B------:R-:W-:-:S03]  /*0cb0*/  FMUL R17, R11, R6 ;  /* 0x000000060b117220 */ /* 0x000fc60000400000 */
[----:B------:R-:W4:Y:S01]  /*0cc0*/  LDG.E.CONSTANT R6, desc[UR10][R2.64+0x3c] ;  /* 0x00003c0a02067981 */ /* 0x000f22000c1e9900 */
[----:B------:R-:W-:-:S03]  /*0cd0*/  FFMA R34, R14, R7, R17 ;  /* 0x000000070e227223 */ /* 0x000fc60000000011 */
[----:B------:R-:W4:Y:S01]  /*0ce0*/  LDG.E.CONSTANT R7, desc[UR10][R2.64+0x24] ;  /* 0x0000240a02077981 */ /* 0x000f22000c1e9900 */
[----:B------:R-:W-:-:S03]  /*0cf0*/  LOP3.LUT R21, R21, 0x3, RZ, 0xc0, !PT ;  /* 0x0000000315157812 */ /* 0x000fc600078ec0ff */
[----:B------:R-:W4:Y:S01]  /*0d00*/  LDG.E.CONSTANT R17, desc[UR10][R2.64+0x30] ;  /* 0x0000300a02117981 */ /* 0x000f22000c1e9900 */
[----:B0-----:R-:W-:-:S03]  /*0d10*/  IADD3 R4, P0, PT, R23, UR14, RZ ;  /* 0x0000000e17047c10 */ /* 0x001fc6000ff1e0ff */
[----:B------:R-:W4:Y:S01]  /*0d20*/  LDG.E.CONSTANT R23, desc[UR10][R2.64+0x60] ;  /* 0x0000600a02177981 */ /* 0x000f22000c1e9900 */
[----:B------:R-:W-:-:S05]  /*0d30*/  IADD3.X R5, PT, PT, R21, UR15, RZ, P0, !PT ;  /* 0x0000000f15057c10 */ /* 0x000fca00087fe4ff */
[----:B------:R0:W-:Y:S01]  /*0d40*/  STG.E desc[UR10][R4.64], R37 ;  /* 0x0000002504007986 */ /* 0x0001e2000c10190a */
[----:B---3--:R-:W-:Y:S01]  /*0d50*/  FFMA R34, R8, R19, R34 ;  /* 0x0000001308227223 */ /* 0x008fe20000000022 */
[----:B------:R-:W-:-:S03]  /*0d60*/  FMUL R19, R32, 0.48860251903533935547 ;  /* 0x3efa2a1c20137820 */ /* 0x000fc60000400000 */
[----:B------:R-:W-:Y:S02]  /*0d70*/  FFMA R21, R13, R22, R34 ;  /* 0x000000160d157223 */ /* 0x000fe40000000022 */
[----:B------:R-:W3:Y:S01]  /*0d80*/  LDG.E.CONSTANT R22, desc[UR10][R2.64+0x54] ;  /* 0x0000540a02167981 */ /* 0x000ee2000c1e9900 */
[----:B-----5:R-:W-:Y:S01]  /*0d90*/  FMUL R20, R15, R20 ;  /* 0x000000140f147220 */ /* 0x020fe20000400000 */
[----:B--2---:R-:W-:Y:S02]  /*0da0*/  FFMA R28, R28, 0.28209480643272399902, R19 ;  /* 0x3e906ebb1c1c7823 */ /* 0x004fe40000000013 */
[----:B------:R-:W2:Y:S01]  /*0db0*/  LDG.E.CONSTANT R19, desc[UR10][R2.64+0x48] ;  /* 0x0000480a02137981 */ /* 0x000ea2000c1e9900 */
[----:B----4-:R-:W-:-:S03]  /*0dc0*/  FFMA R18, R9, R18, -R20 ;  /* 0x0000001209127223 */ /* 0x010fc60000000814 */
[----:B------:R-:W4:Y:S01]  /*0dd0*/  LDG.E.CONSTANT R20, desc[UR10][R2.64+0x40] ;  /* 0x0000400a02147981 */ /* 0x000f22000c1e9900 */
[----:B------:R-:W-:Y:S01]  /*0de0*/  FMUL R16, R11, R16 ;  /* 0x000000100b107220 */ /* 0x000fe20000400000 */
[----:B------:R-:W-:Y:S01]  /*0df0*/  FFMA R18, -R12, R33, R18 ;  /* 0x000000210c127223 */ /* 0x000fe20000000112 */
[----:B------:R-:W-:Y:S02]  /*0e00*/  FFMA R31, R10, R31, R21 ;  /* 0x0000001f0a1f7223 */ /* 0x000fe40000000015 */
[----:B------:R-:W-:Y:S01]  /*0e10*/  FFMA R35, R14, R35, R16 ;  /* 0x000000230e237223 */ /* 0x000fe20000000010 */
[----:B------:R-:W5:Y:S01]  /*0e20*/  LDG.E.CONSTANT R21, desc[UR10][R2.64] ;  /* 0x0000000a02157981 */ /* 0x000f62000c1e9900 */
[----:B------:R-:W-:-:S03]  /*0e30*/  FMUL R32, R18, 0.48860251903533935547 ;  /* 0x3efa2a1c12207820 */ /* 0x000fc60000400000 */
[----:B------:R-:W4:Y:S01]  /*0e40*/  LDG.E.CONSTANT R16, desc[UR10][R2.64+0x10] ;  /* 0x0000100a02107981 */ /* 0x000f22000c1e9900 */
[----:B------:R-:W-:-:S03]  /*0e50*/  FFMA R34, R8, R27, R35 ;  /* 0x0000001b08227223 */ /* 0x000fc60000000023 */
[----:B------:R-:W4:Y:S01]  /*0e60*/  LDG.E.CONSTANT R18, desc[UR10][R2.64+0x1c] ;  /* 0x00001c0a02127981 */ /* 0x000f22000c1e9900 */
[----:B------:R-:W-:Y:S01]  /*0e70*/  FFMA R32, R25, 0.28209480643272399902, R32 ;  /* 0x3e906ebb19207823 */ /* 0x000fe20000000020 */
[----:B------:R-:W-:Y:S02]  /*0e80*/  FFMA R33, R13, R30, R34 ;  /* 0x0000001e0d217223 */ /* 0x000fe40000000022 */
[----:B------:R-:W4:Y:S04]  /*0e90*/  LDG.E.CONSTANT R27, desc[UR10][R2.64+0x28] ;  /* 0x0000280a021b7981 */ /* 0x000f28000c1e9900 */
[----:B------:R-:W4:Y:S01]  /*0ea0*/  LDG.E.CONSTANT R25, desc[UR10][R2.64+0x34] ;  /* 0x0000340a02197981 */ /* 0x000f22000c1e9900 */
[----:B------:R-:W-:-:S03]  /*0eb0*/  FFMA R35, R10, R29, R33 ;  /* 0x0000001d0a237223 */ /* 0x000fc60000000021 */
[----:B------:R-:W4:Y:S01]  /*0ec0*/  LDG.E.CONSTANT R29, desc[UR10][R2.64+0x4c] ;  /* 0x00004c0a021d7981 */ /* 0x000f22000c1e9900 */
[----:B------:R-:W-:-:S03]  /*0ed0*/  FMUL R30, R15, R26 ;  /* 0x0000001a0f1e7220 */ /* 0x000fc60000400000 */
[----:B------:R-:W4:Y:S01]  /*0ee0*/  LDG.E.CONSTANT R26, desc[UR10][R2.64+0x58] ;  /* 0x0000580a021a7981 */ /* 0x000f22000c1e9900 */
[----:B------:R-:W-:-:S03]  /*0ef0*/  FADD R33, R28, R31 ;  /* 0x0000001f1c217221 */ /* 0x000fc60000000000 */
[----:B------:R-:W4:Y:S04]  /*0f00*/  LDG.E.CONSTANT R28, desc[UR10][R2.64+0x4] ;  /* 0x0000040a021c7981 */ /* 0x000f28000c1e9900 */
[----:B------:R-:W4:Y:S01]  /*0f10*/  LDG.E.CONSTANT R31, desc[UR10][R2.64+0x64] ;  /* 0x0000640a021f7981 */ /* 0x000f22000c1e9900 */
[----:B------:R-:W-:Y:S01]  /*0f20*/  FADD R35, R32, R35 ;  /* 0x0000002320237221 */ /* 0x000fe20000000000 */
[----:B0-----:R-:W-:Y:S02]  /*0f30*/  FFMA R37, R9, R24, -R30 ;  /* 0x0000001809257223 */ /* 0x001fe4000000081e */
[----:B------:R-:W4:Y:S04]  /*0f40*/  LDG.E.CONSTANT R32, desc[UR10][R2.64+0x14] ;  /* 0x0000140a02207981 */ /* 0x000f28000c1e9900 */
[----:B------:R-:W4:Y:S04]  /*0f50*/  LDG.E.CONSTANT R24, desc[UR10][R2.64+0x44] ;  /* 0x0000440a02187981 */ /* 0x000f28000c1e9900 */
[----:B------:R-:W4:Y:S01]  /*0f60*/  LDG.E.CONSTANT R30, desc[UR10][R2.64+0x20] ;  /* 0x0000200a021e7981 */ /* 0x000f22000c1e9900 */
[----:B------:R-:W-:Y:S01]  /*0f70*/  FMUL R6, R11, R6 ;  /* 0x000000060b067220 */ /* 0x000fe20000400000 */
[----:B------:R-:W-:-:S03]  /*0f80*/  FFMA R7, -R12, R7, R37 ;  /* 0x000000070c077223 */ /* 0x000fc60000000125 */
[----:B------:R-:W-:Y:S01]  /*0f90*/  FFMA R37, R14, R17, R6 ;  /* 0x000000110e257223 */ /* 0x000fe20000000006 */
[----:B------:R-:W-:Y:S01]  /*0fa0*/  UIADD3 UR6, UP0, UPT, UR6, UR8, URZ ;  /* 0x0000000806067290 */ /* 0x000fe2000ff1e0ff */
[----:B------:R-:W-:Y:S01]  /*0fb0*/  FMUL R6, R7, 0.48860251903533935547 ;  /* 0x3efa2a1c07067820 */ /* 0x000fe20000400000 */
[----:B------:R-:W4:Y:S02]  /*0fc0*/  LDG.E.CONSTANT R17, desc[UR10][R2.64+0x38] ;  /* 0x0000380a02117981 */ /* 0x000f24000c1e9900 */
[----:B------:R-:W-:Y:S02]  /*0fd0*/  UIADD3.X UR4, UPT, UPT, UR4, UR9, URZ, UP0, !UPT ;  /* 0x0000000904047290 */ /* 0x000fe400087fe4ff */
[----:B------:R-:W-:Y:S04]  /*0fe0*/  STG.E desc[UR10][R4.64+0x4], R33 ;  /* 0x0000042104007986 */ /* 0x000fe8000c10190a */
[----:B------:R0:W-:Y:S04]  /*0ff0*/  STG.E desc[UR10][R4.64+0x8], R35 ;  /* 0x0000082304007986 */ /* 0x0001e8000c10190a */
[----:B0-----:R-:W4:Y:S01]  /*1000*/  LDG.E.CONSTANT R5, desc[UR10][R2.64+0x68] ;  /* 0x0000680a02057981 */ /* 0x001f22000c1e9900 */
[----:B--2---:R-:W-:-:S03]  /*1010*/  FFMA R34, R8, R19, R37 ;  /* 0x0000001308227223 */ /* 0x004fc60000000025 */
[----:B------:R-:W2:Y:S01]  /*1020*/  LDG.E.CONSTANT R19, desc[UR10][R2.64+0x8] ;  /* 0x0000080a02137981 */ /* 0x000ea2000c1e9900 */
[----:B---3--:R-:W-:-:S04]  /*1030*/  FFMA R7, R13, R22, R34 ;  /* 0x000000160d077223 */ /* 0x008fc80000000022 */
[----:B------:R-:W-:Y:S02]  /*1040*/  FFMA R37, R10, R23, R7 ;  /* 0x000000170a257223 */ /* 0x000fe40000000007 */
[----:B------:R-:W3:Y:S01]  /*1050*/  LDG.E.CONSTANT R23, desc[UR10][R2.64+0x2c] ;  /* 0x00002c0a02177981 */ /* 0x000ee2000c1e9900 */
[----:B------:R-:W-:Y:S01]  /*1060*/  MOV R7, UR4 ;  /* 0x0000000400077c02 */ /* 0x000fe20008000f00 */
[----:B-----5:R-:W-:Y:S01]  /*1070*/  FFMA R22, R21, 0.28209480643272399902, R6 ;  /* 0x3e906ebb15167823 */ /* 0x020fe20000000006 */
[----:B------:R-:W-:Y:S01]  /*1080*/  MOV R6, UR6 ;  /* 0x0000000600067c02 */ /* 0x000fe20008000f00 */
[----:B------:R-:W5:Y:S01]  /*1090*/  LDG.E.CONSTANT R21, desc[UR10][R2.64+0x50] ;  /* 0x0000500a02157981 */ /* 0x000f62000c1e9900 */
[----:B----4-:R-:W-:Y:S01]  /*10a0*/  FMUL R34, R15, R16 ;  /* 0x000000100f227220 */ /* 0x010fe20000400000 */
[----:B------:R-:W-:Y:S02]  /*10b0*/  FMUL R35, R11, R20 ;  /* 0x000000140b237220 */ /* 0x000fe40000400000 */
[----:B------:R0:W4:Y:S01]  /*10c0*/  LDG.E.CONSTANT R16, desc[UR10][R2.64+0x5c] ;  /* 0x00005c0a02107981 */ /* 0x000122000c1e9900 */
[----:B------:R-:W-:-:S03]  /*10d0*/  FFMA R33, R9, R18, -R34 ;  /* 0x0000001209217223 */ /* 0x000fc60000000822 */
[----:B------:R-:W2:Y:S01]  /*10e0*/  LDG.E.CONSTANT R18, desc[UR10][R6.64+0xc] ;  /* 0x00000c0a06127981 */ /* 0x000ea2000c1e9900 */
[----:B------:R-:W-:Y:S01]  /*10f0*/  FADD R4, R22, R37 ;  /* 0x0000002516047221 */ /* 0x000fe20000000000 */
[----:B------:R-:W-:Y:S02]  /*1100*/  FFMA R27, -R12, R27, R33 ;  /* 0x0000001b0c1b7223 */ /* 0x000fe40000000121 */
[----:B------:R-:W2:Y:S01]  /*1110*/  LDG.E.CONSTANT R20, desc[UR10][R6.64+0x3c] ;  /* 0x00003c0a06147981 */ /* 0x000ea2000c1e9900 */
[----:B------:R-:W-:-:S03]  /*1120*/  FFMA R35, R14, R25, R35 ;  /* 0x000000190e237223 */ /* 0x000fc60000000023 */
[----:B------:R-:W2:Y:S01]  /*1130*/  LDG.E.CONSTANT R22, desc[UR10][R6.64+0x18] ;  /* 0x0000180a06167981 */ /* 0x000ea2000c1e9900 */
[----:B0-----:R-:W-:-:S03]  /*1140*/  FMUL R3, R27, 0.48860251903533935547 ;  /* 0x3efa2a1c1b037820 */ /* 0x001fc60000400000 */
[----:B------:R-:W2:Y:S01]  /*1150*/  LDG.E.CONSTANT R25, desc[UR10][R6.64+0x30] ;  /* 0x0000300a06197981 */ /* 0x000ea2000c1e9900 */
[----:B------:R-:W-:-:S03]  /*1160*/  FFMA R34, R8, R29, R35 ;  /* 0x0000001d08227223 */ /* 0x000fc60000000023 */
[----:B------:R-:W2:Y:S04]  /*1170*/  LDG.E.CONSTANT R29, desc[UR10][R6.64+0x24] ;  /* 0x0000240a061d7981 */ /* 0x000ea8000c1e9900 */
[----:B------:R-:W2:Y:S01]  /*1180*/  LDG.E.CONSTANT R27, desc[UR10][R6.64+0x48] ;  /* 0x0000480a061b7981 */ /* 0x000ea2000c1e9900 */
[----:B------:R-:W-:-:S03]  /*1190*/  FFMA R35, R13, R26, R34 ;  /* 0x0000001a0d237223 */ /* 0x000fc60000000022 */
[----:B------:R-:W2:Y:S01]  /*11a0*/  LDG.E.CONSTANT R36, desc[UR10][R6.64+0x54] ;  /* 0x0000540a06247981 */ /* 0x000ea2000c1e9900 */
[----:B------:R-:W-:Y:S01]  /*11b0*/  FFMA R34, R28, 0.28209480643272399902, R3 ;  /* 0x3e906ebb1c227823 */ /* 0x000fe20000000003 */
[----:B------:R-:W-:Y:S02]  /*11c0*/  FFMA R35, R10, R31, R35 ;  /* 0x0000001f0a237223 */ /* 0x000fe40000000023 */
[----:B------:R-:W2:Y:S04]  /*11d0*/  LDG.E.CONSTANT R33, desc[UR10][R6.64] ;  /* 0x0000000a06217981 */ /* 0x000ea8000c1e9900 */
[----:B------:R-:W2:Y:S04]  /*11e0*/  LDG.E.CONSTANT R31, desc[UR10][R6.64+0x60] ;  /* 0x0000600a061f7981 */ /* 0x000ea8000c1e9900 */
[----:B------:R-:W2:Y:S04]  /*11f0*/  LDG.E.CONSTANT R26, desc[UR10][R6.64+0x10] ;  /* 0x0000100a061a7981 */ /* 0x000ea8000c1e9900 */
[----:B------:R-:W2:Y:S01]  /*1200*/  LDG.E.CONSTANT R28, desc[UR10][R6.64+0x14] ;  /* 0x0000140a061c7981 */ /* 0x000ea2000c1e9900 */
[----:B------:R-:W-:Y:S01]  /*1210*/  FMUL R32, R15, R32 ;  /* 0x000000200f207220 */ /* 0x000fe20000400000 */
[----:B------:R-:W-:-:S02]  /*1220*/  FMUL R37, R11, R24 ;  /* 0x000000180b257220 */ /* 0x000fc40000400000 */
[----:B------:R-:W2:Y:S01]  /*1230*/  LDG.E.CONSTANT R24, desc[UR10][R6.64+0x44] ;  /* 0x0000440a06187981 */ /* 0x000ea2000c1e9900 */
[----:B------:R-:W-:-:S03]  /*1240*/  FFMA R3, R9, R30, -R32 ;  /* 0x0000001e09037223 */ /* 0x000fc60000000820 */
[----:B------:R-:W2:Y:S01]  /*1250*/  LDG.E.CONSTANT R30, desc[UR10][R6.64+0x40] ;  /* 0x0000400a061e7981 */ /* 0x000ea2000c1e9900 */
[----:B------:R-:W-:Y:S01]  /*1260*/  FFMA R17, R14, R17, R37 ;  /* 0x000000110e117223 */ /* 0x000fe20000000025 */
[----:B---3--:R-:W-:Y:S02]  /*1270*/  FFMA R23, -R12, R23, R3 ;  /* 0x000000170c177223 */ /* 0x008fe40000000103 */
[----:B------:R-:W0:Y:S01]  /*1280*/  LDC.64 R2, c[0x0][0x3a0] ;  /* 0x0000e800ff027b82 */ /* 0x000e220000000a00 */
[----:B-----5:R-:W-:Y:S01]  /*1290*/  FFMA R17, R8, R21, R17 ;  /* 0x0000001508117223 */ /* 0x020fe20000000011 */
[----:B------:R-:W-:-:S03]  /*12a0*/  FMUL R32, R23, 0.48860251903533935547 ;  /* 0x3efa2a1c17207820 */ /* 0x000fc60000400000 */
[----:B----4-:R-:W-:Y:S01]  /*12b0*/  FFMA R17, R13, R16, R17 ;  /* 0x000000100d117223 */ /* 0x010fe20000000011 */
[----:B--2---:R-:W-:Y:S01]  /*12c0*/  FFMA R19, R19, 0.28209480643272399902, R32 ;  /* 0x3e906ebb13137823 */ /* 0x004fe20000000020 */
[----:B------:R-:W-:Y:S02]  /*12d0*/  FMUL R18, R15, R18 ;  /* 0x000000120f127220 */ /* 0x000fe40000400000 */
[----:B------:R-:W-:Y:S01]  /*12e0*/  FFMA R16, R10, R5, R17 ;  /* 0x000000050a107223 */ /* 0x000fe20000000011 */
[----:B------:R-:W-:-:S03]  /*12f0*/  FMUL R21, R11, R20 ;  /* 0x000000140b157220 */ /* 0x000fc60000400000 */
[----:B------:R-:W-:Y:S01]  /*1300*/  FADD R5, R19, R16 ;  /* 0x0000001013057221 */ /* 0x000fe20000000000 */
[----:B------:R-:W2:Y:S01]  /*1310*/  LDG.E.CONSTANT R20, desc[UR10][R6.64+0x64] ;  /* 0x0000640a06147981 */ /* 0x000ea2000c1e9900 */
[----:B------:R-:W-:Y:S01]  /*1320*/  FFMA R17, R9, R22, -R18 ;  /* 0x0000001609117223 */ /* 0x000fe20000000812 */
[----:B------:R-:W-:Y:S01]  /*1330*/  FFMA R21, R14, R25, R21 ;  /* 0x000000190e157223 */ /* 0x000fe20000000015 */
[----:B------:R-:W-:Y:S01]  /*1340*/  IADD3 R18, PT, PT, R0, UR12, RZ ;  /* 0x0000000c00127c10 */ /* 0x000fe2000fffe0ff */
[----:B------:R-:W3:Y:S01]  /*1350*/  LDG.E.CONSTANT R25, desc[UR10][R6.64+0x2c] ;  /* 0x00002c0a06197981 */ /* 0x000ee2000c1e9900 */
[----:B------:R-:W-:-:S03]  /*1360*/  FFMA R17, -R12, R29, R17 ;  /* 0x0000001d0c117223 */ /* 0x000fc60000000111 */
[----:B------:R-:W4:Y:S01]  /*1370*/  LDG.E.CONSTANT R22, desc[UR10][R6.64+0x4] ;  /* 0x0000040a06167981 */ /* 0x000f22000c1e9900 */
[----:B------:R-:W-:Y:S01]  /*1380*/  FFMA R16, R8, R27, R21 ;  /* 0x0000001b08107223 */ /* 0x000fe20000000015 */
[----:B------:R-:W-:Y:S01]  /*1390*/  LEA R21, R0, R0, 0x1 ;  /* 0x0000000000157211 */ /* 0x000fe200078e08ff */
[----:B------:R-:W-:Y:S01]  /*13a0*/  FMUL R0, R17, 0.48860251903533935547 ;  /* 0x3efa2a1c11007820 */ /* 0x000fe20000400000 */
[----:B------:R-:W-:Y:S01]  /*13b0*/  LEA R23, R18, R18, 0x1 ;  /* 0x0000001212177211 */ /* 0x000fe200078e08ff */
[----:B------:R-:W-:Y:S01]  /*13c0*/  FFMA R19, R13, R36, R16 ;  /* 0x000000240d137223 */ /* 0x000fe20000000010 */
[----:B------:R-:W5:Y:S01]  /*13d0*/  LDG.E.CONSTANT R29, desc[UR10][R6.64+0x28] ;  /* 0x0000280a061d7981 */ /* 0x000f62000c1e9900 */
[----:B0-----:R-:W-:-:S04]  /*13e0*/  IMAD.WIDE.U32 R16, R21, 0x4, R2 ;  /* 0x0000000415107825 */ /* 0x001fc800078e0002 */
[----:B------:R-:W-:Y:S01]  /*13f0*/  FFMA R33, R33, 0.28209480643272399902, R0 ;  /* 0x3e906ebb21217823 */ /* 0x000fe20000000000 */
[----:B------:R-:W2:Y:S01]  /*1400*/  LDG.E.CONSTANT R21, desc[UR10][R6.64+0x20] ;  /* 0x0000200a06157981 */ /* 0x000ea2000c1e9900 */
[----:B------:R-:W-:-:S03]  /*1410*/  FFMA R0, R10, R31, R19 ;  /* 0x0000001f0a007223 */ /* 0x000fc60000000013 */
[----:B------:R-:W4:Y:S01]  /*1420*/  LDG.E.CONSTANT R27, desc[UR10][R6.64+0x4c] ;  /* 0x00004c0a061b7981 */ /* 0x000f22000c1e9900 */
[----:B------:R-:W-:-:S03]  /*1430*/  FMUL R26, R15, R26 ;  /* 0x0000001a0f1a7220 */ /* 0x000fc60000400000 */
[----:B------:R-:W5:Y:S01]  /*1440*/  LDG.E.CONSTANT R19, desc[UR10][R6.64+0x34] ;  /* 0x0000340a06137981 */ /* 0x000f62000c1e9900 */
[----:B------:R-:W-:-:S03]  /*1450*/  FMUL R28, R15, R28 ;  /* 0x0000001c0f1c7220 */ /* 0x000fc60000400000 */
[----:B------:R-:W4:Y:S01]  /*1460*/  LDG.E.CONSTANT R31, desc[UR10][R6.64+0x38] ;  /* 0x0000380a061f7981 */ /* 0x000f22000c1e9900 */
[----:B------:R-:W-:-:S03]  /*1470*/  IMAD.WIDE.U32 R2, R23, 0x4, R2 ;  /* 0x0000000417027825 */ /* 0x000fc600078e0002 */
[----:B------:R-:W4:Y:S01]  /*1480*/  LDG.E.CONSTANT R15, desc[UR10][R6.64+0x1c] ;  /* 0x00001c0a060f7981 */ /* 0x000f22000c1e9900 */
[----:B------:R-:W-:-:S03]  /*1490*/  FMUL R32, R11, R24 ;  /* 0x000000180b207220 */ /* 0x000fc60000400000 */
[----:B------:R-:W4:Y:S01]  /*14a0*/  LDG.E.CONSTANT R23, desc[UR10][R6.64+0x50] ;  /* 0x0000500a06177981 */ /* 0x000f22000c1e9900 */
[----:B------:R-:W-:-:S03]  /*14b0*/  FMUL R37, R11, R30 ;  /* 0x0000001e0b257220 */ /* 0x000fc60000400000 */
[----:B------:R-:W4:Y:S04]  /*14c0*/  LDG.E.CONSTANT R18, desc[UR10][R6.64+0x58] ;  /* 0x0000580a06127981 */ /* 0x000f28000c1e9900 */
[----:B------:R-:W4:Y:S04]  /*14d0*/  LDG.E.CONSTANT R24, desc[UR10][R6.64+0x5c] ;  /* 0x00005c0a06187981 */ /* 0x000f28000c1e9900 */
[----:B------:R-:W4:Y:S04]  /*14e0*/  LDG.E.CONSTANT R11, desc[UR10][R6.64+0x8] ;  /* 0x0000080a060b7981 */ /* 0x000f28000c1e9900 */
[----:B------:R0:W4:Y:S01]  /*14f0*/  LDG.E.CONSTANT R30, desc[UR10][R6.64+0x68] ;  /* 0x0000680a061e7981 */ /* 0x000122000c1e9900 */
[----:B------:R-:W-:Y:S01]  /*1500*/  FADD R35, R34, R35 ;  /* 0x0000002322237221 */ /* 0x000fe20000000000 */
[----:B------:R-:W-:-:S02]  /*1510*/  FADD R33, R33, R0 ;  /* 0x0000000021217221 */ /* 0x000fc40000000000 */
[----:B------:R-:W-:Y:S04]  /*1520*/  STG.E desc[UR10][R16.64], R4 ;  /* 0x0000000410007986 */ /* 0x000fe8000c10190a */
[----:B------:R-:W-:Y:S04]  /*1530*/  STG.E desc[UR10][R16.64+0x4], R35 ;  /* 0x0000042310007986 */ /* 0x000fe8000c10190a */
[----:B------:R-:W-:Y:S04]  /*1540*/  STG.E desc[UR10][R16.64+0x8], R5 ;  /* 0x0000080510007986 */ /* 0x000fe8000c10190a */
[----:B------:R-:W-:Y:S01]  /*1550*/  STG.E desc[UR10][R2.64], R33 ;  /* 0x0000002102007986 */ /* 0x000fe2000c10190a */
[----:B--2---:R-:W-:-:S04]  /*1560*/  FFMA R28, R9, R21, -R28 ;  /* 0x00000015091c7223 */ /* 0x004fc8000000081c */
[----:B---3--:R-:W-:Y:S01]  /*1570*/  FFMA R25, -R12, R25, R28 ;  /* 0x000000190c197223 */ /* 0x008fe2000000011c */
[C---:B-----5:R-:W-:Y:S01]  /*1580*/  FFMA R19, R14.reuse, R19, R37 ;  /* 0x000000130e137223 */ /* 0x060fe20000000025 */
[----:B----4-:R-:W-:Y:S01]  /*1590*/  FFMA R32, R14, R31, R32 ;  /* 0x0000001f0e207223 */ /* 0x010fe20000000020 */
[----:B------:R-:W-:Y:S02]  /*15a0*/  FFMA R15, R9, R15, -R26 ;  /* 0x0000000f090f7223 */ /* 0x000fe4000000081a */
[----:B------:R-:W-:Y:S02]  /*15b0*/  FFMA R14, R8, R27, R19 ;  /* 0x0000001b080e7223 */ /* 0x000fe40000000013 */
[----:B------:R-:W-:Y:S01]  /*15c0*/  FFMA R15, -R12, R29, R15 ;  /* 0x0000001d0c0f7223 */ /* 0x000fe2000000010f */
[----:B------:R-:W-:Y:S01]  /*15d0*/  FFMA R23, R8, R23, R32 ;  /* 0x0000001708177223 */ /* 0x000fe20000000020 */
[----:B0-----:R-:W-:Y:S02]  /*15e0*/  FMUL R6, R25, 0.48860251903533935547 ;  /* 0x3efa2a1c19067820 */ /* 0x001fe40000400000 */
[----:B------:R-:W-:Y:S01]  /*15f0*/  FMUL R15, R15, 0.48860251903533935547 ;  /* 0x3efa2a1c0f0f7820 */ /* 0x000fe20000400000 */
[C---:B------:R-:W-:Y:S01]  /*1600*/  FFMA R9, R13.reuse, R18, R14 ;  /* 0x000000120d097223 */ /* 0x040fe2000000000e */
[----:B------:R-:W-:-:S02]  /*1610*/  FFMA R23, R13, R24, R23 ;  /* 0x000000180d177223 */ /* 0x000fc40000000017 */
[----:B------:R-:W-:Y:S01]  /*1620*/  FFMA R15, R22, 0.28209480643272399902, R15 ;  /* 0x3e906ebb160f7823 */ /* 0x000fe2000000000f */
[C---:B------:R-:W-:Y:S01]  /*1630*/  FFMA R20, R10.reuse, R20, R9 ;  /* 0x000000140a147223 */ /* 0x040fe20000000009 */
[----:B------:R-:W-:Y:S01]  /*1640*/  FFMA R6, R11, 0.28209480643272399902, R6 ;  /* 0x3e906ebb0b067823 */ /* 0x000fe20000000006 */
[----:B------:R-:W-:Y:S02]  /*1650*/  FFMA R23, R10, R30, R23 ;  /* 0x0000001e0a177223 */ /* 0x000fe40000000017 */
[----:B------:R-:W-:Y:S02]  /*1660*/  FADD R15, R15, R20 ;  /* 0x000000140f0f7221 */ /* 0x000fe40000000000 */
[----:B------:R-:W-:-:S03]  /*1670*/  FADD R23, R6, R23 ;  /* 0x0000001706177221 */ /* 0x000fc60000000000 */
[----:B------:R-:W-:Y:S04]  /*1680*/  STG.E desc[UR10][R2.64+0x4], R15 ;  /* 0x0000040f02007986 */ /* 0x000fe8000c10190a */
[----:B------:R-:W-:Y:S01]  /*1690*/  STG.E desc[UR10][R2.64+0x8], R23 ;  /* 0x0000081702007986 */ /* 0x000fe2000c10190a */
[----:B------:R-:W-:Y:S05]  /*16a0*/  EXIT ;  /* 0x000000000000794d */ /* 0x000fea0003800000 */
.L_x_2254:
[----:B------:R-:W0:Y:S01]  /*16b0*/  LDC.64 R4, c[0x0][0x398] ;  /* 0x0000e600ff047b82 */ /* 0x000e220000000a00 */
[C---:B------:R-:W-:Y:S01]  /*16c0*/  FMUL R7, R22.reuse, 16777216 ;  /* 0x4b80000016077820 */ /* 0x040fe20000400000 */
[----:B------:R-:W-:Y:S01]  /*16d0*/  FSETP.GEU.AND P0, PT, |R22|, 1.175494350822287508e-38, PT ;  /* 0x008000001600780b */ /* 0x000fe20003f0e200 */
[----:B------:R-:W1:Y:S01]  /*16e0*/  LDCU.64 UR4, c[0x0][0x3a0] ;  /* 0x00007400ff0477ac */ /* 0x000e620008000a00 */
[----:B0-----:R-:W2:Y:S04]  /*16f0*/  LDG.E.CONSTANT R26, desc[UR10][R4.64+0x3c] ;  /* 0x00003c0a041a7981 */ /* 0x001ea8000c1e9900 */
[----:B------:R-:W3:Y:S04]  /*1700*/  LDG.E.CONSTANT R17, desc[UR10][R4.64+0x30] ;  /* 0x0000300a04117981 */ /* 0x000ee8000c1e9900 */
[----:B------:R-:W4:Y:S04]  /*1710*/  LDG.E.CONSTANT R24, desc[UR10][R4.64+0x40] ;  /* 0x0000400a04187981 */ /* 0x000f28000c1e9900 */
[----:B------:R-:W5:Y:S04]  /*1720*/  LDG.E.CONSTANT R16, desc[UR10][R4.64+0x44] ;  /* 0x0000440a04107981 */ /* 0x000f68000c1e9900 */
[----:B------:R-:W5:Y:S04]  /*1730*/  LDG.E.CONSTANT R11, desc[UR10][R4.64+0x34] ;  /* 0x0000340a040b7981 */ /* 0x000f68000c1e9900 */
[----:B------:R-:W5:Y:S01]  /*1740*/  LDG.E.CONSTANT R10, desc[UR10][R4.64+0x38] ;  /* 0x0000380a040a7981 */ /* 0x000f62000c1e9900 */
[----:B------:R-:W-:-:S03]  /*1750*/  FSEL R9, R7, R22, !P0 ;  /* 0x0000001607097208 */ /* 0x000fc60004000000 */
[----:B------:R-:W5:Y:S01]  /*1760*/  LDG.E.CONSTANT R34, desc[UR10][R4.64+0x48] ;  /* 0x0000480a04227981 */ /* 0x000f62000c1e9900 */
[----:B------:R-:W0:Y:S03]  /*1770*/  MUFU.RSQ R8, R9 ;  /* 0x0000000900087308 */ /* 0x000e260000001400 */
[----:B------:R-:W5:Y:S04]  /*1780*/  LDG.E.CONSTANT R28, desc[UR10][R4.64+0x4c] ;  /* 0x00004c0a041c7981 */ /* 0x000f68000c1e9900 */
[----:B------:R-:W5:Y:S04]  /*1790*/  LDG.E.CONSTANT R22, desc[UR10][R4.64+0x50] ;  /* 0x0000500a04167981 */ /* 0x000f68000c1e9900 */
[----:B------:R-:W5:Y:S04]  /*17a0*/  LDG.E.CONSTANT R14, desc[UR10][R4.64+0x58] ;  /* 0x0000580a040e7981 */ /* 0x000f68000c1e9900 */
[----:B------:R-:W5:Y:S04]  /*17b0*/  LDG.E.CONSTANT R29, desc[UR10][R4.64+0x54] ;  /* 0x0000540a041d7981 */ /* 0x000f68000c1e9900 */
[----:B------:R-:W5:Y:S01]  /*17c0*/  LDG.E.CONSTANT R13, desc[UR10][R4.64+0x5c] ;  /* 0x00005c0a040d7981 */ /* 0x000f62000c1e9900 */
[----:B0-----:R-:W-:-:S03]  /*17d0*/  @!P0 FMUL R8, R8, 4096 ;  /* 0x4580000008088820 */ /* 0x001fc60000400000 */
[----:B------:R-:W5:Y:S01]  /*17e0*/  LDG.E.CONSTANT R27, desc[UR10][R4.64+0xc] ;  /* 0x00000c0a041b7981 */ /* 0x000f62000c1e9900 */
[-C--:B------:R-:W-:Y:S01]  /*17f0*/  FMUL R6, R21, R8.reuse ;  /* 0x0000000815067220 */ /* 0x080fe20000400000 */
[-C--:B------:R-:W-:Y:S01]  /*1800*/  FMUL R7, R19, R8.reuse ;  /* 0x0000000813077220 */ /* 0x080fe20000400000 */
[----:B------:R-:W-:Y:S01]  /*1810*/  FMUL R8, R18, R8 ;  /* 0x0000000812087220 */ /* 0x000fe20000400000 */
[----:B------:R-:W5:Y:S01]  /*1820*/  LDG.E.CONSTANT R19, desc[UR10][R4.64+0x68] ;  /* 0x0000680a04137981 */ /* 0x000f62000c1e9900 */
[----:B------:R-:W-:Y:S01]  /*1830*/  FADD R21, R6, R6 ;  /* 0x0000000606157221 */ /* 0x000fe20000000000 */
[----:B------:R-:W-:Y:S02]  /*1840*/  FMUL R15, R7, -1.0925484895706176758 ;  /* 0xbf8bd8a1070f7820 */ /* 0x000fe40000400000 */
[----:B------:R-:W5:Y:S01]  /*1850*/  LDG.E.CONSTANT R30, desc[UR10][R4.64+0x60] ;  /* 0x0000600a041e7981 */ /* 0x000f62000c1e9900 */
[C---:B------:R-:W-:Y:S01]  /*1860*/  FMUL R9, R8.reuse, R21 ;  /* 0x0000001508097220 */ /* 0x040fe20000400000 */
[----:B------:R-:W-:-:S02]  /*1870*/  FMUL R31, R8, R15 ;  /* 0x0000000f081f7220 */ /* 0x000fc40000400000 */
[----:B------:R-:W5:Y:S01]  /*1880*/  LDG.E.CONSTANT R25, desc[UR10][R4.64+0x10] ;  /* 0x0000100a04197981 */ /* 0x000f62000c1e9900 */
[----:B------:R-:W-:-:S03]  /*1890*/  FMUL R21, R9, 0.54627424478530883789 ;  /* 0x3f0bd8a109157820 */ /* 0x000fc60000400000 */
[----:B------:R-:W5:Y:S04]  /*18a0*/  LDG.E.CONSTANT R32, desc[UR10][R4.64+0x18] ;  /* 0x0000180a04207981 */ /* 0x000f68000c1e9900 */
[----:B------:R-:W5:Y:S04]  /*18b0*/  LDG.E.CONSTANT R23, desc[UR10][R4.64+0x24] ;  /* 0x0000240a04177981 */ /* 0x000f68000c1e9900 */
[----:B------:R-:W5:Y:S04]  /*18c0*/  LDG.E.CONSTANT R12, desc[UR10][R4.64+0x64] ;  /* 0x0000640a040c7981 */ /* 0x000f68000c1e9900 */
[----:B------:R-:W5:Y:S01]  /*18d0*/  LDG.E.CONSTANT R33, desc[UR10][R4.64+0x2c] ;  /* 0x00002c0a04217981 */ /* 0x000f62000c1e9900 */
[----:B--2---:R-:W-:-:S03]  /*18e0*/  FMUL R18, R31, R26 ;  /* 0x0000001a1f127220 */ /* 0x004fc60000400000 */
[----:B------:R-:W2:Y:S01]  /*18f0*/  LDG.E.CONSTANT R26, desc[UR10][R4.64+0x1c] ;  /* 0x00001c0a041a7981 */ /* 0x000ea2000c1e9900 */
[----:B---3--:R-:W-:-:S03]  /*1900*/  FFMA R18, R21, R17, R18 ;  /* 0x0000001115127223 */ /* 0x008fc60000000012 */
[----:B------:R-:W3:Y:S01]  /*1910*/  LDG.E.CONSTANT R17, desc[UR10][R4.64+0x28] ;  /* 0x0000280a04117981 */ /* 0x000ee2000c1e9900 */
[----:B----4-:R-:W-:-:S03]  /*1920*/  FMUL R36, R31, R24 ;  /* 0x000000181f247220 */ /* 0x010fc60000400000 */
[----:B------:R-:W4:Y:S01]  /*1930*/  LDG.E.CONSTANT R24, desc[UR10][R4.64+0x4] ;  /* 0x0000040a04187981 */ /* 0x000f22000c1e9900 */
[----:B-----5:R-:W-:-:S03]  /*1940*/  FMUL R31, R31, R16 ;  /* 0x000000101f1f7220 */ /* 0x020fc60000400000 */
[----:B------:R-:W5:Y:S01]  /*1950*/  LDG.E.CONSTANT R16, desc[UR10][R4.64] ;  /* 0x0000000a04107981 */ /* 0x000f62000c1e9900 */
[C---:B------:R-:W-:Y:S01]  /*1960*/  FFMA R36, R21.reuse, R11, R36 ;  /* 0x0000000b15247223 */ /* 0x040fe20000000024 */
[----:B------:R-:W-:Y:S02]  /*1970*/  HFMA2 R11, -RZ, RZ, 1.861328125, 0.56298828125 ;  /* 0x3f723881ff0b7431 */ /* 0x000fe400000001ff */
[----:B------:R-:W-:Y:S01]  /*1980*/  FFMA R21, R21, R10, R31 ;  /* 0x0000000a15157223 */ /* 0x000fe2000000001f */
[----:B------:R-:W-:-:S04]  /*1990*/  FMUL R10, R7, R7 ;  /* 0x00000007070a7220 */ /* 0x000fc80000400000 */
[----:B------:R-:W-:-:S04]  /*19a0*/  FFMA R11, R10, R11, -0.3153915703296661377 ;  /* 0xbea17b010a0b7423 */ /* 0x000fc8000000000b */
[C---:B------:R-:W-:Y:S01]  /*19b0*/  FFMA R31, R11.reuse, R34, R18 ;  /* 0x000000220b1f7223 */ /* 0x040fe20000000012 */
[----:B------:R-:W-:Y:S01]  /*19c0*/  FMUL R34, R6, R15 ;  /* 0x0000000f06227220 */ /* 0x000fe20000400000 */
[----:B------:R-:W4:Y:S04]  /*19d0*/  LDG.E.CONSTANT R18, desc[UR10][R4.64+0x20] ;  /* 0x0000200a04127981 */ /* 0x000f28000c1e9900 */
[----:B------:R-:W4:Y:S01]  /*19e0*/  LDG.E.CONSTANT R15, desc[UR10][R4.64+0x14] ;  /* 0x0000140a040f7981 */ /* 0x000f22000c1e9900 */
[C---:B------:R-:W-:Y:S01]  /*19f0*/  FFMA R35, R11.reuse, R28, R36 ;  /* 0x0000001c0b237223 */ /* 0x040fe20000000024 */
[----:B------:R-:W-:Y:S01]  /*1a00*/  FFMA R22, R11, R22, R21 ;  /* 0x000000160b167223 */ /* 0x000fe20000000015 */
[C---:B------:R-:W-:Y:S01]  /*1a10*/  FFMA R29, R34.reuse, R29, R31 ;  /* 0x0000001d221d7223 */ /* 0x040fe2000000001f */
[----:B------:R-:W4:Y:S01]  /*1a20*/  LDG.E.CONSTANT R21, desc[UR10][R4.64+0x84] ;  /* 0x0000840a04157981 */ /* 0x000f22000c1e9900 */
[----:B------:R-:W-:-:S03]  /*1a30*/  FFMA R35, R34, R14, R35 ;  /* 0x0000000e22237223 */ /* 0x000fc60000000023 */
[----:B------:R-:W4:Y:S01]  /*1a40*/  LDG.E.CONSTANT R14, desc[UR10][R4.64+0x6c] ;  /* 0x00006c0a040e7981 */ /* 0x000f22000c1e9900 */
[----:B------:R-:W-:Y:S01]  /*1a50*/  FFMA R34, R34, R13, R22 ;  /* 0x0000000d22227223 */ /* 0x000fe20000000016 */
[----:B------:R-:W-:Y:S02]  /*1a60*/  FMUL R13, R8, R8 ;  /* 0x00000008080d7220 */ /* 0x000fe40000400000 */
[----:B------:R-:W4:Y:S02]  /*1a70*/  LDG.E.CONSTANT R31, desc[UR10][R4.64+0x78] ;  /* 0x0000780a041f7981 */ /* 0x000f24000c1e9900 */
[----:B------:R-:W-:Y:S02]  /*1a80*/  FFMA R13, R6, R6, -R13 ;  /* 0x00000006060d7223 */ /* 0x000fe4000000080d */
[----:B------:R-:W4:Y:S02]  /*1a90*/  LDG.E.CONSTANT R28, desc[UR10][R4.64+0x8] ;  /* 0x0000080a041c7981 */ /* 0x000f24000c1e9900 */
[----:B------:R-:W-:-:S04]  /*1aa0*/  FMUL R22, R13, 0.54627424478530883789 ;  /* 0x3f0bd8a10d167820 */ /* 0x000fc80000400000 */
[----:B------:R-:W-:Y:S01]  /*1ab0*/  FFMA R19, R22, R19, R34 ;  /* 0x0000001316137223 */ /* 0x000fe20000000022 */
[----:B------:R-:W-:Y:S01]  /*1ac0*/  FMUL R34, R8, R27 ;  /* 0x0000001b08227220 */ /* 0x000fe20000400000 */
[----:B------:R-:W-:Y:S01]  /*1ad0*/  FFMA R30, R22, R30, R29 ;  /* 0x0000001e161e7223 */ /* 0x000fe2000000001d */
[----:B------:R-:W-:Y:S01]  /*1ae0*/  FMUL R29, R8, R25 ;  /* 0x00000019081d7220 */ /* 0x000fe20000400000 */
[----:B------:R-:W4:Y:S01]  /*1af0*/  LDG.E.CONSTANT R27, desc[UR10][R4.64+0x70] ;  /* 0x0000700a041b7981 */ /* 0x000f22000c1e9900 */
[----:B------:R-:W-:-:S04]  /*1b00*/  FFMA R25, R7, R32, -R34 ;  /* 0x0000002007197223 */ /* 0x000fc80000000822 */
[----:B------:R-:W-:Y:S01]  /*1b10*/  FFMA R23, -R6, R23, R25 ;  /* 0x0000001706177223 */ /* 0x000fe20000000119 */
[----:B------:R-:W-:-:S03]  /*1b20*/  FFMA R12, R22, R12, R35 ;  /* 0x0000000c160c7223 */ /* 0x000fc60000000023 */
[----:B------:R-:W-:Y:S01]  /*1b30*/  FMUL R25, R23, 0.48860251903533935547 ;  /* 0x3efa2a1c17197820 */ /* 0x000fe20000400000 */
[----:B------:R-:W4:Y:S04]  /*1b40*/  LDG.E.CONSTANT R22, desc[UR10][R4.64+0x90] ;  /* 0x0000900a04167981 */ /* 0x000f28000c1e9900 */
[----:B------:R-:W4:Y:S01]  /*1b50*/  LDG.E.CONSTANT R23, desc[UR10][R4.64+0x88] ;  /* 0x0000880a04177981 */ /* 0x000f22000c1e9900 */
[----:B--2---:R-:W-:-:S03]  /*1b60*/  FFMA R26, R7, R26, -R29 ;  /* 0x0000001a071a7223 */ /* 0x004fc6000000081d */
[----:B------:R-:W2:Y:S01]  /*1b70*/  LDG.E.CONSTANT R29, desc[UR10][R4.64+0x7c] ;  /* 0x00007c0a041d7981 */ /* 0x000ea2000c1e9900 */
[----:B---3--:R-:W-:-:S03]  /*1b80*/  FFMA R26, -R6, R17, R26 ;  /* 0x00000011061a7223 */ /* 0x008fc6000000011a */
[----:B------:R-:W3:Y:S01]  /*1b90*/  LDG.E.CONSTANT R17, desc[UR10][R4.64+0x9c] ;  /* 0x00009c0a04117981 */ /* 0x000ee2000c1e9900 */
[----:B------:R-:W-:-:S03]  /*1ba0*/  FMUL R37, R26, 0.48860251903533935547 ;  /* 0x3efa2a1c1a257820 */ /* 0x000fc60000400000 */
[----:B------:R-:W3:Y:S01]  /*1bb0*/  LDG.E.CONSTANT R26, desc[UR10][R4.64+0x94] ;  /* 0x0000940a041a7981 */ /* 0x000ee2000c1e9900 */
[----:B-----5:R-:W-:-:S03]  /*1bc0*/  FFMA R35, R16, 0.28209480643272399902, R25 ;  /* 0x3e906ebb10237823 */ /* 0x020fc60000000019 */
[----:B------:R-:W5:Y:S01]  /*1bd0*/  LDG.E.CONSTANT R16, desc[UR10][R4.64+0x74] ;  /* 0x0000740a04107981 */ /* 0x000f62000c1e9900 */
[----:B----4-:R-:W-:-:S03]  /*1be0*/  FFMA R37, R24, 0.28209480643272399902, R37 ;  /* 0x3e906ebb18257823 */ /* 0x010fc60000000025 */
[----:B------:R-:W4:Y:S04]  /*1bf0*/  LDG.E.CONSTANT R24, desc[UR10][R4.64+0xa8] ;  /* 0x0000a80a04187981 */ /* 0x000f28000c1e9900 */
[----:B------:R-:W4:Y:S01]  /*1c00*/  LDG.E.CONSTANT R25, desc[UR10][R4.64+0x80] ;  /* 0x0000800a04197981 */ /* 0x000f22000c1e9900 */
[----:B------:R-:W-:Y:S01]  /*1c10*/  ISETP.NE.AND P0, PT, R20, 0x3, PT ;  /* 0x000000031400780c */ /* 0x000fe20003f05270 */
[----:B------:R-:W-:Y:S01]  /*1c20*/  FADD R20, R35, R30 ;  /* 0x0000001e23147221 */ /* 0x000fe20000000000 */
[----:B------:R-:W-:Y:S01]  /*1c30*/  MOV R35, 0x40124131 ;  /* 0x4012413100237802 */ /* 0x000fe20000000f00 */
[C---:B------:R-:W-:Y:S01]  /*1c40*/  FMUL R30, R8.reuse, R15 ;  /* 0x0000000f081e7220 */ /* 0x040fe20000400000 */
[----:B------:R-:W-:-:S03]  /*1c50*/  FMUL R15, R8, R13 ;  /* 0x0000000d080f7220 */ /* 0x000fc60000400000 */
[C---:B------:R-:W-:Y:S01]  /*1c60*/  FFMA R18, R7.reuse, R18, -R30 ;  /* 0x0000001207127223 */ /* 0x040fe2000000081e */
[C---:B------:R-:W-:Y:S01]  /*1c70*/  FFMA R15, R6.reuse, R9, R15 ;  /* 0x00000009060f7223 */ /* 0x040fe2000000000f */
[----:B------:R-:W-:Y:S02]  /*1c80*/  FMUL R30, R7, 1.4453057050704956055 ;  /* 0x3fb8ffc7071e7820 */ /* 0x000fe40000400000 */
[----:B------:R-:W-:Y:S01]  /*1c90*/  FFMA R32, -R6, R33, R18 ;  /* 0x0000002106207223 */ /* 0x000fe20000000112 */
[----:B------:R-:W-:Y:S01]  /*1ca0*/  FMUL R33, R15, 0.59004360437393188477 ;  /* 0x3f170d190f217820 */ /* 0x000fe20000400000 */
[----:B------:R-:W-:Y:S01]  /*1cb0*/  FADD R12, R37, R12 ;  /* 0x0000000c250c7221 */ /* 0x000fe20000000000 */
[----:B------:R-:W-:Y:S02]  /*1cc0*/  FFMA R35, R10, -R35, 0.45704579353332519531 ;  /* 0x3eea01e80a237423 */ /* 0x000fe40000000823 */
[----:B------:R-:W-:Y:S01]  /*1cd0*/  FMUL R37, R33, R14 ;  /* 0x0000000e21257220 */ /* 0x000fe20000400000 */
[----:B------:R-:W-:Y:S01]  /*1ce0*/  FMUL R14, R9, R30 ;  /* 0x0000001e090e7220 */ /* 0x000fe20000400000 */
[----:B------:R-:W-:-:S03]  /*1cf0*/  FMUL R18, R8, R35 ;  /* 0x0000002308127220 */ /* 0x000fc60000400000 */
[----:B------:R-:W-:Y:S02]  /*1d00*/  FFMA R31, R14, R31, -R37 ;  /* 0x0000001f0e1f7223 */ /* 0x000fe40000000825 */
[----:B------:R-:W4:Y:S02]  /*1d10*/  LDG.E.CONSTANT R37, desc[UR10][R4.64+0xa0] ;  /* 0x0000a00a04257981 */ /* 0x000f24000c1e9900 */
[----:B------:R-:W-:Y:S01]  /*1d20*/  FFMA R34, R18, R21, R31 ;  /* 0x0000001512227223 */ /* 0x000fe2000000001f */
[----:B------:R-:W-:Y:S02]  /*1d30*/  HFMA2 R21, -RZ, RZ, 1.982421875, -83.375 ;  /* 0x3feed536ff157431 */ /* 0x000fe400000001ff */
[----:B------:R-:W-:Y:S01]  /*1d40*/  FMUL R31, R32, 0.48860251903533935547 ;  /* 0x3efa2a1c201f7820 */ /* 0x000fe20000400000 */
[----:B------:R-:W-:Y:S01]  /*1d50*/  FMUL R27, R33, R27 ;  /* 0x0000001b211b7220 */ /* 0x000fe20000400000 */
[----:B------:R-:W4:Y:S02]  /*1d60*/  LDG.E.CONSTANT R32, desc[UR10][R4.64+0x98] ;  /* 0x0000980a04207981 */ /* 0x000f24000c1e9900 */
[----:B------:R-:W-:-:S02]  /*1d70*/  FFMA R28, R28, 0.28209480643272399902, R31 ;  /* 0x3e906ebb1c1c7823 */ /* 0x000fc4000000001f */
[----:B------:R-:W4:Y:S01]  /*1d80*/  LDG.E.CONSTANT R31, desc[UR10][R4.64+0x8c] ;  /* 0x00008c0a041f7981 */ /* 0x000f22000c1e9900 */
[----:B------:R-:W-:-:S04]  /*1d90*/  FFMA R36, R10, R21, -1.1195290088653564453 ;  /* 0xbf8f4cba0a247423 */ /* 0x000fc80000000015 */
[----:B------:R-:W-:-:S04]  /*1da0*/  FMUL R21, R7, R36 ;  /* 0x0000002407157220 */ /* 0x000fc80000400000 */
[----:B------:R-:W-:Y:S01]  /*1db0*/  FFMA R34, R21, R22, R34 ;  /* 0x0000001615227223 */ /* 0x000fe20000000022 */
[----:B------:R-:W-:Y:S02]  /*1dc0*/  FMUL R22, R6, R35 ;  /* 0x0000002306167220 */ /* 0x000fe40000400000 */
[----:B------:R-:W4:Y:S01]  /*1dd0*/  LDG.E.CONSTANT R35, desc[UR10][R4.64+0xb8] ;  /* 0x0000b80a04237981 */ /* 0x000f22000c1e9900 */
[----:B--2---:R-:W-:-:S03]  /*1de0*/  FFMA R27, R14, R29, -R27 ;  /* 0x0000001d0e1b7223 */ /* 0x004fc6000000081b */
[----:B------:R-:W2:Y:S01]  /*1df0*/  LDG.E.CONSTANT R29, desc[UR10][R4.64+0xa4] ;  /* 0x0000a40a041d7981 */ /* 0x000ea2000c1e9900 */
[----:B------:R-:W-:Y:S01]  /*1e00*/  FFMA R36, R18, R23, R27 ;  /* 0x0000001712247223 */ /* 0x000fe2000000001b */
[----:B---3--:R-:W-:Y:S01]  /*1e10*/  FFMA R34, R22, R17, R34 ;  /* 0x0000001116227223 */ /* 0x008fe20000000022 */
[----:B------:R-:W-:Y:S02]  /*1e20*/  FMUL R27, R13, R30 ;  /* 0x0000001e0d1b7220 */ /* 0x000fe40000400000 */
[----:B------:R-:W-:Y:S01]  /*1e30*/  FFMA R17, R21, R26, R36 ;  /* 0x0000001a15117223 */ /* 0x000fe20000000024 */
[----:B------:R-:W3:Y:S01]  /*1e40*/  LDG.E.CONSTANT R30, desc[UR10][R4.64+0xac] ;  /* 0x0000ac0a041e7981 */ /* 0x000ee2000c1e9900 */
[----:B-----5:R-:W-:-:S03]  /*1e50*/  FMUL R23, R33, R16 ;  /* 0x0000001021177220 */ /* 0x020fc60000400000 */
[----:B------:R-:W5:Y:S01]  /*1e60*/  LDG.E.CONSTANT R26, desc[UR10][R4.64+0xb0] ;  /* 0x0000b00a041a7981 */ /* 0x000f62000c1e9900 */
[----:B----4-:R-:W-:-:S03]  /*1e70*/  FFMA R33, R27, R24, R34 ;  /* 0x000000181b217223 */ /* 0x010fc60000000022 */
[----:B------:R-:W4:Y:S01]  /*1e80*/  LDG.E.CONSTANT R24, desc[UR10][R4.64+0xb4] ;  /* 0x0000b40a04187981 */ /* 0x000f22000c1e9900 */
[----:B------:R-:W-:-:S03]  /*1e90*/  FFMA R23, R14, R25, -R23 ;  /* 0x000000190e177223 */ /* 0x000fc60000000817 */
[----:B------:R-:W4:Y:S01]  /*1ea0*/  LDG.E.CONSTANT R25, desc[UR10][R4.64+0xbc] ;  /* 0x0000bc0a04197981 */ /* 0x000f22000c1e9900 */
[----:B------:R-:W-:Y:S01]  /*1eb0*/  FFMA R34, R22, R37, R17 ;  /* 0x0000002516227223 */ /* 0x000fe20000000011 */
[----:B------:R-:W-:-:S04]  /*1ec0*/  IMAD.WIDE.U32 R16, R2, 0xc, RZ ;  /* 0x0000000c02107825 */ /* 0x000fc800078e00ff */
[----:B------:R-:W-:Y:S01]  /*1ed0*/  FFMA R36, R18, R31, R23 ;  /* 0x0000001f12247223 */ /* 0x000fe20000000017 */
[----:B------:R-:W-:-:S03]  /*1ee0*/  IMAD R23, R0, 0xc, RZ ;  /* 0x0000000c00177824 */ /* 0x000fc600078e02ff */
[----:B------:R-:W-:Y:S02]  /*1ef0*/  FFMA R31, R21, R32, R36 ;  /* 0x00000020151f7223 */ /* 0x000fe40000000024 */
[----:B------:R-:W-:Y:S01]  /*1f00*/  IADD3 R17, PT, PT, R17, R23, RZ ;  /* 0x0000001711117210 */ /* 0x000fe20007ffe0ff */
[----:B------:R-:W-:Y:S01]  /*1f10*/  FMUL R23, R8, R9 ;  /* 0x0000000908177220 */ /* 0x000fe20000400000 */
[----:B------:R-:W-:-:S03]  /*1f20*/  LOP3.LUT R16, R16, 0xfffffffc, RZ, 0xc0, !PT ;  /* 0xfffffffc10107812 */ /* 0x000fc600078ec0ff */
[----:B------:R-:W-:Y:S01]  /*1f30*/  FFMA R23, R6, R13, -R23 ;  /* 0x0000000d06177223 */ /* 0x000fe20000000817 */
[----:B------:R-:W-:Y:S02]  /*1f40*/  LOP3.LUT R17, R17, 0x3, RZ, 0xc0, !PT ;  /* 0x0000000311117812 */ /* 0x000fe400078ec0ff */
[----:B-1----:R-:W-:Y:S01]  /*1f50*/  IADD3 R16, P1, PT, R16, UR4, RZ ;  /* 0x0000000410107c10 */ /* 0x002fe2000ff3e0ff */
[----:B------:R-:W-:-:S03]  /*1f60*/  FMUL R0, R23, 0.59004360437393188477 ;  /* 0x3f170d1917007820 */ /* 0x000fc60000400000 */
[----:B------:R-:W-:Y:S01]  /*1f70*/  IADD3.X R17, PT, PT, R17, UR5, RZ, P1, !PT ;  /* 0x0000000511117c10 */ /* 0x000fe20008ffe4ff */
[----:B--2---:R-:W-:Y:S01]  /*1f80*/  FFMA R31, R22, R29, R31 ;  /* 0x0000001d161f7223 */ /* 0x004fe2000000001f */
[----:B---3--:R-:W-:-:S03]  /*1f90*/  FFMA R29, R27, R30, R34 ;  /* 0x0000001e1b1d7223 */ /* 0x008fc60000000022 */
[----:B-----5:R-:W-:Y:S01]  /*1fa0*/  FFMA R26, R27, R26, R31 ;  /* 0x0000001a1b1a7223 */ /* 0x020fe2000000001f */
[----:B------:R-:W-:Y:S01]  /*1fb0*/  FADD R27, R28, R19 ;  /* 0x000000131c1b7221 */ /* 0x000fe20000000000 */
[C---:B------:R-:W-:Y:S01]  /*1fc0*/  FFMA R29, -R0.reuse, R35, R29 ;  /* 0x00000023001d7223 */ /* 0x040fe2000000011d */
[C---:B----4-:R-:W-:Y:S01]  /*1fd0*/  FFMA R33, -R0.reuse, R24, R33 ;  /* 0x0000001800217223 */ /* 0x050fe20000000121 */
[----:B------:R-:W-:-:S03]  /*1fe0*/  FFMA R26, -R0, R25, R26 ;  /* 0x00000019001a7223 */ /* 0x000fc6000000011a */
[----:B------:R-:W-:Y:S01]  /*1ff0*/  FADD R19, R20, R33 ;  /* 0x0000002114137221 */ /* 0x000fe20000000000 */
[----:B------:R-:W-:Y:S01]  /*2000*/  FADD R25, R12, R29 ;  /* 0x0000001d0c197221 */ /* 0x000fe20000000000 */
[----:B------:R-:W-:Y:S01]  /*2010*/  FADD R27, R27, R26 ;  /* 0x0000001a1b1b7221 */ /* 0x000fe20000000000 */
[----:B------:R-:W-:Y:S06]  /*2020*/  @!P0 BRA `(.L_x_2255) ;  /* 0x0000000400388947 */ /* 0x000fec0003800000 */
[----:B------:R-:W2:Y:S04]  /*2030*/  LDG.E.CONSTANT R37, desc[UR10][R4.64+0xcc] ;  /* 0x0000cc0a04257981 */ /* 0x000ea8000c1e9900 */
[----:B------:R-:W3:Y:S04]  /*2040*/  LDG.E.CONSTANT R31, desc[UR10][R4.64+0xc0] ;  /* 0x0000c00a041f7981 */ /* 0x000ee8000c1e9900 */
[----:B------:R-:W4:Y:S04]  /*2050*/  LDG.E.CONSTANT R35, desc[UR10][R4.64+0xd8] ;  /* 0x0000d80a04237981 */ /* 0x000f28000c1e9900 */
[----:B------:R-:W5:Y:S04]  /*2060*/  LDG.E.CONSTANT R33, desc[UR10][R4.64+0xe4] ;  /* 0x0000e40a04217981 */ /* 0x000f68000c1e9900 */
[----:B------:R-:W5:Y:S01]  /*2070*/  LDG.E.CONSTANT R29, desc[UR10][R4.64+0xf0] ;  /* 0x0000f00a041d7981 */ /* 0x000f62000c1e9900 */
[----:B------:R-:W-:Y:S01]  /*2080*/  FMUL R24, R7, 1.9843134880065917969 ;  /* 0x3ffdfdfc07187820 */ /* 0x000fe20000400000 */
[----:B------:R-:W-:Y:S01]  /*2090*/  FMUL R20, R11, -1.0062305927276611328 ;  /* 0xbf80cc2a0b147820 */ /* 0x000fe20000400000 */
[----:B------:R-:W-:Y:S01]  /*20a0*/  FMUL R12, R8, R23 ;  /* 0x00000017080c7220 */ /* 0x000fe20000400000 */
[----:B------:R-:W-:Y:S01]  /*20b0*/  FMUL R30, R7, -1.7701307535171508789 ;  /* 0xbfe293a5071e7820 */ /* 0x000fe20000400000 */
[----:B------:R-:W-:Y:S01]  /*20c0*/  MOV R26, 0x4095ddce ;  /* 0x4095ddce001a7802 */ /* 0x000fe20000000f00 */
[----:B------:R-:W-:Y:S01]  /*20d0*/  FFMA R24, R21, R24, R20 ;  /* 0x0000001815187223 */ /* 0x000fe20000000014 */
[----:B------:R-:W-:Y:S01]  /*20e0*/  FFMA R12, R6, R15, R12 ;  /* 0x0000000f060c7223 */ /* 0x000fe2000000000c */
[----:B------:R-:W-:Y:S01]  /*20f0*/  FMUL R20, R15, R30 ;  /* 0x0000001e0f147220 */ /* 0x000fe20000400000 */
[----:B------:R-:W-:Y:S01]  /*2100*/  MOV R32, 0x4053f171 ;  /* 0x4053f17100207802 */ /* 0x000fe20000000f00 */
[----:B------:R-:W5:Y:S01]  /*2110*/  LDG.E.CONSTANT R34, desc[UR10][R4.64+0xfc] ;  /* 0x0000fc0a04227981 */ /* 0x000f62000c1e9900 */
[----:B------:R-:W-:Y:S01]  /*2120*/  FMUL R28, R12, 0.62583571672439575195 ;  /* 0x3f2036c50c1c7820 */ /* 0x000fe20000400000 */
[----:B------:R-:W-:-:S02]  /*2130*/  FFMA R12, R10, -R26, 2.0071396827697753906 ;  /* 0x400074fa0a0c7423 */ /* 0x000fc4000000081a */
[----:B------:R-:W-:Y:S01]  /*2140*/  FFMA R32, R10, R32, -0.4730873405933380127 ;  /* 0xbef238810a207423 */ /* 0x000fe20000000020 */
[----:B--2---:R-:W-:-:S04]  /*2150*/  FMUL R37, R20, R37 ;  /* 0x0000002514257220 */ /* 0x004fc80000400000 */
[----:B---3--:R-:W-:Y:S01]  /*2160*/  FFMA R37, R28, R31, R37 ;  /* 0x0000001f1c257223 */ /* 0x008fe20000000025 */
[----:B------:R-:W-:Y:S01]  /*2170*/  FMUL R31, R7, R12 ;  /* 0x0000000c071f7220 */ /* 0x000fe20000400000 */
[----:B------:R-:W-:-:S03]  /*2180*/  FMUL R12, R9, R32 ;  /* 0x00000020090c7220 */ /* 0x000fc60000400000 */
[----:B------:R-:W-:Y:S01]  /*2190*/  FMUL R26, R8, R31 ;  /* 0x0000001f081a7220 */ /* 0x000fe20000400000 */
[----:B----4-:R-:W-:-:S04]  /*21a0*/  FFMA R35, R12, R35, R37 ;  /* 0x000000230c237223 */ /* 0x010fc80000000025 */
[----:B-----5:R-:W-:Y:S02]  /*21b0*/  FFMA R33, R26, R33, R35 ;  /* 0x000000211a217223 */ /* 0x020fe40000000023 */
[----:B------:R-:W2:Y:S02]  /*21c0*/  LDG.E.CONSTANT R35, desc[UR10][R4.64+0x108] ;  /* 0x0001080a04237981 */ /* 0x000ea4000c1e9900 */
[----:B------:R-:W-:Y:S02]  /*21d0*/  FFMA R36, R24, R29, R33 ;  /* 0x0000001d18247223 */ /* 0x000fe40000000021 */
[----:B------:R-:W3:Y:S04]  /*21e0*/  LDG.E.CONSTANT R33, desc[UR10][R4.64+0x114] ;  /* 0x0001140a04217981 */ /* 0x000ee8000c1e9900 */
[----:B------:R-:W4:Y:S01]  /*21f0*/  LDG.E.CONSTANT R29, desc[UR10][R4.64+0x120] ;  /* 0x0001200a041d7981 */ /* 0x000f22000c1e9900 */
[----:B------:R-:W-:Y:S01]  /*2200*/  FMUL R31, R6, R31 ;  /* 0x0000001f061f7220 */ /* 0x000fe20000400000 */
[----:B------:R-:W-:-:S03]  /*2210*/  FMUL R32, R13, R32 ;  /* 0x000000200d207220 */ /* 0x000fc60000400000 */
[----:B------:R-:W-:Y:S01]  /*2220*/  FFMA R37, R31, R34, R36 ;  /* 0x000000221f257223 */ /* 0x000fe20000000024 */
[----:B------:R-:W-:-:S03]  /*2230*/  FMUL R30, R23, R30 ;  /* 0x0000001e171e7220 */ /* 0x000fc60000400000 */
[----:B--2---:R-:W-:Y:S02]  /*2240*/  FFMA R35, R32, R35, R37 ;  /* 0x0000002320237223 */ /* 0x004fe40000000025 */
[----:B------:R-:W2:Y:S02]  /*2250*/  LDG.E.CONSTANT R37, desc[UR10][R4.64+0xc4] ;  /* 0x0000c40a04257981 */ /* 0x000ea4000c1e9900 */
[----:B---3--:R-:W-:Y:S01]  /*2260*/  FFMA R35, R30, R33, R35 ;  /* 0x000000211e237223 */ /* 0x008fe20000000023 */
[----:B------:R-:W-:-:S04]  /*2270*/  FMUL R33, R8, R15 ;  /* 0x0000000f08217220 */ /* 0x000fc80000400000 */
[----:B------:R-:W-:-:S04]  /*2280*/  FFMA R33, R6, R23, -R33 ;  /* 0x0000001706217223 */ /* 0x000fc80000000821 */
[----:B------:R-:W-:Y:S02]  /*2290*/  FMUL R34, R33, 0.62583571672439575195 ;  /* 0x3f2036c521227820 */ /* 0x000fe40000400000 */
[----:B------:R-:W3:Y:S02]  /*22a0*/  LDG.E.CONSTANT R33, desc[UR10][R4.64+0xe8] ;  /* 0x0000e80a04217981 */ /* 0x000ee4000c1e9900 */
[----:B----4-:R-:W-:Y:S02]  /*22b0*/  FFMA R36, R34, R29, R35 ;  /* 0x0000001d22247223 */ /* 0x010fe40000000023 */
[----:B------:R-:W4:Y:S02]  /*22c0*/  LDG.E.CONSTANT R35, desc[UR10][R4.64+0xdc] ;  /* 0x0000dc0a04237981 */ /* 0x000f24000c1e9900 */
[----:B------:R-:W-:Y:S02]  /*22d0*/  FADD R19, R19, R36 ;  /* 0x0000002413137221 */ /* 0x000fe40000000000 */
[----:B------:R-:W5:Y:S04]  /*22e0*/  LDG.E.CONSTANT R36, desc[UR10][R4.64+0xd0] ;  /* 0x0000d00a04247981 */ /* 0x000f68000c1e9900 */
[----:B------:R-:W3:Y:S01]  /*22f0*/  LDG.E.CONSTANT R29, desc[UR10][R4.64+0xf4] ;  /* 0x0000f40a041d7981 */ /* 0x000ee2000c1e9900 */
[----:B-----5:R-:W-:-:S04]  /*2300*/  FMUL R36, R20, R36 ;  /* 0x0000002414247220 */ /* 0x020fc80000400000 */
[----:B--2---:R-:W-:-:S04]  /*2310*/  FFMA R37, R28, R37, R36 ;  /* 0x000000251c257223 */ /* 0x004fc80000000024 */
[----:B----4-:R-:W-:Y:S02]  /*2320*/  FFMA R35, R12, R35, R37 ;  /* 0x000000230c237223 */ /* 0x010fe40000000025 */
[----:B------:R-:W2:Y:S02]  /*2330*/  LDG.E.CONSTANT R37, desc[UR10][R4.64+0x100] ;  /* 0x0001000a04257981 */ /* 0x000ea4000c1e9900 */
[----:B---3--:R-:W-:Y:S02]  /*2340*/  FFMA R33, R26, R33, R35 ;  /* 0x000000211a217223 */ /* 0x008fe40000000023 */
[----:B------:R-:W3:Y:S02]  /*2350*/  LDG.E.CONSTANT R35, desc[UR10][R4.64+0x10c] ;  /* 0x00010c0a04237981 */ /* 0x000ee4000c1e9900 */
[----:B------:R-:W-:Y:S02]  /*2360*/  FFMA R36, R24, R29, R33 ;  /* 0x0000001d18247223 */ /* 0x000fe40000000021 */
[----:B------:R-:W4:Y:S04]  /*2370*/  LDG.E.CONSTANT R33, desc[UR10][R4.64+0x118] ;  /* 0x0001180a04217981 */ /* 0x000f28000c1e9900 */
[----:B------:R-:W5:Y:S01]  /*2380*/  LDG.E.CONSTANT R29, desc[UR10][R4.64+0x124] ;  /* 0x0001240a041d7981 */ /* 0x000f62000c1e9900 */
[----:B--2---:R-:W-:-:S04]  /*2390*/  FFMA R37, R31, R37, R36 ;  /* 0x000000251f257223 */ /* 0x004fc80000000024 */
[----:B---3--:R-:W-:Y:S02]  /*23a0*/  FFMA R35, R32, R35, R37 ;  /* 0x0000002320237223 */ /* 0x008fe40000000025 */
[----:B------:R-:W2:Y:S02]  /*23b0*/  LDG.E.CONSTANT R37, desc[UR10][R4.64+0xd4] ;  /* 0x0000d40a04257981 */ /* 0x000ea4000c1e9900 */
[----:B----4-:R-:W-:Y:S02]  /*23c0*/  FFMA R33, R30, R33, R35 ;  /* 0x000000211e217223 */ /* 0x010fe40000000023 */
[----:B------:R-:W3:Y:S02]  /*23d0*/  LDG.E.CONSTANT R35, desc[UR10][R4.64+0xc8] ;  /* 0x0000c80a04237981 */ /* 0x000ee4000c1e9900 */
[----:B-----5:R-:W-:Y:S02]  /*23e0*/  FFMA R36, R34, R29, R33 ;  /* 0x0000001d22247223 */ /* 0x020fe40000000021 */
[----:B------:R-:W4:Y:S04]  /*23f0*/  LDG.E.CONSTANT R33, desc[UR10][R4.64+0xe0] ;  /* 0x0000e00a04217981 */ /* 0x000f28000c1e9900 */
[----:B------:R-:W5:Y:S01]  /*2400*/  LDG.E.CONSTANT R29, desc[UR10][R4.64+0xec] ;  /* 0x0000ec0a041d7981 */ /* 0x000f62000c1e9900 */
[----:B--2---:R-:W-:-:S03]  /*2410*/  FMUL R37, R20, R37 ;  /* 0x0000002514257220 */ /* 0x004fc60000400000 */
[----:B------:R-:W2:Y:S01]  /*2420*/  LDG.E.CONSTANT R20, desc[UR10][R4.64+0x104] ;  /* 0x0001040a04147981 */ /* 0x000ea2000c1e9900 */
[----:B---3--:R-:W-:-:S03]  /*2430*/  FFMA R35, R28, R35, R37 ;  /* 0x000000231c237223 */ /* 0x008fc60000000025 */
[----:B------:R-:W3:Y:S01]  /*2440*/  LDG.E.CONSTANT R28, desc[UR10][R4.64+0x128] ;  /* 0x0001280a041c7981 */ /* 0x000ee2000c1e9900 */
[----:B----4-:R-:W-:-:S03]  /*2450*/  FFMA R33, R12, R33, R35 ;  /* 0x000000210c217223 */ /* 0x010fc60000000023 */
[----:B------:R-:W4:Y:S01]  /*2460*/  LDG.E.CONSTANT R12, desc[UR10][R4.64+0xf8] ;  /* 0x0000f80a040c7981 */ /* 0x000f22000c1e9900 */
[----:B-----5:R-:W-:-:S03]  /*2470*/  FFMA R33, R26, R29, R33 ;  /* 0x0000001d1a217223 */ /* 0x020fc60000000021 */
[----:B------:R-:W5:Y:S04]  /*2480*/  LDG.E.CONSTANT R26, desc[UR10][R4.64+0x110] ;  /* 0x0001100a041a7981 */ /* 0x000f68000c1e9900 */
[----:B------:R-:W3:Y:S01]  /*2490*/  LDG.E.CONSTANT R29, desc[UR10][R4.64+0x11c] ;  /* 0x00011c0a041d7981 */ /* 0x000ee2000c1e9900 */
[----:B------:R-:W-:Y:S01]  /*24a0*/  FADD R25, R25, R36 ;  /* 0x0000002419197221 */ /* 0x000fe20000000000 */
[----:B----4-:R-:W-:-:S04]  /*24b0*/  FFMA R12, R24, R12, R33 ;  /* 0x0000000c180c7223 */ /* 0x010fc80000000021 */
[----:B--2---:R-:W-:-:S04]  /*24c0*/  FFMA R31, R31, R20, R12 ;  /* 0x000000141f1f7223 */ /* 0x004fc8000000000c */
[----:B-----5:R-:W-:-:S04]  /*24d0*/  FFMA R31, R32, R26, R31 ;  /* 0x0000001a201f7223 */ /* 0x020fc8000000001f */
[----:B---3--:R-:W-:-:S04]  /*24e0*/  FFMA R29, R30, R29, R31 ;  /* 0x0000001d1e1d7223 */ /* 0x008fc8000000001f */
[----:B------:R-:W-:-:S04]  /*24f0*/  FFMA R28, R34, R28, R29 ;  /* 0x0000001c221c7223 */ /* 0x000fc8000000001d */
[----:B------:R-:W-:-:S07]  /*2500*/  FADD R27, R27, R28 ;  /* 0x0000001c1b1b7221 */ /* 0x000fce0000000000 */
.L_x_2255:
[----:B------:R-:W0:Y:S01]  /*2510*/  LDCU.64 UR8, c[0x0][0x398] ;  /* 0x00007300ff0877ac */ /* 0x000e220008000a00 */
[----:B------:R-:W-:Y:S01]  /*2520*/  USHF.L.U32 UR7, UR6, 0x2, URZ ;  /* 0x0000000206077899 */ /* 0x000fe200080006ff */
[----:B------:R-:W-:Y:S02]  /*2530*/  UMOV UR4, URZ ;  /* 0x000000ff00047c82 */ /* 0x000fe40008000000 */
[----:B------:R-:W-:Y:S02]  /*2540*/  USHF.L.U64.HI UR6, UR6, 0x2, UR4 ;  /* 0x0000000206067899 */ /* 0x000fe40008010204 */
[----:B0-----:R-:W-:-:S04]  /*2550*/  UIADD3 UR4, UP0, UPT, UR7, UR8, URZ ;  /* 0x0000000807047290 */ /* 0x001fc8000ff1e0ff */
[----:B------:R-:W-:Y:S02]  /*2560*/  UIADD3.X UR5, UPT, UPT, UR6, UR9, URZ, UP0, !UPT ;  /* 0x0000000906057290 */ /* 0x000fe400087fe4ff */
[----:B------:R-:W-:-:S04]  /*2570*/  MOV R4, UR4 ;  /* 0x0000000400047c02 */ /* 0x000fc80008000f00 */
[----:B------:R-:W-:-:S05]  /*2580*/  MOV R5, UR5 ;  /* 0x0000000500057c02 */ /* 0x000fca0008000f00 */
[----:B------:R-:W2:Y:S04]  /*2590*/  LDG.E.CONSTANT R33, desc[UR10][R4.64+0x3c] ;  /* 0x00003c0a04217981 */ /* 0x000ea8000c1e9900 */
[----:B------:R-:W3:Y:S01]  /*25a0*/  LDG.E.CONSTANT R29, desc[UR10][R4.64+0x30] ;  /* 0x0000300a041d7981 */ /* 0x000ee2000c1e9900 */
[----:B------:R-:W-:Y:S01]  /*25b0*/  FMUL R31, R7, -1.0925484895706176758 ;  /* 0xbf8bd8a1071f7820 */ /* 0x000fe20000400000 */
[----:B------:R-:W-:Y:S02]  /*25c0*/  FMUL R20, R9, 0.54627424478530883789 ;  /* 0x3f0bd8a109147820 */ /* 0x000fe40000400000 */
[----:B------:R-:W4:Y:S01]  /*25d0*/  LDG.E.CONSTANT R24, desc[UR10][R4.64+0x40] ;  /* 0x0000400a04187981 */ /* 0x000f22000c1e9900 */
[----:B------:R-:W-:-:S03]  /*25e0*/  FMUL R26, R8, R31 ;  /* 0x0000001f081a7220 */ /* 0x000fc60000400000 */
[----:B------:R-:W5:Y:S04]  /*25f0*/  LDG.E.CONSTANT R3, desc[UR10][R4.64+0x44] ;  /* 0x0000440a04037981 */ /* 0x000f68000c1e9900 */
[----:B------:R-:W5:Y:S04]  /*2600*/  LDG.E.CONSTANT R37, desc[UR10][R4.64+0x34] ;  /* 0x0000340a04257981 */ /* 0x000f68000c1e9900 */
[----:B------:R-:W5:Y:S04]  /*2610*/  LDG.E.CONSTANT R35, desc[UR10][R4.64+0x38] ;  /* 0x0000380a04237981 */ /* 0x000f68000c1e9900 */
[----:B------:R-:W5:Y:S04]  /*2620*/  LDG.E.CONSTANT R30, desc[UR10][R4.64+0x18] ;  /* 0x0000180a041e7981 */ /* 0x000f68000c1e9900 */
[----:B------:R-:W5:Y:S01]  /*2630*/  LDG.E.CONSTANT R28, desc[UR10][R4.64+0x4c] ;  /* 0x00004c0a041c7981 */ /* 0x000f62000c1e9900 */
[----:B--2---:R-:W-:-:S04]  /*2640*/  FMUL R33, R26, R33 ;  /* 0x000000211a217220 */ /* 0x004fc80000400000 */
[----:B---3--:R-:W-:Y:S02]  /*2650*/  FFMA R32, R20, R29, R33 ;  /* 0x0000001d14207223 */ /* 0x008fe40000000021 */
[----:B------:R-:W2:Y:S04]  /*2660*/  LDG.E.CONSTANT R33, desc[UR10][R4.64+0x48] ;  /* 0x0000480a04217981 */ /* 0x000ea8000c1e9900 */
[----:B------:R-:W3:Y:S01]  /*2670*/  LDG.E.CONSTANT R29, desc[UR10][R4.64+0xc] ;  /* 0x00000c0a041d7981 */ /* 0x000ee2000c1e9900 */
[C---:B----4-:R-:W-:Y:S01]  /*2680*/  FMUL R24, R26.reuse, R24 ;  /* 0x000000181a187220 */ /* 0x050fe20000400000 */
[----:B-----5:R-:W-:Y:S01]  /*2690*/  FMUL R3, R26, R3 ;  /* 0x000000031a037220 */ /* 0x020fe20000400000 */
[----:B------:R-:W-:Y:S01]  /*26a0*/  IADD3 R12, PT, PT, R2, UR12, RZ ;  /* 0x0000000c020c7c10 */ /* 0x000fe2000fffe0ff */
[----:B------:R-:W4:Y:S01]  /*26b0*/  LDG.E.CONSTANT R26, desc[UR10][R4.64+0x58] ;  /* 0x0000580a041a7981 */ /* 0x000f22000c1e9900 */
[----:B------:R-:W-:-:S03]  /*26c0*/  FFMA R24, R20, R37, R24 ;  /* 0x0000002514187223 */ /* 0x000fc60000000018 */
[----:B------:R-:W5:Y:S01]  /*26d0*/  LDG.E.CONSTANT R37, desc[UR10][R4.64+0x10] ;  /* 0x0000100a04257981 */ /* 0x000f62000c1e9900 */
[----:B------:R-:W-:-:S03]  /*26e0*/  FFMA R20, R20, R35, R3 ;  /* 0x0000002314147223 */ /* 0x000fc60000000003 */
[----:B------:R-:W4:Y:S04]  /*26f0*/  LDG.E.CONSTANT R3, desc[UR10][R4.64+0x50] ;  /* 0x0000500a04037981 */ /* 0x000f28000c1e9900 */
[----:B------:R-:W5:Y:S01]  /*2700*/  LDG.E.CONSTANT R2, desc[UR10][R4.64+0x54] ;  /* 0x0000540a04027981 */ /* 0x000f62000c1e9900 */
[----:B------:R-:W-:-:S03]  /*2710*/  FFMA R28, R11, R28, R24 ;  /* 0x0000001c0b1c7223 */ /* 0x000fc60000000018 */
[----:B------:R-:W5:Y:S01]  /*2720*/  LDG.E.CONSTANT R24, desc[UR10][R4.64+0x1c] ;  /* 0x00001c0a04187981 */ /* 0x000f62000c1e9900 */
[----:B------:R-:W-:-:S03]  /*2730*/  FMUL R31, R6, R31 ;  /* 0x0000001f061f7220 */ /* 0x000fc60000400000 */
[----:B------:R-:W5:Y:S01]  /*2740*/  LDG.E.CONSTANT R35, desc[UR10][R4.64+0x64] ;  /* 0x0000640a04237981 */ /* 0x000f62000c1e9900 */
[----:B--2---:R-:W-:-:S03]  /*2750*/  FFMA R34, R11, R33, R32 ;  /* 0x000000210b227223 */ /* 0x004fc60000000020 */
[----:B------:R-:W2:Y:S01]  /*2760*/  LDG.E.CONSTANT R33, desc[UR10][R4.64+0x60] ;  /* 0x0000600a04217981 */ /* 0x000ea2000c1e9900 */
[----:B---3--:R-:W-:-:S04]  /*2770*/  FMUL R32, R8, R29 ;  /* 0x0000001d08207220 */ /* 0x008fc80000400000 */
[----:B------:R-:W-:Y:S02]  /*2780*/  FFMA R29, R7, R30, -R32 ;  /* 0x0000001e071d7223 */ /* 0x000fe40000000820 */
[----:B------:R-:W3:Y:S04]  /*2790*/  LDG.E.CONSTANT R32, desc[UR10][R4.64+0x5c] ;  /* 0x00005c0a04207981 */ /* 0x000ee8000c1e9900 */
[----:B------:R-:W2:Y:S01]  /*27a0*/  LDG.E.CONSTANT R30, desc[UR10][R4.64+0x24] ;  /* 0x0000240a041e7981 */ /* 0x000ea2000c1e9900 */
[----:B----4-:R-:W-:-:S03]  /*27b0*/  FFMA R3, R11, R3, R20 ;  /* 0x000000030b037223 */ /* 0x010fc60000000014 */
[----:B------:R-:W4:Y:S01]  /*27c0*/  LDG.E.CONSTANT R20, desc[UR10][R4.64+0x68] ;  /* 0x0000680a04147981 */ /* 0x000f22000c1e9900 */
[C---:B------:R-:W-:Y:S01]  /*27d0*/  FFMA R26, R31.reuse, R26, R28 ;  /* 0x0000001a1f1a7223 */ /* 0x040fe2000000001c */
[C---:B-----5:R-:W-:Y:S02]  /*27e0*/  FFMA R2, R31.reuse, R2, R34 ;  /* 0x000000021f027223 */ /* 0x060fe40000000022 */
[----:B------:R-:W5:Y:S01]  /*27f0*/  LDG.E.CONSTANT R28, desc[UR10][R4.64+0x4] ;  /* 0x0000040a041c7981 */ /* 0x000f62000c1e9900 */
[----:B---3--:R-:W-:Y:S01]  /*2800*/  FFMA R3, R31, R32, R3 ;  /* 0x000000201f037223 */ /* 0x008fe20000000003 */
[----:B------:R-:W-:Y:S02]  /*2810*/  FMUL R32, R8, R37 ;  /* 0x0000002508207220 */ /* 0x000fe40000400000 */
[----:B------:R-:W3:Y:S01]  /*2820*/  LDG.E.CONSTANT R37, desc[UR10][R4.64+0x28] ;  /* 0x0000280a04257981 */ /* 0x000ee2000c1e9900 */
[----:B--2---:R-:W-:Y:S01]  /*2830*/  FFMA R29, -R6, R30, R29 ;  /* 0x0000001e061d7223 */ /* 0x004fe2000000011d */
[----:B------:R-:W-:-:S02]  /*2840*/  FMUL R31, R13, 0.54627424478530883789 ;  /* 0x3f0bd8a10d1f7820 */ /* 0x000fc40000400000 */
[----:B------:R-:W2:Y:S02]  /*2850*/  LDG.E.CONSTANT R30, desc[UR10][R4.64] ;  /* 0x0000000a041e7981 */ /* 0x000ea4000c1e9900 */
[----:B------:R-:W-:Y:S02]  /*2860*/  FFMA R2, R31, R33, R2 ;  /* 0x000000211f027223 */ /* 0x000fe40000000002 */
[----:B------:R-:W5:Y:S01]  /*2870*/  LDG.E.CONSTANT R33, desc[UR10][R4.64+0x14] ;  /* 0x0000140a04217981 */ /* 0x000f62000c1e9900 */
[----:B------:R-:W-:-:S03]  /*2880*/  FFMA R32, R7, R24, -R32 ;  /* 0x0000001807207223 */ /* 0x000fc60000000820 */
[----:B------:R-:W5:Y:S01]  /*2890*/  LDG.E.CONSTANT R24, desc[UR10][R4.64+0x20] ;  /* 0x0000200a04187981 */ /* 0x000f62000c1e9900 */
[C---:B------:R-:W-:Y:S01]  /*28a0*/  FFMA R26, R31.reuse, R35, R26 ;  /* 0x000000231f1a7223 */ /* 0x040fe2000000001a */
[----:B----4-:R-:W-:Y:S02]  /*28b0*/  FFMA R3, R31, R20, R3 ;  /* 0x000000141f037223 */ /* 0x010fe40000000003 */
[----:B------:R-:W4:Y:S01]  /*28c0*/  LDG.E.CONSTANT R31, desc[UR10][R4.64+0x2c] ;  /* 0x00002c0a041f7981 */ /* 0x000f22000c1e9900 */
[----:B------:R-:W-:-:S03]  /*28d0*/  FMUL R29, R29, 0.48860251903533935547 ;  /* 0x3efa2a1c1d1d7820 */ /* 0x000fc60000400000 */
[----:B------:R-:W4:Y:S04]  /*28e0*/  LDG.E.CONSTANT R35, desc[UR10][R4.64+0x6c] ;  /* 0x00006c0a04237981 */ /* 0x000f28000c1e9900 */
[----:B------:R-:W4:Y:S01]  /*28f0*/  LDG.E.CONSTANT R20, desc[UR10][R4.64+0x8] ;  /* 0x0000080a04147981 */ /* 0x000f22000c1e9900 */
[----:B---3--:R-:W-:Y:S01]  /*2900*/  FFMA R32, -R6, R37, R32 ;  /* 0x0000002506207223 */ /* 0x008fe20000000120 */
[----:B--2---:R-:W-:-:S03]  /*2910*/  FFMA R29, R30, 0.28209480643272399902, R29 ;  /* 0x3e906ebb1e1d7823 */ /* 0x004fc6000000001d */
[----:B------:R-:W-:Y:S01]  /*2920*/  FMUL R37, R32, 0.48860251903533935547 ;  /* 0x3efa2a1c20257820 */ /* 0x000fe20000400000 */
[----:B------:R-:W2:Y:S01]  /*2930*/  LDG.E.CONSTANT R30, desc[UR10][R4.64+0x84] ;  /* 0x0000840a041e7981 */ /* 0x000ea2000c1e9900 */
[----:B------:R-:W-:Y:S02]  /*2940*/  FADD R2, R29, R2 ;  /* 0x000000021d027221 */ /* 0x000fe40000000000 */
[----:B-----5:R-:W-:Y:S01]  /*2950*/  FFMA R29, R28, 0.28209480643272399902, R37 ;  /* 0x3e906ebb1c1d7823 */ /* 0x020fe20000000025 */
[----:B------:R-:W-:Y:S01]  /*2960*/  FMUL R28, R8, R33 ;  /* 0x00000021081c7220 */ /* 0x000fe20000400000 */
[----:B------:R-:W3:Y:S04]  /*2970*/  LDG.E.CONSTANT R37, desc[UR10][R4.64+0x78] ;  /* 0x0000780a04257981 */ /* 0x000ee8000c1e9900 */
[----:B------:R-:W5:Y:S01]  /*2980*/  LDG.E.CONSTANT R33, desc[UR10][R4.64+0x70] ;  /* 0x0000700a04217981 */ /* 0x000f62000c1e9900 */
[----:B------:R-:W-:-:S03]  /*2990*/  FFMA R24, R7, R24, -R28 ;  /* 0x0000001807187223 */ /* 0x000fc6000000081c */
[----:B------:R-:W2:Y:S01]  /*29a0*/  LDG.E.CONSTANT R28, desc[UR10][R4.64+0x7c] ;  /* 0x00007c0a041c7981 */ /* 0x000ea2000c1e9900 */
[----:B----4-:R-:W-:Y:S01]  /*29b0*/  FFMA R31, -R6, R31, R24 ;  /* 0x0000001f061f7223 */ /* 0x010fe20000000118 */
[----:B------:R-:W-:Y:S02]  /*29c0*/  FMUL R24, R15, 0.59004360437393188477 ;  /* 0x3f170d190f187820 */ /* 0x000fe40000400000 */
[----:B------:R-:W4:Y:S01]  /*29d0*/  LDG.E.CONSTANT R32, desc[UR10][R4.64+0x94] ;  /* 0x0000940a04207981 */ /* 0x000f22000c1e9900 */
[----:B------:R-:W-:Y:S01]  /*29e0*/  FMUL R31, R31, 0.48860251903533935547 ;  /* 0x3efa2a1c1f1f7820 */ /* 0x000fe20000400000 */
[----:B------:R-:W-:-:S03]  /*29f0*/  FMUL R35, R24, R35 ;  /* 0x0000002318237220 */ /* 0x000fc60000400000 */
[----:B------:R-:W-:Y:S02]  /*2a00*/  FFMA R20, R20, 0.28209480643272399902, R31 ;  /* 0x3e906ebb14147823 */ /* 0x000fe4000000001f */
[----:B------:R-:W4:Y:S01]  /*2a10*/  LDG.E.CONSTANT R31, desc[UR10][R4.64+0x88] ;  /* 0x0000880a041f7981 */ /* 0x000f22000c1e9900 */
[----:B---3--:R-:W-:Y:S01]  /*2a20*/  FFMA R35, R14, R37, -R35 ;  /* 0x000000250e237223 */ /* 0x008fe20000000823 */
[----:B-----5:R-:W-:-:S03]  /*2a30*/  FMUL R33, R24, R33 ;  /* 0x0000002118217220 */ /* 0x020fc60000400000 */
[----:B--2---:R-:W-:Y:S02]  /*2a40*/  FFMA R30, R18, R30, R35 ;  /* 0x0000001e121e7223 */ /* 0x004fe40000000023 */
[----:B------:R-:W2:Y:S01]  /*2a50*/  LDG.E.CONSTANT R35, desc[UR10][R4.64+0x90] ;  /* 0x0000900a04237981 */ /* 0x000ea2000c1e9900 */
[----:B------:R-:W-:-:S03]  /*2a60*/  FFMA R37, R14, R28, -R33 ;  /* 0x0000001c0e257223 */ /* 0x000fc60000000821 */
[----:B------:R-:W3:Y:S01]  /*2a70*/  LDG.E.CONSTANT R33, desc[UR10][R4.64+0x74] ;  /* 0x0000740a04217981 */ /* 0x000ee2000c1e9900 */
[----:B----4-:R-:W-:-:S03]  /*2a80*/  FFMA R28, R18, R31, R37 ;  /* 0x0000001f121c7223 */ /* 0x010fc60000000025 */
[----:B------:R-:W4:Y:S01]  /*2a90*/  LDG.E.CONSTANT R31, desc[UR10][R4.64+0x80] ;  /* 0x0000800a041f7981 */ /* 0x000f22000c1e9900 */
[----:B------:R-:W-:-:S03]  /*2aa0*/  FFMA R37, R21, R32, R28 ;  /* 0x0000002015257223 */ /* 0x000fc6000000001c */
[----:B------:R-:W5:Y:S01]  /*2ab0*/  LDG.E.CONSTANT R28, desc[UR10][R4.64+0x9c] ;  /* 0x00009c0a041c7981 */ /* 0x000f62000c1e9900 */
[----:B--2---:R-:W-:-:S03]  /*2ac0*/  FFMA R35, R21, R35, R30 ;  /* 0x0000002315237223 */ /* 0x004fc6000000001e */
[----:B------:R-:W2:Y:S01]  /*2ad0*/  LDG.E.CONSTANT R30, desc[UR10][R4.64+0xa0] ;  /* 0x0000a00a041e7981 */ /* 0x000ea2000c1e9900 */
[----:B---3--:R-:W-:-:S03]  /*2ae0*/  FMUL R24, R24, R33 ;  /* 0x0000002118187220 */ /* 0x008fc60000400000 */
[----:B------:R-:W3:Y:S01]  /*2af0*/  LDG.E.CONSTANT R33, desc[UR10][R4.64+0x8c] ;  /* 0x00008c0a04217981 */ /* 0x000ee2000c1e9900 */
[----:B----4-:R-:W-:-:S03]  /*2b00*/  FFMA R32, R14, R31, -R24 ;  /* 0x0000001f0e207223 */ /* 0x010fc60000000818 */
[----:B------:R-:W4:Y:S01]  /*2b10*/  LDG.E.CONSTANT R24, desc[UR10][R4.64+0x98] ;  /* 0x0000980a04187981 */ /* 0x000f22000c1e9900 */
[----:B-----5:R-:W-:-:S03]  /*2b20*/  FFMA R31, R22, R28, R35 ;  /* 0x0000001c161f7223 */ /* 0x020fc60000000023 */
[----:B------:R-:W5:Y:S01]  /*2b30*/  LDG.E.CONSTANT R28, desc[UR10][R4.64+0xac] ;  /* 0x0000ac0a041c7981 */ /* 0x000f62000c1e9900 */
[----:B--2---:R-:W-:-:S03]  /*2b40*/  FFMA R37, R22, R30, R37 ;  /* 0x0000001e16257223 */ /* 0x004fc60000000025 */
[----:B------:R-:W2:Y:S01]  /*2b50*/  LDG.E.CONSTANT R30, desc[UR10][R4.64+0xa8] ;  /* 0x0000a80a041e7981 */ /* 0x000ea2000c1e9900 */
[----:B---3--:R-:W-:-:S03]  /*2b60*/  FFMA R32, R18, R33, R32 ;  /* 0x0000002112207223 */ /* 0x008fc60000000020 */
[----:B------:R-:W3:Y:S01]  /*2b70*/  LDG.E.CONSTANT R33, desc[UR10][R4.64+0xa4] ;  /* 0x0000a40a04217981 */ /* 0x000ee2000c1e9900 */
[----:B----4-:R-:W-:Y:S01]  /*2b80*/  FFMA R35, R21, R24, R32 ;  /* 0x0000001815237223 */ /* 0x010fe20000000020 */
[----:B------:R-:W-:Y:S02]  /*2b90*/  FMUL R24, R7, 1.4453057050704956055 ;  /* 0x3fb8ffc707187820 */ /* 0x000fe40000400000 */
[----:B------:R-:W4:Y:S02]  /*2ba0*/  LDG.E.CONSTANT R32, desc[UR10][R4.64+0xb0] ;  /* 0x0000b00a04207981 */ /* 0x000f24000c1e9900 */
[----:B------:R-:W-:-:S04]  /*2bb0*/  FMUL R24, R13, R24 ;  /* 0x000000180d187220 */ /* 0x000fc80000400000 */
[C---:B-----5:R-:W-:Y:S02]  /*2bc0*/  FFMA R37, R24.reuse, R28, R37 ;  /* 0x0000001c18257223 */ /* 0x060fe40000000025 */
[----:B------:R-:W5:Y:S01]  /*2bd0*/  LDG.E.CONSTANT R28, desc[UR10][R4.64+0xb8] ;  /* 0x0000b80a041c7981 */ /* 0x000f62000c1e9900 */
[----:B--2---:R-:W-:-:S03]  /*2be0*/  FFMA R31, R24, R30, R31 ;  /* 0x0000001e181f7223 */ /* 0x004fc6000000001f */
[----:B------:R-:W2:Y:S01]  /*2bf0*/  LDG.E.CONSTANT R30, desc[UR10][R4.64+0xb4] ;  /* 0x0000b40a041e7981 */ /* 0x000ea2000c1e9900 */
[----:B---3--:R-:W-:-:S03]  /*2c00*/  FFMA R35, R22, R33, R35 ;  /* 0x0000002116237223 */ /* 0x008fc60000000023 */
[----:B------:R-:W3:Y:S01]  /*2c10*/  LDG.E.CONSTANT R33, desc[UR10][R4.64+0xbc] ;  /* 0x0000bc0a04217981 */ /* 0x000ee2000c1e9900 */
[----:B------:R-:W-:Y:S01]  /*2c20*/  FADD R26, R29, R26 ;  /* 0x0000001a1d1a7221 */ /* 0x000fe20000000000 */
[----:B----4-:R-:W-:Y:S01]  /*2c30*/  FFMA R32, R24, R32, R35 ;  /* 0x0000002018207223 */ /* 0x010fe20000000023 */
[----:B------:R-:W-:Y:S01]  /*2c40*/  FADD R24, R20, R3 ;  /* 0x0000000314187221 */ /* 0x000fe20000000000 */
[----:B------:R0:W-:Y:S01]  /*2c50*/  STG.E desc[UR10][R16.64], R19 ;  /* 0x0000001310007986 */ /* 0x0001e2000c10190a */
[----:B-----5:R-:W-:-:S03]  /*2c60*/  FFMA R3, -R0, R28, R37 ;  /* 0x0000001c00037223 */ /* 0x020fc60000000125 */
[----:B------:R0:W-:Y:S01]  /*2c70*/  STG.E desc[UR10][R16.64+0x4], R25 ;  /* 0x0000041910007986 */ /* 0x0001e2000c10190a */
[----:B------:R-:W-:-:S03]  /*2c80*/  FADD R3, R26, R3 ;  /* 0x000000031a037221 */ /* 0x000fc60000000000 */
[----:B------:R0:W-:Y:S02]  /*2c90*/  STG.E desc[UR10][R16.64+0x8], R27 ;  /* 0x0000081b10007986 */ /* 0x0001e4000c10190a */
[----:B------:R-:W-:Y:S01]  /*2ca0*/  MOV R29, R3 ;  /* 0x00000003001d7202 */ /* 0x000fe20000000f00 */
[C---:B--2---:R-:W-:Y:S01]  /*2cb0*/  FFMA R31, -R0.reuse, R30, R31 ;  /* 0x0000001e001f7223 */ /* 0x044fe2000000011f */
[----:B---3--:R-:W-:-:S03]  /*2cc0*/  FFMA R33, -R0, R33, R32 ;  /* 0x0000002100217223 */ /* 0x008fc60000000120 */
[----:B------:R-:W-:Y:S01]  /*2cd0*/  FADD R20, R2, R31 ;  /* 0x0000001f02147221 */ /* 0x000fe20000000000 */
[----:B------:R-:W-:-:S05]  /*2ce0*/  FADD R2, R24, R33 ;  /* 0x0000002118027221 */ /* 0x000fca0000000000 */
[----:B------:R-:W-:Y:S01]  /*2cf0*/  MOV R31, R2 ;  /* 0x00000002001f7202 */ /* 0x000fe20000000f00 */
[----:B0-----:R-:W-:Y:S06]  /*2d00*/  @!P0 BRA `(.L_x_2256) ;  /* 0x0000000400388947 */ /* 0x001fec0003800000 */
[----:B------:R-:W2:Y:S04]  /*2d10*/  LDG.E.CONSTANT R16, desc[UR10][R4.64+0xcc] ;  /* 0x0000cc0a04107981 */ /* 0x000ea8000c1e9900 */
[----:B------:R-:W3:Y:S04]  /*2d20*/  LDG.E.CONSTANT R32, desc[UR10][R4.64+0xc0] ;  /* 0x0000c00a04207981 */ /* 0x000ee8000c1e9900 */
[----:B------:R-:W4:Y:S04]  /*2d30*/  LDG.E.CONSTANT R30, desc[UR10][R4.64+0xd8] ;  /* 0x0000d80a041e7981 */ /* 0x000f28000c1e9900 */
[----:B------:R-:W5:Y:S01]  /*2d40*/  LDG.E.CONSTANT R24, desc[UR10][R4.64+0xe4] ;  /* 0x0000e40a04187981 */ /* 0x000f62000c1e9900 */
[----:B------:R-:W-:Y:S01]  /*2d50*/  FMUL R17, R8, R23 ;  /* 0x0000001708117220 */ /* 0x000fe20000400000 */
[C---:B------:R-:W-:Y:S01]  /*2d60*/  FMUL R26, R7.reuse, -1.7701307535171508789 ;  /* 0xbfe293a5071a7820 */ /* 0x040fe20000400000 */
[----:B------:R-:W-:Y:S01]  /*2d70*/  MOV R19, 0x4053f171 ;  /* 0x4053f17100137802 */ /* 0x000fe20000000f00 */
[----:B------:R-:W-:Y:S01]  /*2d80*/  FMUL R28, R7, 1.9843134880065917969 ;  /* 0x3ffdfdfc071c7820 */ /* 0x000fe20000400000 */
[----:B------:R-:W-:Y:S01]  /*2d90*/  FFMA R17, R6, R15, R17 ;  /* 0x0000000f06117223 */ /* 0x000fe20000000011 */
[----:B------:R-:W-:Y:S01]  /*2da0*/  FMUL R27, R15, R26 ;  /* 0x0000001a0f1b7220 */ /* 0x000fe20000400000 */
[----:B------:R-:W-:Y:S01]  /*2db0*/  FMUL R36, R11, -1.0062305927276611328 ;  /* 0xbf80cc2a0b247820 */ /* 0x000fe20000400000 */
[----:B------:R-:W5:Y:S01]  /*2dc0*/  LDG.E.CONSTANT R29, desc[UR10][R4.64+0xf0] ;  /* 0x0000f00a041d7981 */ /* 0x000f62000c1e9900 */
[----:B------:R-:W-:Y:S01]  /*2dd0*/  FMUL R25, R17, 0.62583571672439575195 ;  /* 0x3f2036c511197820 */ /* 0x000fe20000400000 */
[----:B------:R-:W-:-:S02]  /*2de0*/  HFMA2 R17, -RZ, RZ, 2.291015625, -371.5 ;  /* 0x4095ddceff117431 */ /* 0x000fc400000001ff */
[----:B------:R-:W5:Y:S04]  /*2df0*/  LDG.E.CONSTANT R31, desc[UR10][R4.64+0xfc] ;  /* 0x0000fc0a041f7981 */ /* 0x000f68000c1e9900 */
[----:B------:R-:W5:Y:S01]  /*2e00*/  LDG.E.CONSTANT R35, desc[UR10][R4.64+0x108] ;  /* 0x0001080a04237981 */ /* 0x000f62000c1e9900 */
[----:B--2---:R-:W-:Y:S01]  /*2e10*/  FMUL R34, R27, R16 ;  /* 0x000000101b227220 */ /* 0x004fe20000400000 */
[----:B------:R-:W-:Y:S01]  /*2e20*/  FFMA R16, R21, R28, R36 ;  /* 0x0000001c15107223 */ /* 0x000fe20000000024 */
[C---:B------:R-:W-:Y:S01]  /*2e30*/  FFMA R28, R10.reuse, R19, -0.4730873405933380127 ;  /* 0xbef238810a1c7423 */ /* 0x040fe20000000013 */
[----:B------:R-:W2:Y:S01]  /*2e40*/  LDG.E.CONSTANT R36, desc[UR10][R4.64+0xdc] ;  /* 0x0000dc0a04247981 */ /* 0x000ea2000c1e9900 */
[----:B---3--:R-:W-:Y:S01]  /*2e50*/  FFMA R32, R25, R32, R34 ;  /* 0x0000002019207223 */ /* 0x008fe20000000022 */
[----:B------:R-:W-:Y:S01]  /*2e60*/  FFMA R34, R10, -R17, 2.0071396827697753906 ;  /* 0x400074fa0a227423 */ /* 0x000fe20000000811 */
[----:B------:R-:W-:-:S03]  /*2e70*/  FMUL R17, R9, R28 ;  /* 0x0000001c09117220 */ /* 0x000fc60000400000 */
[----:B------:R-:W-:Y:S01]  /*2e80*/  FMUL R33, R7, R34 ;  /* 0x0000002207217220 */ /* 0x000fe20000400000 */
[----:B----4-:R-:W-:Y:S01]  /*2e90*/  FFMA R30, R17, R30, R32 ;  /* 0x0000001e111e7223 */ /* 0x010fe20000000020 */
[----:B------:R-:W3:Y:S02]  /*2ea0*/  LDG.E.CONSTANT R34, desc[UR10][R4.64+0xc4] ;  /* 0x0000c40a04227981 */ /* 0x000ee4000c1e9900 */
[-C--:B------:R-:W-:Y:S02]  /*2eb0*/  FMUL R19, R8, R33.reuse ;  /* 0x0000002108137220 */ /* 0x080fe40000400000 */
[----:B------:R-:W4:Y:S02]  /*2ec0*/  LDG.E.CONSTANT R32, desc[UR10][R4.64+0xd4] ;  /* 0x0000d40a04207981 */ /* 0x000f24000c1e9900 */
[----:B-----5:R-:W-:Y:S02]  /*2ed0*/  FFMA R37, R19, R24, R30 ;  /* 0x0000001813257223 */ /* 0x020fe4000000001e */
[----:B------:R-:W5:Y:S01]  /*2ee0*/  LDG.E.CONSTANT R30, desc[UR10][R4.64+0xd0] ;  /* 0x0000d00a041e7981 */ /* 0x000f62000c1e9900 */
[----:B------:R-:W-:Y:S01]  /*2ef0*/  FMUL R24, R6, R33 ;  /* 0x0000002106187220 */ /* 0x000fe20000400000 */
[----:B------:R-:W-:Y:S01]  /*2f00*/  FFMA R29, R16, R29, R37 ;  /* 0x0000001d101d7223 */ /* 0x000fe20000000025 */
[----:B------:R-:W-:Y:S01]  /*2f10*/  FMUL R28, R13, R28 ;  /* 0x0000001c0d1c7220 */ /* 0x000fe20000400000 */
[----:B------:R-:W-:Y:S01]  /*2f20*/  FMUL R26, R23, R26 ;  /* 0x0000001a171a7220 */ /* 0x000fe20000400000 */
[----:B------:R-:W2:Y:S01]  /*2f30*/  LDG.E.CONSTANT R33, desc[UR10][R4.64+0xf4] ;  /* 0x0000f40a04217981 */ /* 0x000ea2000c1e9900 */
[----:B------:R-:W-:-:S03]  /*2f40*/  FFMA R29, R24, R31, R29 ;  /* 0x0000001f181d7223 */ /* 0x000fc6000000001d */
[----:B------:R-:W2:Y:S01]  /*2f50*/  LDG.E.CONSTANT R31, desc[UR10][R4.64+0xc8] ;  /* 0x0000c80a041f7981 */ /* 0x000ea2000c1e9900 */
[C---:B----4-:R-:W-:Y:S01]  /*2f60*/  FMUL R32, R27.reuse, R32 ;  /* 0x000000201b207220 */ /* 0x050fe20000400000 */
[----:B-----5:R-:W-:Y:S02]  /*2f70*/  FMUL R30, R27, R30 ;  /* 0x0000001e1b1e7220 */ /* 0x020fe40000400000 */
[----:B------:R-:W4:Y:S02]  /*2f80*/  LDG.E.CONSTANT R27, desc[UR10][R4.64+0x114] ;  /* 0x0001140a041b7981 */ /* 0x000f24000c1e9900 */
[C---:B---3--:R-:W-:Y:S02]  /*2f90*/  FFMA R34, R25.reuse, R34, R30 ;  /* 0x0000002219227223 */ /* 0x048fe4000000001e */
[----:B------:R-:W3:Y:S01]  /*2fa0*/  LDG.E.CONSTANT R30, desc[UR10][R4.64+0xe8] ;  /* 0x0000e80a041e7981 */ /* 0x000ee2000c1e9900 */
[----:B--2---:R-:W-:-:S03]  /*2fb0*/  FFMA R32, R25, R31, R32 ;  /* 0x0000001f19207223 */ /* 0x004fc60000000020 */
[----:B------:R-:W2:Y:S01]  /*2fc0*/  LDG.E.CONSTANT R31, desc[UR10][R4.64+0xe0] ;  /* 0x0000e00a041f7981 */ /* 0x000ea2000c1e9900 */
[----:B------:R-:W-:Y:S01]  /*2fd0*/  FFMA R36, R17, R36, R34 ;  /* 0x0000002411247223 */ /* 0x000fe20000000022 */
[----:B------:R-:W-:Y:S02]  /*2fe0*/  FFMA R29, R28, R35, R29 ;  /* 0x000000231c1d7223 */ /* 0x000fe4000000001d */
[----:B------:R-:W5:Y:S04]  /*2ff0*/  LDG.E.CONSTANT R34, desc[UR10][R4.64+0xec] ;  /* 0x0000ec0a04227981 */ /* 0x000f68000c1e9900 */
[----:B------:R-:W5:Y:S01]  /*3000*/  LDG.E.CONSTANT R25, desc[UR10][R4.64+0x10c] ;  /* 0x00010c0a04197981 */ /* 0x000f62000c1e9900 */
[----:B----4-:R-:W-:-:S03]  /*3010*/  FFMA R29, R26, R27, R29 ;  /* 0x0000001b1a1d7223 */ /* 0x010fc6000000001d */
[----:B------:R-:W4:Y:S01]  /*3020*/  LDG.E.CONSTANT R27, desc[UR10][R4.64+0x100] ;  /* 0x0001000a041b7981 */ /* 0x000f22000c1e9900 */
[----:B---3--:R-:W-:-:S03]  /*3030*/  FFMA R35, R19, R30, R36 ;  /* 0x0000001e13237223 */ /* 0x008fc60000000024 */
[----:B------:R-:W3:Y:S01]  /*3040*/  LDG.E.CONSTANT R30, desc[UR10][R4.64+0xf8] ;  /* 0x0000f80a041e7981 */ /* 0x000ee2000c1e9900 */
[----:B--2---:R-:W-:Y:S01]  /*3050*/  FFMA R32, R17, R31, R32 ;  /* 0x0000001f11207223 */ /* 0x004fe20000000020 */
[----:B------:R-:W-:Y:S02]  /*3060*/  FFMA R33, R16, R33, R35 ;  /* 0x0000002110217223 */ /* 0x000fe40000000023 */
[----:B------:R-:W2:Y:S01]  /*3070*/  LDG.E.CONSTANT R17, desc[UR10][R4.64+0x104] ;  /* 0x0001040a04117981 */ /* 0x000ea2000c1e9900 */
[----:B-----5:R-:W-:-:S03]  /*3080*/  FFMA R31, R19, R34, R32 ;  /* 0x00000022131f7223 */ /* 0x020fc60000000020 */
[----:B------:R-:W5:Y:S04]  /*3090*/  LDG.E.CONSTANT R19, desc[UR10][R4.64+0x118] ;  /* 0x0001180a04137981 */ /* 0x000f68000c1e9900 */
[----:B------:R-:W2:Y:S04]  /*30a0*/  LDG.E.CONSTANT R34, desc[UR10][R4.64+0x120] ;  /* 0x0001200a04227981 */ /* 0x000ea8000c1e9900 */
[----:B------:R-:W2:Y:S01]  /*30b0*/  LDG.E.CONSTANT R32, desc[UR10][R4.64+0x128] ;  /* 0x0001280a04207981 */ /* 0x000ea2000c1e9900 */
[----:B----4-:R-:W-:-:S03]  /*30c0*/  FFMA R33, R24, R27, R33 ;  /* 0x0000001b18217223 */ /* 0x010fc60000000021 */
[----:B------:R-:W4:Y:S01]  /*30d0*/  LDG.E.CONSTANT R27, desc[UR10][R4.64+0x110] ;  /* 0x0001100a041b7981 */ /* 0x000f22000c1e9900 */
[----:B------:R-:W-:-:S03]  /*30e0*/  FFMA R35, R28, R25, R33 ;  /* 0x000000191c237223 */ /* 0x000fc60000000021 */
[----:B------:R-:W4:Y:S04]  /*30f0*/  LDG.E.CONSTANT R33, desc[UR10][R4.64+0x11c] ;  /* 0x00011c0a04217981 */ /* 0x000f28000c1e9900 */
[----:B------:R-:W4:Y:S01]  /*3100*/  LDG.E.CONSTANT R25, desc[UR10][R4.64+0x124] ;  /* 0x0001240a04197981 */ /* 0x000f22000c1e9900 */
[----:B---3--:R-:W-:Y:S01]  /*3110*/  FFMA R31, R16, R30, R31 ;  /* 0x0000001e101f7223 */ /* 0x008fe2000000001f */
[----:B-----5:R-:W-:Y:S01]  /*3120*/  FFMA R16, R26, R19, R35 ;  /* 0x000000131a107223 */ /* 0x020fe20000000023 */
[----:B------:R-:W-:Y:S02]  /*3130*/  FMUL R19, R8, R15 ;  /* 0x0000000f08137220 */ /* 0x000fe40000400000 */
[----:B--2---:R-:W-:Y:S02]  /*3140*/  FFMA R17, R24, R17, R31 ;  /* 0x0000001118117223 */ /* 0x004fe4000000001f */
[----:B------:R-:W-:-:S04]  /*3150*/  FFMA R19, R6, R23, -R19 ;  /* 0x0000001706137223 */ /* 0x000fc80000000813 */
[----:B------:R-:W-:-:S04]  /*3160*/  FMUL R24, R19, 0.62583571672439575195 ;  /* 0x3f2036c513187820 */ /* 0x000fc80000400000 */
[----:B------:R-:W-:-:S04]  /*3170*/  FFMA R29, R24, R34, R29 ;  /* 0x00000022181d7223 */ /* 0x000fc8000000001d */
[----:B------:R-:W-:Y:S01]  /*3180*/  FADD R20, R20, R29 ;  /* 0x0000001d14147221 */ /* 0x000fe20000000000 */
[----:B----4-:R-:W-:-:S04]  /*3190*/  FFMA R17, R28, R27, R17 ;  /* 0x0000001b1c117223 */ /* 0x010fc80000000011 */
[----:B------:R-:W-:Y:S01]  /*31a0*/  FFMA R17, R26, R33, R17 ;  /* 0x000000211a117223 */ /* 0x000fe20000000011 */
[----:B------:R-:W-:-:S03]  /*31b0*/  FFMA R16, R24, R25, R16 ;  /* 0x0000001918107223 */ /* 0x000fc60000000010 */
[----:B------:R-:W-:Y:S01]  /*31c0*/  FFMA R17, R24, R32, R17 ;  /* 0x0000002018117223 */ /* 0x000fe20000000011 */
[----:B------:R-:W-:-:S03]  /*31d0*/  FADD R29, R3, R16 ;  /* 0x00000010031d7221 */ /* 0x000fc60000000000 */
[----:B------:R-:W-:-:S07]  /*31e0*/  FADD R31, R2, R17 ;  /* 0x00000011021f7221 */ /* 0x000fce0000000000 */
.L_x_2256:
[----:B------:R-:W-:Y:S01]  /*31f0*/  UIADD3 UR4, UP0, UPT, UR7, UR4, URZ ;  /* 0x0000000407047290 */ /* 0x000fe2000ff1e0ff */
[----:B------:R-:W0:Y:S03]  /*3200*/  LDC.64 R4, c[0x0][0x3a0] ;  /* 0x0000e800ff047b82 */ /* 0x000e260000000a00 */
[----:B------:R-:W-:Y:S02]  /*3210*/  UIADD3.X UR5, UPT, UPT, UR6, UR5, URZ, UP0, !UPT ;  /* 0x0000000506057290 */ /* 0x000fe400087fe4ff */
[----:B------:R-:W-:-:S04]  /*3220*/  MOV R2, UR4 ;  /* 0x0000000400027c02 */ /* 0x000fc80008000f00 */
[----:B------:R-:W-:-:S05]  /*3230*/  MOV R3, UR5 ;  /* 0x0000000500037c02 */ /* 0x000fca0008000f00 */
[----:B------:R-:W2:Y:S04]  /*3240*/  LDG.E.CONSTANT R17, desc[UR10][R2.64+0xc] ;  /* 0x00000c0a02117981 */ /* 0x000ea8000c1e9900 */
[----:B------:R-:W3:Y:S04]  /*3250*/  LDG.E.CONSTANT R16, desc[UR10][R2.64+0x18] ;  /* 0x0000180a02107981 */ /* 0x000ee8000c1e9900 */
[----:B------:R-:W4:Y:S04]  /*3260*/  LDG.E.CONSTANT R19, desc[UR10][R2.64+0x24] ;  /* 0x0000240a02137981 */ /* 0x000f28000c1e9900 */
[----:B------:R-:W5:Y:S04]  /*3270*/  LDG.E.CONSTANT R27, desc[UR10][R2.64+0x3c] ;  /* 0x00003c0a021b7981 */ /* 0x000f68000c1e9900 */
[----:B------:R-:W5:Y:S01]  /*3280*/  LDG.E.CONSTANT R28, desc[UR10][R2.64+0x30] ;  /* 0x0000300a021c7981 */ /* 0x000f62000c1e9900 */
[----:B------:R-:W-:-:S03]  /*3290*/  IADD3 R25, PT, PT, R12, UR12, RZ ;  /* 0x0000000c0c197c10 */ /* 0x000fc6000fffe0ff */
[----:B------:R-:W5:Y:S01]  /*32a0*/  LDG.E.CONSTANT R26, desc[UR10][R2.64+0x48] ;  /* 0x0000480a021a7981 */ /* 0x000f62000c1e9900 */
[----:B------:R-:W-:Y:S01]  /*32b0*/  LEA R35, R25, R25, 0x1 ;  /* 0x0000001919237211 */ /* 0x000fe200078e08ff */
[C---:B------:R-:W-:Y:S02]  /*32c0*/  FMUL R25, R7.reuse, -1.0925484895706176758 ;  /* 0xbf8bd8a107197820 */ /* 0x040fe40000400000 */
[----:B------:R-:W5:Y:S01]  /*32d0*/  LDG.E.CONSTANT R36, desc[UR10][R2.64+0x50] ;  /* 0x0000500a02247981 */ /* 0x000f62000c1e9900 */
[----:B--2---:R-:W-:Y:S01]  /*32e0*/  FMUL R24, R8, R17 ;  /* 0x0000001108187220 */ /* 0x004fe20000400000 */
[----:B------:R-:W-:Y:S02]  /*32f0*/  LEA R17, R12, R12, 0x1 ;  /* 0x0000000c0c117211 */ /* 0x000fe400078e08ff */
[----:B------:R-:W2:Y:S01]  /*3300*/  LDG.E.CONSTANT R12, desc[UR10][R2.64] ;  /* 0x0000000a020c7981 */ /* 0x000ea2000c1e9900 */
[----:B---3--:R-:W-:Y:S01]  /*3310*/  FFMA R33, R7, R16, -R24 ;  /* 0x0000001007217223 */ /* 0x008fe20000000818 */
[----:B------:R-:W-:Y:S01]  /*3320*/  FMUL R24, R8, R25 ;  /* 0x0000001908187220 */ /* 0x000fe20000400000 */
[----:B0-----:R-:W-:-:S04]  /*3330*/  IMAD.WIDE.U32 R16, R17, 0x4, R4 ;  /* 0x0000000411107825 */ /* 0x001fc800078e0004 */
[----:B----4-:R-:W-:Y:S01]  /*3340*/  FFMA R32, -R6, R19, R33 ;  /* 0x0000001306207223 */ /* 0x010fe20000000121 */
[----:B------:R-:W-:Y:S01]  /*3350*/  FMUL R19, R9, 0.54627424478530883789 ;  /* 0x3f0bd8a109137820 */ /* 0x000fe20000400000 */
[----:B------:R-:W-:Y:S01]  /*3360*/  IMAD.WIDE.U32 R4, R35, 0x4, R4 ;  /* 0x0000000423047825 */ /* 0x000fe200078e0004 */
[----:B------:R-:W3:Y:S03]  /*3370*/  LDG.E.CONSTANT R33, desc[UR10][R2.64+0x44] ;  /* 0x0000440a02217981 */ /* 0x000ee6000c1e9900 */
[----:B-----5:R-:W-:Y:S01]  /*3380*/  FMUL R30, R24, R27 ;  /* 0x0000001b181e7220 */ /* 0x020fe20000400000 */
[----:B------:R-:W4:Y:S03]  /*3390*/  LDG.E.CONSTANT R35, desc[UR10][R2.64+0x54] ;  /* 0x0000540a02237981 */ /* 0x000f26000c1e9900 */
[----:B------:R-:W-:Y:S01]  /*33a0*/  FFMA R34, R19, R28, R30 ;  /* 0x0000001c13227223 */ /* 0x000fe2000000001e */
[----:B------:R-:W5:Y:S04]  /*33b0*/  LDG.E.CONSTANT R27, desc[UR10][R2.64+0x40] ;  /* 0x0000400a021b7981 */ /* 0x000f68000c1e9900 */
[----:B------:R-:W2:Y:S01]  /*33c0*/  LDG.E.CONSTANT R30, desc[UR10][R2.64+0x60] ;  /* 0x0000600a021e7981 */ /* 0x000ea2000c1e9900 */
[----:B------:R-:W-:Y:S01]  /*33d0*/  FFMA R34, R11, R26, R34 ;  /* 0x0000001a0b227223 */ /* 0x000fe20000000022 */
[----:B------:R-:W-:Y:S01]  /*33e0*/  FMUL R26, R6, R25 ;  /* 0x00000019061a7220 */ /* 0x000fe20000400000 */
[----:B------:R-:W-:Y:S01]  /*33f0*/  FMUL R25, R13, 0.54627424478530883789 ;  /* 0x3f0bd8a10d197820 */ /* 0x000fe20000400000 */
[----:B------:R-:W-:Y:S01]  /*3400*/  FMUL R37, R32, 0.48860251903533935547 ;  /* 0x3efa2a1c20257820 */ /* 0x000fe20000400000 */
[----:B------:R-:W3:Y:S01]  /*3410*/  LDG.E.CONSTANT R28, desc[UR10][R2.64+0x34] ;  /* 0x0000340a021c7981 */ /* 0x000ee2000c1e9900 */
[----:B----4-:R-:W-:-:S03]  /*3420*/  FFMA R34, R26, R35, R34 ;  /* 0x000000231a227223 */ /* 0x010fc60000000022 */
[----:B------:R-:W4:Y:S01]  /*3430*/  LDG.E.CONSTANT R35, desc[UR10][R2.64+0x10] ;  /* 0x0000100a02237981 */ /* 0x000f22000c1e9900 */
[C---:B-----5:R-:W-:Y:S01]  /*3440*/  FMUL R32, R24.reuse, R27 ;  /* 0x0000001b18207220 */ /* 0x060fe20000400000 */
[----:B--2---:R-:W-:Y:S02]  /*3450*/  FFMA R27, R25, R30, R34 ;  /* 0x0000001e191b7223 */ /* 0x004fe40000000022 */
[----:B------:R-:W2:Y:S04]  /*3460*/  LDG.E.CONSTANT R34, desc[UR10][R2.64+0x38] ;  /* 0x0000380a02227981 */ /* 0x000ea8000c1e9900 */
[----:B------:R-:W5:Y:S01]  /*3470*/  LDG.E.CONSTANT R30, desc[UR10][R2.64+0x1c] ;  /* 0x00001c0a021e7981 */ /* 0x000f62000c1e9900 */
[----:B---3--:R-:W-:Y:S01]  /*3480*/  FMUL R24, R24, R33 ;  /* 0x0000002118187220 */ /* 0x008fe20000400000 */
[----:B------:R-:W-:-:S02]  /*3490*/  FFMA R28, R19, R28, R32 ;  /* 0x0000001c131c7223 */ /* 0x000fc40000000020 */
[----:B------:R-:W3:Y:S01]  /*34a0*/  LDG.E.CONSTANT R32, desc[UR10][R2.64+0x4c] ;  /* 0x00004c0a02207981 */ /* 0x000ee2000c1e9900 */
[----:B--2---:R-:W-:Y:S01]  /*34b0*/  FFMA R24, R19, R34, R24 ;  /* 0x0000002213187223 */ /* 0x004fe20000000018 */
[----:B----4-:R-:W-:Y:S02]  /*34c0*/  FMUL R34, R8, R35 ;  /* 0x0000002308227220 */ /* 0x010fe40000400000 */
[----:B------:R-:W2:Y:S02]  /*34d0*/  LDG.E.CONSTANT R19, desc[UR10][R2.64+0x5c] ;  /* 0x00005c0a02137981 */ /* 0x000ea4000c1e9900 */
[----:B-----5:R-:W-:Y:S02]  /*34e0*/  FFMA R35, R7, R30, -R34 ;  /* 0x0000001e07237223 */ /* 0x020fe40000000822 */
[----:B------:R-:W4:Y:S01]  /*34f0*/  LDG.E.CONSTANT R30, desc[UR10][R2.64+0x58] ;  /* 0x0000580a021e7981 */ /* 0x000f22000c1e9900 */
[----:B---3--:R-:W-:-:S03]  /*3500*/  FFMA R33, R11, R32, R28 ;  /* 0x000000200b217223 */ /* 0x008fc6000000001c */
[----:B------:R-:W3:Y:S04]  /*3510*/  LDG.E.CONSTANT R28, desc[UR10][R2.64+0x64] ;  /* 0x0000640a021c7981 */ /* 0x000ee8000c1e9900 */
[----:B------:R-:W5:Y:S01]  /*3520*/  LDG.E.CONSTANT R32, desc[UR10][R2.64+0x68] ;  /* 0x0000680a02207981 */ /* 0x000f62000c1e9900 */
[C---:B----4-:R-:W-:Y:S01]  /*3530*/  FFMA R34, R26.reuse, R30, R33 ;  /* 0x0000001e1a227223 */ /* 0x050fe20000000021 */
[----:B------:R-:W-:Y:S02]  /*3540*/  FFMA R33, R11, R36, R24 ;  /* 0x000000240b217223 */ /* 0x000fe40000000018 */
[----:B------:R-:W4:Y:S02]  /*3550*/  LDG.E.CONSTANT R30, desc[UR10][R2.64+0x28] ;  /* 0x0000280a021e7981 */ /* 0x000f24000c1e9900 */
[----:B--2---:R-:W-:-:S02]  /*3560*/  FFMA R36, R26, R19, R33 ;  /* 0x000000131a247223 */ /* 0x004fc40000000021 */
[----:B------:R-:W2:Y:S04]  /*3570*/  LDG.E.CONSTANT R26, desc[UR10][R2.64+0x6c] ;  /* 0x00006c0a021a7981 */ /* 0x000ea8000c1e9900 */
[----:B------:R-:W2:Y:S01]  /*3580*/  LDG.E.CONSTANT R33, desc[UR10][R2.64+0x78] ;  /* 0x0000780a02217981 */ /* 0x000ea2000c1e9900 */
[C---:B---3--:R-:W-:Y:S01]  /*3590*/  FFMA R24, R25.reuse, R28, R34 ;  /* 0x0000001c19187223 */ /* 0x048fe20000000022 */
[----:B-----5:R-:W-:Y:S01]  /*35a0*/  FFMA R19, R25, R32, R36 ;  /* 0x0000002019137223 */ /* 0x020fe20000000024 */
[----:B------:R-:W-:Y:S01]  /*35b0*/  FMUL R25, R15, 0.59004360437393188477 ;  /* 0x3f170d190f197820 */ /* 0x000fe20000400000 */
[----:B------:R-:W-:Y:S01]  /*35c0*/  FFMA R12, R12, 0.28209480643272399902, R37 ;  /* 0x3e906ebb0c0c7823 */ /* 0x000fe20000000025 */
[----:B------:R-:W3:Y:S03]  /*35d0*/  LDG.E.CONSTANT R28, desc[UR10][R2.64+0x4] ;  /* 0x0000040a021c7981 */ /* 0x000ee6000c1e9900 */
[----:B------:R-:W-:-:S02]  /*35e0*/  FADD R12, R12, R27 ;  /* 0x0000001b0c0c7221 */ /* 0x000fc40000000000 */
[----:B------:R-:W5:Y:S01]  /*35f0*/  LDG.E.CONSTANT R27, desc[UR10][R2.64+0x14] ;  /* 0x0000140a021b7981 */ /* 0x000f62000c1e9900 */
[----:B----4-:R-:W-:-:S03]  /*3600*/  FFMA R30, -R6, R30, R35 ;  /* 0x0000001e061e7223 */ /* 0x010fc60000000123 */
[----:B------:R-:W4:Y:S01]  /*3610*/  LDG.E.CONSTANT R35, desc[UR10][R2.64+0x84] ;  /* 0x0000840a02237981 */ /* 0x000f22000c1e9900 */
[----:B--2---:R-:W-:Y:S01]  /*3620*/  FMUL R26, R25, R26 ;  /* 0x0000001a191a7220 */ /* 0x004fe20000400000 */
[----:B------:R-:W-:Y:S02]  /*3630*/  FMUL R37, R30, 0.48860251903533935547 ;  /* 0x3efa2a1c1e257820 */ /* 0x000fe40000400000 */
[----:B------:R-:W2:Y:S01]  /*3640*/  LDG.E.CONSTANT R30, desc[UR10][R2.64+0x20] ;  /* 0x0000200a021e7981 */ /* 0x000ea2000c1e9900 */
[----:B------:R-:W-:-:S03]  /*3650*/  FFMA R32, R14, R33, -R26 ;  /* 0x000000210e207223 */ /* 0x000fc6000000081a */
[----:B------:R-:W2:Y:S04]  /*3660*/  LDG.E.CONSTANT R26, desc[UR10][R2.64+0x90] ;  /* 0x0000900a021a7981 */ /* 0x000ea8000c1e9900 */
[----:B------:R-:W2:Y:S01]  /*3670*/  LDG.E.CONSTANT R33, desc[UR10][R2.64+0x2c] ;  /* 0x00002c0a02217981 */ /* 0x000ea2000c1e9900 */
[----:B---3--:R-:W-:Y:S01]  /*3680*/  FFMA R37, R28, 0.28209480643272399902, R37 ;  /* 0x3e906ebb1c257823 */ /* 0x008fe20000000025 */
[----:B-----5:R-:W-:Y:S02]  /*3690*/  FMUL R28, R8, R27 ;  /* 0x0000001b081c7220 */ /* 0x020fe40000400000 */
[----:B------:R-:W3:Y:S01]  /*36a0*/  LDG.E.CONSTANT R27, desc[UR10][R2.64+0x9c] ;  /* 0x00009c0a021b7981 */ /* 0x000ee2000c1e9900 */
[----:B------:R-:W-:Y:S01]  /*36b0*/  FADD R24, R37, R24 ;  /* 0x0000001825187221 */ /* 0x000fe20000000000 */
[----:B----4-:R-:W-:Y:S01]  /*36c0*/  FFMA R32, R18, R35, R32 ;  /* 0x0000002312207223 */ /* 0x010fe20000000020 */
[C---:B------:R-:W-:Y:S01]  /*36d0*/  FMUL R34, R7.reuse, 1.4453057050704956055 ;  /* 0x3fb8ffc707227820 */ /* 0x040fe20000400000 */
[----:B------:R-:W4:Y:S01]  /*36e0*/  LDG.E.CONSTANT R35, desc[UR10][R2.64+0x7c] ;  /* 0x00007c0a02237981 */ /* 0x000f22000c1e9900 */
[----:B--2---:R-:W-:-:S03]  /*36f0*/  FFMA R28, R7, R30, -R28 ;  /* 0x0000001e071c7223 */ /* 0x004fc6000000081c */
[----:B------:R-:W2:Y:S01]  /*3700*/  LDG.E.CONSTANT R30, desc[UR10][R2.64+0xa8] ;  /* 0x0000a80a021e7981 */ /* 0x000ea2000c1e9900 */
[----:B------:R-:W-:-:S03]  /*3710*/  FFMA R37, R21, R26, R32 ;  /* 0x0000001a15257223 */ /* 0x000fc60000000020 */
[----:B------:R-:W5:Y:S01]  /*3720*/  LDG.E.CONSTANT R26, desc[UR10][R2.64+0x8] ;  /* 0x0000080a021a7981 */ /* 0x000f62000c1e9900 */
[----:B------:R-:W-:-:S03]  /*3730*/  FFMA R33, -R6, R33, R28 ;  /* 0x0000002106217223 */ /* 0x000fc6000000011c */
[----:B------:R-:W4:Y:S01]  /*3740*/  LDG.E.CONSTANT R28, desc[UR10][R2.64+0x70] ;  /* 0x0000700a021c7981 */ /* 0x000f22000c1e9900 */
[----:B------:R-:W-:Y:S01]  /*3750*/  FMUL R33, R33, 0.48860251903533935547 ;  /* 0x3efa2a1c21217820 */ /* 0x000fe20000400000 */
[----:B---3--:R-:W-:Y:S01]  /*3760*/  FFMA R32, R22, R27, R37 ;  /* 0x0000001b16207223 */ /* 0x008fe20000000025 */
[----:B------:R-:W-:Y:S02]  /*3770*/  FMUL R27, R13, R34 ;  /* 0x000000220d1b7220 */ /* 0x000fe40000400000 */
[----:B------:R-:W3:Y:S01]  /*3780*/  LDG.E.CONSTANT R34, desc[UR10][R2.64+0x80] ;  /* 0x0000800a02227981 */ /* 0x000ee2000c1e9900 */
[----:B-----5:R-:W-:Y:S01]  /*3790*/  FFMA R26, R26, 0.28209480643272399902, R33 ;  /* 0x3e906ebb1a1a7823 */ /* 0x020fe20000000021 */
[----:B--2---:R-:W-:Y:S02]  /*37a0*/  FFMA R33, R27, R30, R32 ;  /* 0x0000001e1b217223 */ /* 0x004fe40000000020 */
[----:B------:R-:W2:Y:S01]  /*37b0*/  LDG.E.CONSTANT R32, desc[UR10][R2.64+0x74] ;  /* 0x0000740a02207981 */ /* 0x000ea2000c1e9900 */
[----:B----4-:R-:W-:-:S03]  /*37c0*/  FMUL R37, R25, R28 ;  /* 0x0000001c19257220 */ /* 0x010fc60000400000 */
[----:B------:R-:W4:Y:S04]  /*37d0*/  LDG.E.CONSTANT R30, desc[UR10][R2.64+0x88] ;  /* 0x0000880a021e7981 */ /* 0x000f28000c1e9900 */
[----:B------:R-:W5:Y:S01]  /*37e0*/  LDG.E.CONSTANT R28, desc[UR10][R2.64+0x94] ;  /* 0x0000940a021c7981 */ /* 0x000f62000c1e9900 */
[----:B------:R-:W-:-:S03]  /*37f0*/  FFMA R35, R14, R35, -R37 ;  /* 0x000000230e237223 */ /* 0x000fc60000000825 */
[----:B------:R-:W5:Y:S01]  /*3800*/  LDG.E.CONSTANT R37, desc[UR10][R2.64+0xbc] ;  /* 0x0000bc0a02257981 */ /* 0x000f62000c1e9900 */
[----:B--2---:R-:W-:-:S03]  /*3810*/  FMUL R25, R25, R32 ;  /* 0x0000002019197220 */ /* 0x004fc60000400000 */
[----:B------:R-:W2:Y:S01]  /*3820*/  LDG.E.CONSTANT R32, desc[UR10][R2.64+0xa0] ;  /* 0x0000a00a02207981 */ /* 0x000ea2000c1e9900 */
[----:B----4-:R-:W-:Y:S01]  /*3830*/  FFMA R30, R18, R30, R35 ;  /* 0x0000001e121e7223 */ /* 0x010fe20000000023 */
[----:B---3--:R-:W-:Y:S02]  /*3840*/  FFMA R25, R14, R34, -R25 ;  /* 0x000000220e197223 */ /* 0x008fe40000000819 */
[----:B------:R-:W3:Y:S01]  /*3850*/  LDG.E.CONSTANT R34, desc[UR10][R2.64+0x8c] ;  /* 0x00008c0a02227981 */ /* 0x000ee2000c1e9900 */
[----:B-----5:R-:W-:-:S03]  /*3860*/  FFMA R35, R21, R28, R30 ;  /* 0x0000001c15237223 */ /* 0x020fc6000000001e */
[----:B------:R-:W4:Y:S04]  /*3870*/  LDG.E.CONSTANT R28, desc[UR10][R2.64+0xac] ;  /* 0x0000ac0a021c7981 */ /* 0x000f28000c1e9900 */
[----:B------:R-:W5:Y:S01]  /*3880*/  LDG.E.CONSTANT R14, desc[UR10][R2.64+0x98] ;  /* 0x0000980a020e7981 */ /* 0x000f62000c1e9900 */
[----:B--2---:R-:W-:-:S03]  /*3890*/  FFMA R32, R22, R32, R35 ;  /* 0x0000002016207223 */ /* 0x004fc60000000023 */
[----:B------:R-:W2:Y:S01]  /*38a0*/  LDG.E.CONSTANT R35, desc[UR10][R2.64+0xa4] ;  /* 0x0000a40a02237981 */ /* 0x000ea2000c1e9900 */
[----:B---3--:R-:W-:-:S03]  /*38b0*/  FFMA R34, R18, R34, R25 ;  /* 0x0000002212227223 */ /* 0x008fc60000000019 */
[----:B------:R-:W3:Y:S01]  /*38c0*/  LDG.E.CONSTANT R18, desc[UR10][R2.64+0xb4] ;  /* 0x0000b40a02127981 */ /* 0x000ee2000c1e9900 */
[----:B----4-:R-:W-:-:S03]  /*38d0*/  FFMA R25, R27, R28, R32 ;  /* 0x0000001c1b197223 */ /* 0x010fc60000000020 */
[----:B------:R-:W4:Y:S01]  /*38e0*/  LDG.E.CONSTANT R28, desc[UR10][R2.64+0xb0] ;  /* 0x0000b00a021c7981 */ /* 0x000f22000c1e9900 */
[----:B-----5:R-:W-:-:S03]  /*38f0*/  FFMA R34, R21, R14, R34 ;  /* 0x0000000e15227223 */ /* 0x020fc60000000022 */
[----:B------:R-:W5:Y:S01]  /*3900*/  LDG.E.CONSTANT R14, desc[UR10][R2.64+0xb8] ;  /* 0x0000b80a020e7981 */ /* 0x000f62000c1e9900 */
[----:B------:R-:W-:-:S03]  /*3910*/  FADD R26, R26, R19 ;  /* 0x000000131a1a7221 */ /* 0x000fc60000000000 */
[----:B------:R0:W-:Y:S04]  /*3920*/  STG.E desc[UR10][R16.64], R20 ;  /* 0x0000001410007986 */ /* 0x0001e8000c10190a */
[----:B------:R0:W-:Y:S04]  /*3930*/  STG.E desc[UR10][R16.64+0x4], R29 ;  /* 0x0000041d10007986 */ /* 0x0001e8000c10190a */
[----:B------:R0:W-:Y:S01]  /*3940*/  STG.E desc[UR10][R16.64+0x8], R31 ;  /* 0x0000081f10007986 */ /* 0x0001e2000c10190a */
[----:B--2---:R-:W-:Y:S01]  /*3950*/  FFMA R34, R22, R35, R34 ;  /* 0x0000002316227223 */ /* 0x004fe20000000022 */
[----:B---3--:R-:W-:-:S03]  /*3960*/  FFMA R19, -R0, R18, R33 ;  /* 0x0000001200137223 */ /* 0x008fc60000000121 */
[----:B----4-:R-:W-:Y:S01]  /*3970*/  FFMA R28, R27, R28, R34 ;  /* 0x0000001c1b1c7223 */ /* 0x010fe20000000022 */
[----:B-----5:R-:W-:-:S03]  /*3980*/  FFMA R25, -R0, R14, R25 ;  /* 0x0000000e00197223 */ /* 0x020fc60000000119 */
[----:B------:R-:W-:Y:S01]  /*3990*/  FFMA R37, -R0, R37, R28 ;  /* 0x0000002500257223 */ /* 0x000fe2000000011c */
[----:B------:R-:W-:Y:S01]  /*39a0*/  FADD R19, R12, R19 ;  /* 0x000000130c137221 */ /* 0x000fe20000000000 */
[----:B------:R-:W-:Y:S02]  /*39b0*/  FADD R27, R24, R25 ;  /* 0x00000019181b7221 */ /* 0x000fe40000000000 */
[----:B------:R-:W-:Y:S02]  /*39c0*/  FADD R25, R26, R37 ;  /* 0x000000251a197221 */ /* 0x000fe40000000000 */
[----:B------:R0:W-:Y:S04]  /*39d0*/  STG.E desc[UR10][R4.64], R19 ;  /* 0x0000001304007986 */ /* 0x0001e8000c10190a */
[----:B------:R0:W-:Y:S04]  /*39e0*/  STG.E desc[UR10][R4.64+0x4], R27 ;  /* 0x0000041b04007986 */ /* 0x0001e8000c10190a */
[----:B------:R0:W-:Y:S01]  /*39f0*/  STG.E desc[UR10][R4.64+0x8], R25 ;  /* 0x0000081904007986 */ /* 0x0001e2000c10190a */
[----:B------:R-:W-:Y:S05]  /*3a00*/  @!P0 EXIT ;  /* 0x000000000000894d */ /* 0x000fea0003800000 */
[----:B------:R-:W2:Y:S04]  /*3a10*/  LDG.E.CONSTANT R18, desc[UR10][R2.64+0xcc] ;  /* 0x0000cc0a02127981 */ /* 0x000ea8000c1e9900 */
[----:B------:R-:W3:Y:S04]  /*3a20*/  LDG.E.CONSTANT R33, desc[UR10][R2.64+0xc0] ;  /* 0x0000c00a02217981 */ /* 0x000ee8000c1e9900 */
[----:B------:R-:W4:Y:S04]  /*3a30*/  LDG.E.CONSTANT R28, desc[UR10][R2.64+0xd0] ;  /* 0x0000d00a021c7981 */ /* 0x000f28000c1e9900 */
[----:B------:R-:W5:Y:S04]  /*3a40*/  LDG.E.CONSTANT R30, desc[UR10][R2.64+0xd8] ;  /* 0x0000d80a021e7981 */ /* 0x000f68000c1e9900 */
[----:B0-----:R-:W5:Y:S04]  /*3a50*/  LDG.E.CONSTANT R29, desc[UR10][R2.64+0xc4] ;  /* 0x0000c40a021d7981 */ /* 0x001f68000c1e9900 */
[----:B------:R-:W5:Y:S04]  /*3a60*/  LDG.E.CONSTANT R20, desc[UR10][R2.64+0xe4] ;  /* 0x0000e40a02147981 */ /* 0x000f68000c1e9900 */
[----:B------:R-:W5:Y:S04]  /*3a70*/  LDG.E.CONSTANT R26, desc[UR10][R2.64+0xd4] ;  /* 0x0000d40a021a7981 */ /* 0x000f68000c1e9900 */
[----:B------:R-:W5:Y:S04]  /*3a80*/  LDG.E.CONSTANT R24, desc[UR10][R2.64+0xdc] ;  /* 0x0000dc0a02187981 */ /* 0x000f68000c1e9900 */
[----:B------:R-:W5:Y:S04]  /*3a90*/  LDG.E.CONSTANT R17, desc[UR10][R2.64+0xc8] ;  /* 0x0000c80a02117981 */ /* 0x000f68000c1e9900 */
[----:B------:R-:W5:Y:S04]  /*3aa0*/  LDG.E.CONSTANT R0, desc[UR10][R2.64+0xe0] ;  /* 0x0000e00a02007981 */ /* 0x000f68000c1e9900 */
[----:B------:R-:W5:Y:S04]  /*3ab0*/  LDG.E.CONSTANT R14, desc[UR10][R2.64+0xe8] ;  /* 0x0000e80a020e7981 */ /* 0x000f68000c1e9900 */
[----:B------:R-:W5:Y:S01]  /*3ac0*/  LDG.E.CONSTANT R12, desc[UR10][R2.64+0xec] ;  /* 0x0000ec0a020c7981 */ /* 0x000f62000c1e9900 */
[----:B------:R-:W-:Y:S01]  /*3ad0*/  FMUL R22, R11, -1.0062305927276611328 ;  /* 0xbf80cc2a0b167820 */ /* 0x000fe20000400000 */
[----:B------:R-:W-:Y:S01]  /*3ae0*/  FMUL R16, R7, 1.9843134880065917969 ;  /* 0x3ffdfdfc07107820 */ /* 0x000fe20000400000 */
[----:B------:R-:W-:Y:S01]  /*3af0*/  FMUL R11, R8, R23 ;  /* 0x00000017080b7220 */ /* 0x000fe20000400000 */
[----:B------:R-:W-:Y:S01]  /*3b00*/  HFMA2 R35, -RZ, RZ, 2.291015625, -371.5 ;  /* 0x4095ddceff237431 */ /* 0x000fe200000001ff */
[----:B------:R-:W-:Y:S01]  /*3b10*/  MOV R37, 0x4053f171 ;  /* 0x4053f17100257802 */ /* 0x000fe20000000f00 */
[----:B------:R-:W-:Y:S01]  /*3b20*/  FFMA R21, R21, R16, R22 ;  /* 0x0000001015157223 */ /* 0x000fe20000000016 */
[----:B------:R-:W-:Y:S01]  /*3b30*/  FMUL R16, R7, -1.7701307535171508789 ;  /* 0xbfe293a507107820 */ /* 0x000fe20000400000 */
[----:B------:R-:W-:Y:S01]  /*3b40*/  FFMA R11, R6, R15, R11 ;  /* 0x0000000f060b7223 */ /* 0x000fe2000000000b */
[----:B------:R-:W5:Y:S02]  /*3b50*/  LDG.E.CONSTANT R34, desc[UR10][R2.64+0x128] ;  /* 0x0001280a02227981 */ /* 0x000f64000c1e9900 */
[----:B------:R-:W-:Y:S01]  /*3b60*/  FMUL R31, R15, R16 ;  /* 0x000000100f1f7220 */ /* 0x000fe20000400000 */
[----:B------:R-:W-:Y:S01]  /*3b70*/  FMUL R22, R11, 0.62583571672439575195 ;  /* 0x3f2036c50b167820 */ /* 0x000fe20000400000 */
[----:B------:R-:W-:-:S04]  /*3b80*/  FFMA R32, R10, -R35, 2.0071396827697753906 ;  /* 0x400074fa0a207423 */ /* 0x000fc80000000823 */
[----:B------:R-:W-:Y:S01]  /*3b90*/  FMUL R7, R7, R32 ;  /* 0x0000002007077220 */ /* 0x000fe20000400000 */
[----:B--2---:R-:W-:Y:S01]  /*3ba0*/  FMUL R11, R31, R18 ;  /* 0x000000121f0b7220 */ /* 0x004fe20000400000 */
[----:B------:R-:W-:-:S03]  /*3bb0*/  FFMA R18, R10, R37, -0.4730873405933380127 ;  /* 0xbef238810a127423 */ /* 0x000fc60000000025 */
[----:B---3--:R-:W-:Y:S01]  /*3bc0*/  FFMA R10, R22, R33, R11 ;  /* 0x00000021160a7223 */ /* 0x008fe2000000000b */
[----:B------:R-:W-:Y:S01]  /*3bd0*/  FMUL R11, R9, R18 ;  /* 0x00000012090b7220 */ /* 0x000fe20000400000 */
[----:B----4-:R-:W-:Y:S01]  /*3be0*/  FMUL R33, R31, R28 ;  /* 0x0000001c1f217220 */ /* 0x010fe20000400000 */
[----:B------:R-:W-:Y:S02]  /*3bf0*/  FMUL R9, R8, R7 ;  /* 0x0000000708097220 */ /* 0x000fe40000400000 */
[----:B-----5:R-:W-:Y:S02]  /*3c00*/  FFMA R30, R11, R30, R10 ;  /* 0x0000001e0b1e7223 */ /* 0x020fe4000000000a */
[----:B------:R-:W2:Y:S01]  /*3c10*/  LDG.E.CONSTANT R10, desc[UR10][R2.64+0xf0] ;  /* 0x0000f00a020a7981 */ /* 0x000ea2000c1e9900 */
[----:B------:R-:W-:-:S03]  /*3c20*/  FFMA R28, R22, R29, R33 ;  /* 0x0000001d161c7223 */ /* 0x000fc60000000021 */
[----:B------:R-:W3:Y:S01]  /*3c30*/  LDG.E.CONSTANT R29, desc[UR10][R2.64+0x108] ;  /* 0x0001080a021d7981 */ /* 0x000ee2000c1e9900 */
[----:B------:R-:W-:-:S03]  /*3c40*/  FFMA R20, R9, R20, R30 ;  /* 0x0000001409147223 */ /* 0x000fc6000000001e */
[----:B------:R-:W4:Y:S01]  /*3c50*/  LDG.E.CONSTANT R33, desc[UR10][R2.64+0x118] ;  /* 0x0001180a02217981 */ /* 0x000f22000c1e9900 */
[----:B------:R-:W-:-:S03]  /*3c60*/  FMUL R31, R31, R26 ;  /* 0x0000001a1f1f7220 */ /* 0x000fc60000400000 */
[----:B------:R-:W5:Y:S01]  /*3c70*/  LDG.E.CONSTANT R26, desc[UR10][R2.64+0xf4] ;  /* 0x0000f40a021a7981 */ /* 0x000f62000c1e9900 */
[----:B------:R-:W-:-:S03]  /*3c80*/  FFMA R30, R11, R24, R28 ;  /* 0x000000180b1e7223 */ /* 0x000fc6000000001c */
[----:B------:R-:W3:Y:S01]  /*3c90*/  LDG.E.CONSTANT R24, desc[UR10][R2.64+0xf8] ;  /* 0x0000f80a02187981 */ /* 0x000ee2000c1e9900 */
[----:B------:R-:W-:-:S03]  /*3ca0*/  FFMA R32, R22, R17, R31 ;  /* 0x0000001116207223 */ /* 0x000fc6000000001f */
[----:B------:R-:W4:Y:S01]  /*3cb0*/  LDG.E.CONSTANT R28, desc[UR10][R2.64+0xfc] ;  /* 0x0000fc0a021c7981 */ /* 0x000f22000c1e9900 */
[----:B------:R-:W-:-:S03]  /*3cc0*/  FFMA R32, R11, R0, R32 ;  /* 0x000000000b207223 */ /* 0x000fc60000000020 */
[----:B------:R-:W4:Y:S04]  /*3cd0*/  LDG.E.CONSTANT R22, desc[UR10][R2.64+0x100] ;  /* 0x0001000a02167981 */ /* 0x000f28000c1e9900 */
[----:B------:R-:W4:Y:S01]  /*3ce0*/  LDG.E.CONSTANT R17, desc[UR10][R2.64+0x104] ;  /* 0x0001040a02117981 */ /* 0x000f22000c1e9900 */
[----:B------:R-:W-:-:S03]  /*3cf0*/  FFMA R14, R9, R14, R30 ;  /* 0x0000000e090e7223 */ /* 0x000fc6000000001e */
[----:B------:R-:W4:Y:S01]  /*3d00*/  LDG.E.CONSTANT R30, desc[UR10][R2.64+0x10c] ;  /* 0x00010c0a021e7981 */ /* 0x000f22000c1e9900 */
[----:B------:R-:W-:-:S03]  /*3d10*/  FFMA R9, R9, R12, R32 ;  /* 0x0000000c09097223 */ /* 0x000fc60000000020 */
[----:B------:R-:W4:Y:S04]  /*3d20*/  LDG.E.CONSTANT R11, desc[UR10][R2.64+0x110] ;  /* 0x0001100a020b7981 */ /* 0x000f28000c1e9900 */
[----:B------:R-:W4:Y:S04]  /*3d30*/  LDG.E.CONSTANT R0, desc[UR10][R2.64+0x114] ;  /* 0x0001140a02007981 */ /* 0x000f28000c1e9900 */
[----:B------:R-:W4:Y:S04]  /*3d40*/  LDG.E.CONSTANT R32, desc[UR10][R2.64+0x11c] ;  /* 0x00011c0a02207981 */ /* 0x000f28000c1e9900 */
[----:B------:R-:W4:Y:S04]  /*3d50*/  LDG.E.CONSTANT R31, desc[UR10][R2.64+0x120] ;  /* 0x0001200a021f7981 */ /* 0x000f28000c1e9900 */
[----:B------:R-:W4:Y:S01]  /*3d60*/  LDG.E.CONSTANT R12, desc[UR10][R2.64+0x124] ;  /* 0x0001240a020c7981 */ /* 0x000f22000c1e9900 */
[----:B------:R-:W-:Y:S01]  /*3d70*/  FMUL R7, R6, R7 ;  /* 0x0000000706077220 */ /* 0x000fe20000400000 */
[----:B------:R-:W-:Y:S01]  /*3d80*/  FMUL R18, R13, R18 ;  /* 0x000000120d127220 */ /* 0x000fe20000400000 */
[----:B------:R-:W-:Y:S01]  /*3d90*/  FMUL R15, R8, R15 ;  /* 0x0000000f080f7220 */ /* 0x000fe20000400000 */
[----:B------:R-:W-:-:S03]  /*3da0*/  FMUL R16, R23, R16 ;  /* 0x0000001017107220 */ /* 0x000fc60000400000 */
[----:B------:R-:W-:-:S04]  /*3db0*/  FFMA R15, R6, R23, -R15 ;  /* 0x00000017060f7223 */ /* 0x000fc8000000080f */
[----:B------:R-:W-:Y:S01]  /*3dc0*/  FMUL R15, R15, 0.62583571672439575195 ;  /* 0x3f2036c50f0f7820 */ /* 0x000fe20000400000 */
[C---:B--2---:R-:W-:Y:S01]  /*3dd0*/  FFMA R10, R21.reuse, R10, R20 ;  /* 0x0000000a150a7223 */ /* 0x044fe20000000014 */
[C---:B-----5:R-:W-:Y:S01]  /*3de0*/  FFMA R14, R21.reuse, R26, R14 ;  /* 0x0000001a150e7223 */ /* 0x060fe2000000000e */
[----:B---3--:R-:W-:Y:S02]  /*3df0*/  FFMA R24, R21, R24, R9 ;  /* 0x0000001815187223 */ /* 0x008fe40000000009 */
[C---:B----4-:R-:W-:Y:S01]  /*3e00*/  FFMA R13, R7.reuse, R28, R10 ;  /* 0x0000001c070d7223 */ /* 0x050fe2000000000a */
[C---:B------:R-:W-:Y:S01]  /*3e10*/  FFMA R9, R7.reuse, R22, R14 ;  /* 0x0000001607097223 */ /* 0x040fe2000000000e */
[----:B------:R-:W-:Y:S02]  /*3e20*/  FFMA R24, R7, R17, R24 ;  /* 0x0000001107187223 */ /* 0x000fe40000000018 */
[C---:B------:R-:W-:Y:S01]  /*3e30*/  FFMA R13, R18.reuse, R29, R13 ;  /* 0x0000001d120d7223 */ /* 0x040fe2000000000d */
[C---:B------:R-:W-:Y:S01]  /*3e40*/  FFMA R30, R18.reuse, R30, R9 ;  /* 0x0000001e121e7223 */ /* 0x040fe20000000009 */
[----:B------:R-:W-:-:S03]  /*3e50*/  FFMA R11, R18, R11, R24 ;  /* 0x0000000b120b7223 */ /* 0x000fc60000000018 */
[C---:B------:R-:W-:Y:S01]  /*3e60*/  FFMA R33, R16.reuse, R33, R30 ;  /* 0x0000002110217223 */ /* 0x040fe2000000001e */
[C---:B------:R-:W-:Y:S01]  /*3e70*/  FFMA R0, R16.reuse, R0, R13 ;  /* 0x0000000010007223 */ /* 0x040fe2000000000d */
[----:B------:R-:W-:-:S03]  /*3e80*/  FFMA R11, R16, R32, R11 ;  /* 0x00000020100b7223 */ /* 0x000fc6000000000b */
[C---:B------:R-:W-:Y:S01]  /*3e90*/  FFMA R0, R15.reuse, R31, R0 ;  /* 0x0000001f0f007223 */ /* 0x040fe20000000000 */
[C---:B------:R-:W-:Y:S01]  /*3ea0*/  FFMA R34, R15.reuse, R34, R11 ;  /* 0x000000220f227223 */ /* 0x040fe2000000000b */
[----:B------:R-:W-:Y:S02]  /*3eb0*/  FFMA R12, R15, R12, R33 ;  /* 0x0000000c0f0c7223 */ /* 0x000fe40000000021 */
[----:B------:R-:W-:Y:S01]  /*3ec0*/  FADD R19, R19, R0 ;  /* 0x0000000013137221 */ /* 0x000fe20000000000 */
[----:B------:R-:W-:Y:S01]  /*3ed0*/  FADD R25, R25, R34 ;  /* 0x0000002219197221 */ /* 0x000fe20000000000 */
[----:B------:R-:W-:-:S03]  /*3ee0*/  FADD R27, R27, R12 ;  /* 0x0000000c1b1b7221 */ /* 0x000fc60000000000 */
[----:B------:R-:W-:Y:S04]  /*3ef0*/  STG.E desc[UR10][R4.64], R19 ;  /* 0x0000001304007986 */ /* 0x000fe8000c10190a */
[----:B------:R-:W-:Y:S04]  /*3f00*/  STG.E desc[UR10][R4.64+0x4], R27 ;  /* 0x0000041b04007986 */ /* 0x000fe8000c10190a */
[----:B------:R-:W-:Y:S01]  /*3f10*/  STG.E desc[UR10][R4.64+0x8], R25 ;  /* 0x0000081904007986 */ /* 0x000fe2000c10190a */
[----:B------:R-:W-:Y:S05]  /*3f20*/  EXIT ;  /* 0x000000000000794d */ /* 0x000fea0003800000 */
.L_x_2252:
[----:B------:R-:W0:Y:S01]  /*3f30*/  LDC.64 R8, c[0x0][0x398] ;  /* 0x0000e600ff087b82 */ /* 0x000e220000000a00 */
[C---:B------:R-:W-:Y:S01]  /*3f40*/  FSETP.GEU.AND P0, PT, |R22|.reuse, 1.175494350822287508e-38, PT ;  /* 0x008000001600780b */ /* 0x040fe20003f0e200 */
[----:B------:R-:W1:Y:S01]  /*3f50*/  LDCU.64 UR8, c[0x0][0x398] ;  /* 0x00007300ff0877ac */ /* 0x000e620008000a00 */
[----:B------:R-:W-:Y:S01]  /*3f60*/  UMOV UR4, URZ ;  /* 0x000000ff00047c82 */ /* 0x000fe20008000000 */
[----:B------:R-:W2:Y:S01]  /*3f70*/  LDCU.64 UR14, c[0x0][0x3a0] ;  /* 0x00007400ff0e77ac */ /* 0x000ea20008000a00 */
[----:B0-----:R-:W3:Y:S04]  /*3f80*/  LDG.E.CONSTANT R7, desc[UR10][R8.64+0xc] ;  /* 0x00000c0a08077981 */ /* 0x001ee8000c1e9900 */
[----:B------:R-:W4:Y:S04]  /*3f90*/  LDG.E.CONSTANT R24, desc[UR10][R8.64+0x18] ;  /* 0x0000180a08187981 */ /* 0x000f28000c1e9900 */
[----:B------:R-:W5:Y:S04]  /*3fa0*/  LDG.E.CONSTANT R6, desc[UR10][R8.64+0x24] ;  /* 0x0000240a08067981 */ /* 0x000f68000c1e9900 */
[----:B------:R-:W5:Y:S04]  /*3fb0*/  LDG.E.CONSTANT R29, desc[UR10][R8.64+0x10] ;  /* 0x0000100a081d7981 */ /* 0x000f68000c1e9900 */
[----:B------:R-:W5:Y:S04]  /*3fc0*/  LDG.E.CONSTANT R11, desc[UR10][R8.64+0x1c] ;  /* 0x00001c0a080b7981 */ /* 0x000f68000c1e9900 */
[----:B------:R-:W5:Y:S04]  /*3fd0*/  LDG.E.CONSTANT R10, desc[UR10][R8.64] ;  /* 0x0000000a080a7981 */ /* 0x000f68000c1e9900 */
[----:B------:R-:W5:Y:S04]  /*3fe0*/  LDG.E.CONSTANT R12, desc[UR10][R8.64+0x28] ;  /* 0x0000280a080c7981 */ /* 0x000f68000c1e9900 */
[----:B------:R-:W5:Y:S04]  /*3ff0*/  LDG.E.CONSTANT R13, desc[UR10][R8.64+0x14] ;  /* 0x0000140a080d7981 */ /* 0x000f68000c1e9900 */
[----:B------:R-:W5:Y:S04]  /*4000*/  LDG.E.CONSTANT R14, desc[UR10][R8.64+0x20] ;  /* 0x0000200a080e7981 */ /* 0x000f68000c1e9900 */
[----:B------:R-:W5:Y:S04]  /*4010*/  LDG.E.CONSTANT R15, desc[UR10][R8.64+0x4] ;  /* 0x0000040a080f7981 */ /* 0x000f68000c1e9900 */
[----:B------:R-:W5:Y:S01]  /*4020*/  LDG.E.CONSTANT R16, desc[UR10][R8.64+0x2c] ;  /* 0x00002c0a08107981 */ /* 0x000f62000c1e9900 */
[----:B------:R-:W-:Y:S01]  /*4030*/  @!P0 FMUL R22, R22, 16777216 ;  /* 0x4b80000016168820 */ /* 0x000fe20000400000 */
[----:B------:R-:W-:Y:S01]  /*4040*/  USHF.L.U32 UR5, UR6, 0x2, URZ ;  /* 0x0000000206057899 */ /* 0x000fe200080006ff */
[----:B------:R-:W-:Y:S01]  /*4050*/  IMAD R3, R0, 0xc, RZ ;  /* 0x0000000c00037824 */ /* 0x000fe200078e02ff */
[----:B------:R-:W5:Y:S01]  /*4060*/  LDG.E.CONSTANT R23, desc[UR10][R8.64+0x8] ;  /* 0x0000080a08177981 */ /* 0x000f62000c1e9900 */
[----:B------:R-:W0:Y:S01]  /*4070*/  MUFU.RSQ R20, R22 ;  /* 0x0000001600147308 */ /* 0x000e220000001400 */
[----:B------:R-:W-:-:S02]  /*4080*/  USHF.L.U64.HI UR4, UR6, 0x2, UR4 ;  /* 0x0000000206047899 */ /* 0x000fc40008010204 */
[----:B-1----:R-:W-:Y:S01]  /*4090*/  UIADD3 UR8, UP0, UPT, UR5, UR8, URZ ;  /* 0x0000000805087290 */ /* 0x002fe2000ff1e0ff */
[----:B------:R-:W-:-:S03]  /*40a0*/  IMAD.WIDE.U32 R4, R2, 0xc, RZ ;  /* 0x0000000c02047825 */ /* 0x000fc600078e00ff */
[----:B------:R-:W-:Y:S01]  /*40b0*/  UIADD3.X UR9, UPT, UPT, UR4, UR9, URZ, UP0, !UPT ;  /* 0x0000000904097290 */ /* 0x000fe200087fe4ff */
[----:B------:R-:W-:Y:S02]  /*40c0*/  IADD3 R0, PT, PT, R2, UR12, RZ ;  /* 0x0000000c02007c10 */ /* 0x000fe4000fffe0ff */
[----:B------:R-:W-:Y:S02]  /*40d0*/  IADD3 R3, PT, PT, R5, R3, RZ ;  /* 0x0000000305037210 */ /* 0x000fe40007ffe0ff */
[----:B------:R-:W-:Y:S02]  /*40e0*/  LOP3.LUT R2, R4, 0xfffffffc, RZ, 0xc0, !PT ;  /* 0xfffffffc04027812 */ /* 0x000fe400078ec0ff */
[----:B------:R-:W-:Y:S01]  /*40f0*/  MOV R4, UR8 ;  /* 0x0000000800047c02 */ /* 0x000fe20008000f00 */
[----:B0-----:R-:W-:Y:S01]  /*4100*/  @!P0 FMUL R20, R20, 4096 ;  /* 0x4580000014148820 */ /* 0x001fe20000400000 */
[----:B------:R-:W-:-:S03]  /*4110*/  MOV R5, UR9 ;  /* 0x0000000900057c02 */ /* 0x000fc60008000f00 */
[-C--:B------:R-:W-:Y:S01]  /*4120*/  FMUL R18, R18, R20.reuse ;  /* 0x0000001412127220 */ /* 0x080fe20000400000 */
[----:B------:R-:W-:Y:S01]  /*4130*/  UIADD3 UR5, UP0, UPT, UR5, UR8, URZ ;  /* 0x0000000805057290 */ /* 0x000fe2000ff1e0ff */
[----:B------:R-:W5:Y:S01]  /*4140*/  LDG.E.CONSTANT R27, desc[UR10][R4.64+0xc] ;  /* 0x00000c0a041b7981 */ /* 0x000f62000c1e9900 */
[-C--:B------:R-:W-:Y:S01]  /*4150*/  FMUL R19, R19, R20.reuse ;  /* 0x0000001413137220 */ /* 0x080fe20000400000 */
[----:B------:R-:W-:Y:S01]  /*4160*/  FMUL R17, R21, R20 ;  /* 0x0000001415117220 */ /* 0x000fe20000400000 */
[----:B------:R-:W-:Y:S01]  /*4170*/  UIADD3.X UR4, UPT, UPT, UR4, UR9, URZ, UP0, !UPT ;  /* 0x0000000904047290 */ /* 0x000fe200087fe4ff */
[----:B------:R-:W5:Y:S04]  /*4180*/  LDG.E.CONSTANT R26, desc[UR10][R4.64+0x18] ;  /* 0x0000180a041a7981 */ /* 0x000f68000c1e9900 */
[----:B------:R-:W5:Y:S04]  /*4190*/  LDG.E.CONSTANT R25, desc[UR10][R4.64+0x10] ;  /* 0x0000100a04197981 */ /* 0x000f68000c1e9900 */
[----:B------:R-:W5:Y:S01]  /*41a0*/  LDG.E.CONSTANT R21, desc[UR10][R4.64+0x14] ;  /* 0x0000140a04157981 */ /* 0x000f62000c1e9900 */
[----:B------:R-:W-:-:S03]  /*41b0*/  LOP3.LUT R3, R3, 0x3, RZ, 0xc0, !PT ;  /* 0x0000000303037812 */ /* 0x000fc600078ec0ff */
[----:B------:R-:W5:Y:S01]  /*41c0*/  LDG.E.CONSTANT R30, desc[UR10][R4.64+0x1c] ;  /* 0x00001c0a041e7981 */ /* 0x000f62000c1e9900 */
[----:B--2---:R-:W-:-:S03]  /*41d0*/  IADD3 R2, P0, PT, R2, UR14, RZ ;  /* 0x0000000e02027c10 */ /* 0x004fc6000ff1e0ff */
[----:B------:R-:W2:Y:S04]  /*41e0*/  LDG.E.CONSTANT R28, desc[UR10][R4.64+0x20] ;  /* 0x0000200a041c7981 */ /* 0x000ea8000c1e9900 */
[----:B------:R-:W2:Y:S04]  /*41f0*/  LDG.E.CONSTANT R20, desc[UR10][R4.64] ;  /* 0x0000000a04147981 */ /* 0x000ea8000c1e9900 */
[----:B------:R-:W2:Y:S04]  /*4200*/  LDG.E.CONSTANT R8, desc[UR10][R4.64+0x4] ;  /* 0x0000040a04087981 */ /* 0x000ea8000c1e9900 */
[----:B------:R-:W2:Y:S04]  /*4210*/  LDG.E.CONSTANT R9, desc[UR10][R4.64+0x8] ;  /* 0x0000080a04097981 */ /* 0x000ea8000c1e9900 */
[----:B------:R-:W2:Y:S01]  /*4220*/  LDG.E.CONSTANT R32, desc[UR10][R4.64+0x2c] ;  /* 0x00002c0a04207981 */ /* 0x000ea2000c1e9900 */
[----:B------:R-:W-:Y:S01]  /*4230*/  IADD3.X R3, PT, PT, R3, UR15, RZ, P0, !PT ;  /* 0x0000000f03037c10 */ /* 0x000fe200087fe4ff */
[----:B---3--:R-:W-:-:S04]  /*4240*/  FMUL R22, R18, R7 ;  /* 0x0000000712167220 */ /* 0x008fc80000400000 */
[----:B----4-:R-:W-:Y:S01]  /*4250*/  FFMA R22, R19, R24, -R22 ;  /* 0x0000001813167223 */ /* 0x010fe20000000816 */
[----:B------:R-:W-:Y:S01]  /*4260*/  MOV R7, UR4 ;  /* 0x0000000400077c02 */ /* 0x000fe20008000f00 */
[----:B------:R-:W3:Y:S02]  /*4270*/  LDG.E.CONSTANT R24, desc[UR10][R4.64+0x24] ;  /* 0x0000240a04187981 */ /* 0x000ee4000c1e9900 */
[----:B-----5:R-:W-:Y:S01]  /*4280*/  FFMA R31, -R17, R6, R22 ;  /* 0x00000006111f7223 */ /* 0x020fe20000000116 */
[----:B------:R-:W-:Y:S01]  /*4290*/  MOV R6, UR5 ;  /* 0x0000000500067c02 */ /* 0x000fe20008000f00 */
[----:B------:R0:W4:Y:S01]  /*42a0*/  LDG.E.CONSTANT R22, desc[UR10][R4.64+0x28] ;  /* 0x0000280a04167981 */ /* 0x000122000c1e9900 */
[----:B------:R-:W-:Y:S01]  /*42b0*/  FMUL R34, R18, R29 ;  /* 0x0000001d12227220 */ /* 0x000fe20000400000 */
[----:B------:R-:W-:Y:S02]  /*42c0*/  FMUL R31, R31, 0.48860251903533935547 ;  /* 0x3efa2a1c1f1f7820 */ /* 0x000fe40000400000 */
[----:B------:R-:W5:Y:S01]  /*42d0*/  LDG.E.CONSTANT R29, desc[UR10][R6.64+0x10] ;  /* 0x0000100a061d7981 */ /* 0x000f62000c1e9900 */
[----:B------:R-:W-:-:S03]  /*42e0*/  FFMA R34, R19, R11, -R34 ;  /* 0x0000000b13227223 */ /* 0x000fc60000000822 */
[----:B------:R-:W4:Y:S01]  /*42f0*/  LDG.E.CONSTANT R11, desc[UR10][R6.64+0xc] ;  /* 0x00000c0a060b7981 */ /* 0x000f22000c1e9900 */
[----:B------:R-:W-:-:S03]  /*4300*/  FFMA R33, R10, 0.28209480643272399902, R31 ;  /* 0x3e906ebb0a217823 */ /* 0x000fc6000000001f */
[----:B------:R-:W5:Y:S01]  /*4310*/  LDG.E.CONSTANT R10, desc[UR10][R6.64+0x18] ;  /* 0x0000180a060a7981 */ /* 0x000f62000c1e9900 */
[----:B------:R-:W-:-:S03]  /*4320*/  FFMA R34, -R17, R12, R34 ;  /* 0x0000000c11227223 */ /* 0x000fc60000000122 */
[----:B------:R-:W5:Y:S01]  /*4330*/  LDG.E.CONSTANT R31, desc[UR10][R6.64+0x1c] ;  /* 0x00001c0a061f7981 */ /* 0x000f62000c1e9900 */
[----:B------:R-:W-:-:S03]  /*4340*/  FMUL R12, R18, R13 ;  /* 0x0000000d120c7220 */ /* 0x000fc60000400000 */
[----:B------:R-:W5:Y:S01]  /*4350*/  LDG.E.CONSTANT R13, desc[UR10][R6.64+0x14] ;  /* 0x0000140a060d7981 */ /* 0x000f62000c1e9900 */
[----:B0-----:R-:W-:-:S03]  /*4360*/  FMUL R4, R34, 0.48860251903533935547 ;  /* 0x3efa2a1c22047820 */ /* 0x001fc60000400000 */
[----:B------:R-:W5:Y:S01]  /*4370*/  LDG.E.CONSTANT R36, desc[UR10][R6.64+0x20] ;  /* 0x0000200a06247981 */ /* 0x000f62000c1e9900 */
[----:B------:R-:W-:-:S03]  /*4380*/  FFMA R35, R19, R14, -R12 ;  /* 0x0000000e13237223 */ /* 0x000fc6000000080c */
[----:B------:R-:W5:Y:S04]  /*4390*/  LDG.E.CONSTANT R12, desc[UR10][R6.64+0x24] ;  /* 0x0000240a060c7981 */ /* 0x000f68000c1e9900 */
[----:B------:R-:W5:Y:S04]  /*43a0*/  LDG.E.CONSTANT R34, desc[UR10][R6.64+0x28] ;  /* 0x0000280a06227981 */ /* 0x000f68000c1e9900 */
[----:B------:R-:W5:Y:S01]  /*43b0*/  LDG.E.CONSTANT R14, desc[UR10][R6.64+0x2c] ;  /* 0x00002c0a060e7981 */ /* 0x000f62000c1e9900 */
[----:B------:R-:W-:Y:S01]  /*43c0*/  FFMA R15, R15, 0.28209480643272399902, R4 ;  /* 0x3e906ebb0f0f7823 */ /* 0x000fe20000000004 */
[----:B------:R-:W-:-:S02]  /*43d0*/  FFMA R4, -R17, R16, R35 ;  /* 0x0000001011047223 */ /* 0x000fc40000000123 */
[----:B------:R0:W-:Y:S04]  /*43e0*/  STG.E desc[UR10][R2.64], R33 ;  /* 0x0000002102007986 */ /* 0x0001e8000c10190a */
[----:B------:R-:W5:Y:S04]  /*43f0*/  LDG.E.CONSTANT R16, desc[UR10][R6.64+0x4] ;  /* 0x0000040a06107981 */ /* 0x000f68000c1e9900 */
[----:B------:R-:W5:Y:S04]  /*4400*/  LDG.E.CONSTANT R35, desc[UR10][R6.64+0x8] ;  /* 0x0000080a06237981 */ /* 0x000f68000c1e9900 */
[----:B0-----:R0:W5:Y:S01]  /*4410*/  LDG.E.CONSTANT R33, desc[UR10][R6.64] ;  /* 0x0000000a06217981 */ /* 0x001162000c1e9900 */
[----:B------:R-:W-:-:S04]  /*4420*/  FMUL R4, R4, 0.48860251903533935547 ;  /* 0x3efa2a1c04047820 */ /* 0x000fc80000400000 */
[----:B------:R-:W-:Y:S01]  /*4430*/  FFMA R23, R23, 0.28209480643272399902, R4 ;  /* 0x3e906ebb17177823 */ /* 0x000fe20000000004 */
[----:B------:R-:W-:-:S04]  /*4440*/  FMUL R4, R18, R27 ;  /* 0x0000001b12047220 */ /* 0x000fc80000400000 */
[----:B------:R-:W-:Y:S02]  /*4450*/  FFMA R26, R19, R26, -R4 ;  /* 0x0000001a131a7223 */ /* 0x000fe40000000804 */
[----:B------:R-:W1:Y:S01]  /*4460*/  LDC.64 R4, c[0x0][0x3a0] ;  /* 0x0000e800ff047b82 */ /* 0x000e620000000a00 */
[C---:B------:R-:W-:Y:S01]  /*4470*/  FMUL R25, R18.reuse, R25 ;  /* 0x0000001912197220 */ /* 0x040fe20000400000 */
[----:B------:R-:W-:Y:S01]  /*4480*/  STG.E desc[UR10][R2.64+0x4], R15 ;  /* 0x0000040f02007986 */ /* 0x000fe2000c10190a */
[----:B------:R-:W-:-:S03]  /*4490*/  FMUL R21, R18, R21 ;  /* 0x0000001512157220 */ /* 0x000fc60000400000 */
[----:B------:R0:W-:Y:S01]  /*44a0*/  STG.E desc[UR10][R2.64+0x8], R23 ;  /* 0x0000081702007986 */ /* 0x0001e2000c10190a */
[C---:B------:R-:W-:Y:S01]  /*44b0*/  FFMA R25, R19.reuse, R30, -R25 ;  /* 0x0000001e13197223 */ /* 0x040fe20000000819 */
[----:B--2---:R-:W-:Y:S01]  /*44c0*/  FFMA R21, R19, R28, -R21 ;  /* 0x0000001c13157223 */ /* 0x004fe20000000815 */
[C---:B0-----:R-:W-:Y:S02]  /*44d0*/  IADD3 R2, PT, PT, R0.reuse, UR12, RZ ;  /* 0x0000000c00027c10 */ /* 0x041fe4000fffe0ff */
[----:B------:R-:W-:Y:S01]  /*44e0*/  LEA R3, R0, R0, 0x1 ;  /* 0x0000000000037211 */ /* 0x000fe200078e08ff */
[----:B------:R-:W-:-:S04]  /*44f0*/  FFMA R32, -R17, R32, R21 ;  /* 0x0000002011207223 */ /* 0x000fc80000000115 */
[----:B------:R-:W-:-:S04]  /*4500*/  FMUL R32, R32, 0.48860251903533935547 ;  /* 0x3efa2a1c20207820 */ /* 0x000fc80000400000 */
[----:B------:R-:W-:Y:S01]  /*4510*/  FFMA R9, R9, 0.28209480643272399902, R32 ;  /* 0x3e906ebb09097823 */ /* 0x000fe20000000020 */
[----:B---3--:R-:W-:-:S04]  /*4520*/  FFMA R24, -R17, R24, R26 ;  /* 0x0000001811187223 */ /* 0x008fc8000000011a */
[----:B------:R-:W-:Y:S01]  /*4530*/  FMUL R7, R24, 0.48860251903533935547 ;  /* 0x3efa2a1c18077820 */ /* 0x000fe20000400000 */
[----:B----4-:R-:W-:-:S04]  /*4540*/  FMUL R6, R18, R11 ;  /* 0x0000000b12067220 */ /* 0x010fc80000400000 */
[C---:B-----5:R-:W-:Y:S01]  /*4550*/  FFMA R6, R19.reuse, R10, -R6 ;  /* 0x0000000a13067223 */ /* 0x060fe20000000806 */
[----:B------:R-:W-:Y:S01]  /*4560*/  FMUL R10, R18, R29 ;  /* 0x0000001d120a7220 */ /* 0x000fe20000400000 */
[----:B------:R-:W-:Y:S01]  /*4570*/  FFMA R20, R20, 0.28209480643272399902, R7 ;  /* 0x3e906ebb14147823 */ /* 0x000fe20000000007 */
[----:B------:R-:W-:Y:S02]  /*4580*/  FMUL R13, R18, R13 ;  /* 0x0000000d120d7220 */ /* 0x000fe40000400000 */
[C---:B------:R-:W-:Y:S01]  /*4590*/  FFMA R10, R19.reuse, R31, -R10 ;  /* 0x0000001f130a7223 */ /* 0x040fe2000000080a */
[----:B------:R-:W-:Y:S01]  /*45a0*/  LEA R7, R2, R2, 0x1 ;  /* 0x0000000202077211 */ /* 0x000fe200078e08ff */
[----:B------:R-:W-:Y:S01]  /*45b0*/  FFMA R13, R19, R36, -R13 ;  /* 0x00000024130d7223 */ /* 0x000fe2000000080d */
[----:B------:R-:W-:Y:S01]  /*45c0*/  FFMA R22, -R17, R22, R25 ;  /* 0x0000001611167223 */ /* 0x000fe20000000119 */
[----:B-1----:R-:W-:-:S04]  /*45d0*/  IMAD.WIDE.U32 R2, R3, 0x4, R4 ;  /* 0x0000000403027825 */ /* 0x002fc800078e0004 */
[C---:B------:R-:W-:Y:S01]  /*45e0*/  FFMA R6, -R17.reuse, R12, R6 ;  /* 0x0000000c11067223 */ /* 0x040fe20000000106 */
[----:B------:R-:W-:Y:S01]  /*45f0*/  FMUL R21, R22, 0.48860251903533935547 ;  /* 0x3efa2a1c16157820 */ /* 0x000fe20000400000 */
[----:B------:R-:W-:Y:S01]  /*4600*/  FFMA R10, -R17, R34, R10 ;  /* 0x00000022110a7223 */ /* 0x000fe2000000010a */
[----:B------:R-:W-:-:S04]  /*4610*/  IMAD.WIDE.U32 R4, R7, 0x4, R4 ;  /* 0x0000000407047825 */ /* 0x000fc800078e0004 */
[----:B------:R-:W-:Y:S01]  /*4620*/  FFMA R13, -R17, R14, R13 ;  /* 0x0000000e110d7223 */ /* 0x000fe2000000010d */
[----:B------:R-:W-:Y:S01]  /*4630*/  FMUL R6, R6, 0.48860251903533935547 ;  /* 0x3efa2a1c06067820 */ /* 0x000fe20000400000 */
[----:B------:R-:W-:Y:S02]  /*4640*/  FMUL R7, R10, 0.48860251903533935547 ;  /* 0x3efa2a1c0a077820 */ /* 0x000fe40000400000 */
[----:B------:R-:W-:Y:S01]  /*4650*/  FMUL R0, R13, 0.48860251903533935547 ;  /* 0x3efa2a1c0d007820 */ /* 0x000fe20000400000 */
[----:B------:R-:W-:Y:S01]  /*4660*/  FFMA R8, R8, 0.28209480643272399902, R21 ;  /* 0x3e906ebb08087823 */ /* 0x000fe20000000015 */
[----:B------:R-:W-:Y:S02]  /*4670*/  FFMA R7, R16, 0.28209480643272399902, R7 ;  /* 0x3e906ebb10077823 */ /* 0x000fe40000000007 */
[----:B------:R-:W-:Y:S01]  /*4680*/  FFMA R35, R35, 0.28209480643272399902, R0 ;  /* 0x3e906ebb23237823 */ /* 0x000fe20000000000 */
[----:B------:R-:W-:Y:S01]  /*4690*/  FFMA R33, R33, 0.28209480643272399902, R6 ;  /* 0x3e906ebb21217823 */ /* 0x000fe20000000006 */
[----:B------:R-:W-:Y:S04]  /*46a0*/  STG.E desc[UR10][R2.64], R20 ;  /* 0x0000001402007986 */ /* 0x000fe8000c10190a */
[----:B------:R-:W-:Y:S04]  /*46b0*/  STG.E desc[UR10][R2.64+0x4], R8 ;  /* 0x0000040802007986 */ /* 0x000fe8000c10190a */
[----:B------:R-:W-:Y:S04]  /*46c0*/  STG.E desc[UR10][R2.64+0x8], R9 ;  /* 0x0000080902007986 */ /* 0x000fe8000c10190a */
[----:B------:R-:W-:Y:S04]  /*46d0*/  STG.E desc[UR10][R4.64], R33 ;  /* 0x0000002104007986 */ /* 0x000fe8000c10190a */
[----:B------:R-:W-:Y:S04]  /*46e0*/  STG.E desc[UR10][R4.64+0x4], R7 ;  /* 0x0000040704007986 */ /* 0x000fe8000c10190a */
[----:B------:R-:W-:Y:S01]  /*46f0*/  STG.E desc[UR10][R4.64+0x8], R35 ;  /* 0x0000082304007986 */ /* 0x000fe2000c10190a */
[----:B------:R-:W-:Y:S05]  /*4700*/  EXIT ;  /* 0x000000000000794d */ /* 0x000fea0003800000 */
.L_x_2257:
        /* <DEDUP_REMOVED lines=15> */
.L_x_2301:


//--------------------- .text._Z26compute_sh_backward_kerneljjjPK6float3PKfPf --------------------------
	.section	.text._Z26compute_sh_backward_kerneljjjPK6float3PKfPf,"ax",@progbits
	.align	128
        .global         _Z26compute_sh_backward_kerneljjjPK6float3PKfPf
        .type           _Z26compute_sh_backward_kerneljjjPK6float3PKfPf,@function
        .size           _Z26compute_sh_backward_kerneljjjPK6float3PKfPf,(.L_x_2302 - _Z26compute_sh_backward_kerneljjjPK6float3PKfPf)
        .other          _Z26compute_sh_backward_kerneljjjPK6float3PKfPf,@"STO_CUDA_ENTRY STV_DEFAULT"
_Z26compute_sh_backward_kerneljjjPK6float3PKfPf:
.text._Z26compute_sh_backward_kerneljjjPK6float3PKfPf:
        /* <DEDUP_REMOVED lines=40> */
.L_x_2284:
[----:B------:R-:W-:Y:S05]  /*0280*/  BRX R4 -0x290                                                    (*"BRANCH_TARGETS .L_x_2259,.L_x_2286,.L_x_2287"*) ;  /* 0xfffffffc045c7949 */ /* 0x000fea000383ffff */
.L_x_2286:
[----:B------:R-:W-:Y:S01]  /*0290*/  UMOV UR5, 0xc ;  /* 0x0000000c00057882 */ /* 0x000fe20000000000 */
[----:B------:R-:W-:Y:S05]  /*02a0*/  BRA `(.L_x_2259) ;  /* 0x00000000002c7947 */ /* 0x000fea0003800000 */
.L_x_2258:
[----:B------:R-:W-:-:S04]  /*02b0*/  MOV R5, 0xfffffffe ;  /* 0xfffffffe00057802 */ /* 0x000fc80000000f00 */
[----:B------:R-:W-:-:S04]  /*02c0*/  VIADDMNMX.U32 R0, R0, R5, 0x2, PT ;  /* 0x0000000200007446 */ /* 0x000fc80003800005 */
[----:B------:R-:W-:-:S04]  /*02d0*/  SHF.L.U32 R0, R0, 0x2, RZ ;  /* 0x0000000200007819 */ /* 0x000fc800000006ff */
[----:B------:R-:W0:Y:S02]  /*02e0*/  LDC R4, c[0x2][R0+0xc] ;  /* 0x0080030000047b82 */ /* 0x000e240000000800 */
[----:B0-----:R-:W-:-:S04]  /*02f0*/  SHF.R.S32.HI R5, RZ, 0x1f, R4 ;  /* 0x0000001fff057819 */ /* 0x001fc80000011404 */
.L_x_2288:
[----:B------:R-:W-:Y:S05]  /*0300*/  BRX R4 -0x310                                                    (*"BRANCH_TARGETS .L_x_2289,.L_x_2290,.L_x_2287"*) ;  /* 0xfffffffc043c7949 */ /* 0x000fea000383ffff */
.L_x_2290:
[----:B------:R-:W-:Y:S01]  /*0310*/  UMOV UR5, 0x30 ;  /* 0x0000003000057882 */ /* 0x000fe20000000000 */
[----:B------:R-:W-:Y:S05]  /*0320*/  BRA `(.L_x_2259) ;  /* 0x00000000000c7947 */ /* 0x000fea0003800000 */
.L_x_2287:
[----:B------:R-:W-:Y:S01]  /*0330*/  UMOV UR5, 0x4b ;  /* 0x0000004b00057882 */ /* 0x000fe20000000000 */
[----:B------:R-:W-:Y:S05]  /*0340*/  BRA `(.L_x_2259) ;  /* 0x0000000000047947 */ /* 0x000fea0003800000 */
.L_x_2289:
[----:B------:R-:W-:-:S05]  /*0350*/  UMOV UR5, 0x1b ;  /* 0x0000001b00057882 */ /* 0x000fca0000000000 */
.L_x_2259:
[----:B------:R-:W0:Y:S01]  /*0360*/  LDCU.64 UR8, c[0x0][0x398] ;  /* 0x00007300ff0877ac */ /* 0x000e220008000a00 */
[----:B------:R-:W-:Y:S01]  /*0370*/  IMAD R3, R7, 0xc, RZ ;  /* 0x0000000c07037824 */ /* 0x000fe200078e02ff */
[----:B------:R-:W1:Y:S01]  /*0380*/  LDC.64 R12, c[0x0][0x390] ;  /* 0x0000e400ff0c7b82 */ /* 0x000e620000000a00 */
[----:B------:R-:W-:-:S05]  /*0390*/  IMAD.WIDE.U32 R4, R2, 0xc, RZ ;  /* 0x0000000c02047825 */ /* 0x000fca00078e00ff */
[----:B------:R-:W-:Y:S02]  /*03a0*/  IADD3 R0, PT, PT, R5, R3, RZ ;  /* 0x0000000305007210 */ /* 0x000fe40007ffe0ff */
[----:B------:R-:W-:Y:S01]  /*03b0*/  LOP3.LUT R4, R4, 0xfffffffc, RZ, 0xc0, !PT ;  /* 0xfffffffc04047812 */ /* 0x000fe200078ec0ff */
[----:B------:R-:W2:Y:S01]  /*03c0*/  LDC R6, c[0x0][0x388] ;  /* 0x0000e200ff067b82 */ /* 0x000ea20000000800 */
[----:B------:R-:W-:Y:S02]  /*03d0*/  LOP3.LUT R0, R0, 0x3, RZ, 0xc0, !PT ;  /* 0x0000000300007812 */ /* 0x000fe400078ec0ff */
[----:B0-----:R-:W-:-:S04]  /*03e0*/  IADD3 R8, P0, PT, R4, UR8, RZ ;  /* 0x0000000804087c10 */ /* 0x001fc8000ff1e0ff */
[----:B------:R-:W-:Y:S01]  /*03f0*/  IADD3.X R9, PT, PT, R0, UR9, RZ, P0, !PT ;  /* 0x0000000900097c10 */ /* 0x000fe200087fe4ff */
[----:B------:R-:W0:Y:S04]  /*0400*/  LDCU.64 UR8, c[0x0][0x3a0] ;  /* 0x00007400ff0877ac */ /* 0x000e280008000a00 */
[----:B------:R-:W3:Y:S04]  /*0410*/  LDG.E.CONSTANT R4, desc[UR6][R8.64] ;  /* 0x0000000608047981 */ /* 0x000ee8000c1e9900 */
[----:B------:R-:W4:Y:S04]  /*0420*/  LDG.E.CONSTANT R0, desc[UR6][R8.64+0x4] ;  /* 0x0000040608007981 */ /* 0x000f28000c1e9900 */
[----:B------:R4:W5:Y:S01]  /*0430*/  LDG.E.CONSTANT R5, desc[UR6][R8.64+0x8] ;  /* 0x0000080608057981 */ /* 0x000962000c1e9900 */
[C---:B------:R-:W-:Y:S01]  /*0440*/  IMAD R14, R2.reuse, UR4, RZ ;  /* 0x00000004020e7c24 */ /* 0x040fe2000f8e02ff */
[----:B------:R-:W-:Y:S01]  /*0450*/  UMOV UR4, URZ ;  /* 0x000000ff00047c82 */ /* 0x000fe20008000000 */
[----:B------:R-:W-:-:S04]  /*0460*/  IMAD.WIDE.U32 R10, R2, UR5, RZ ;  /* 0x00000005020a7c25 */ /* 0x000fc8000f8e00ff */
[----:B------:R-:W-:Y:S01]  /*0470*/  IMAD R7, R7, UR5, R14 ;  /* 0x0000000507077c24 */ /* 0x000fe2000f8e020e */
[----:B------:R-:W-:-:S04]  /*0480*/  SHF.L.U32 R3, R10, 0x2, RZ ;  /* 0x000000020a037819 */ /* 0x000fc800000006ff */
[----:B------:R-:W-:Y:S02]  /*0490*/  IADD3 R7, PT, PT, R11, R7, RZ ;  /* 0x000000070b077210 */ /* 0x000fe40007ffe0ff */
[----:B------:R-:W-:Y:S02]  /*04a0*/  LOP3.LUT R3, R3, 0xfffffffc, RZ, 0xc0, !PT ;  /* 0xfffffffc03037812 */ /* 0x000fe400078ec0ff */
[----:B------:R-:W-:Y:S01]  /*04b0*/  SHF.L.U64.HI R7, R10, 0x2, R7 ;  /* 0x000000020a077819 */ /* 0x000fe20000010207 */
[----:B-1----:R-:W-:Y:S01]  /*04c0*/  IMAD.WIDE.U32 R10, R2, 0xc, R12 ;  /* 0x0000000c020a7825 */ /* 0x002fe200078e000c */
[----:B0-----:R-:W-:Y:S02]  /*04d0*/  IADD3 R2, P0, PT, R3, UR8, RZ ;  /* 0x0000000803027c10 */ /* 0x001fe4000ff1e0ff */
[----:B------:R-:W-:Y:S02]  /*04e0*/  LOP3.LUT R3, R7, 0x3, RZ, 0xc0, !PT ;  /* 0x0000000307037812 */ /* 0x000fe400078ec0ff */
[----:B------:R-:W-:-:S02]  /*04f0*/  IADD3 R11, PT, PT, R11, UR4, RZ ;  /* 0x000000040b0b7c10 */ /* 0x000fc4000fffe0ff */
[----:B------:R-:W-:Y:S02]  /*0500*/  IADD3.X R3, PT, PT, R3, UR9, RZ, P0, !PT ;  /* 0x0000000903037c10 */ /* 0x000fe400087fe4ff */
[----:B--2---:R-:W-:Y:S01]  /*0510*/  ISETP.NE.AND P0, PT, R6, RZ, PT ;  /* 0x000000ff0600720c */ /* 0x004fe20003f05270 */
[----:B---3--:R-:W-:Y:S01]  /*0520*/  FMUL R7, R4, 0.28209480643272399902 ;  /* 0x3e906ebb04077820 */ /* 0x008fe20000400000 */
[----:B----4-:R-:W-:-:S04]  /*0530*/  FMUL R9, R0, 0.28209480643272399902 ;  /* 0x3e906ebb00097820 */ /* 0x010fc80000400000 */
[----:B------:R0:W-:Y:S01]  /*0540*/  STG.E desc[UR6][R2.64], R7 ;  /* 0x0000000702007986 */ /* 0x0001e2000c101906 */
[----:B-----5:R-:W-:-:S03]  /*0550*/  FMUL R13, R5, 0.28209480643272399902 ;  /* 0x3e906ebb050d7820 */ /* 0x020fc60000400000 */
[----:B------:R0:W-:Y:S04]  /*0560*/  STG.E desc[UR6][R2.64+0x4], R9 ;  /* 0x0000040902007986 */ /* 0x0001e8000c101906 */
[----:B------:R0:W-:Y:S01]  /*0570*/  STG.E desc[UR6][R2.64+0x8], R13 ;  /* 0x0000080d02007986 */ /* 0x0001e2000c101906 */
[----:B------:R-:W-:Y:S05]  /*0580*/  @!P0 EXIT ;  /* 0x000000000000894d */ /* 0x000fea0003800000 */
[----:B------:R-:W2:Y:S04]  /*0590*/  LDG.E.CONSTANT R8, desc[UR6][R10.64+0x4] ;  /* 0x000004060a087981 */ /* 0x000ea8000c1e9900 */
[----:B0-----:R-:W3:Y:S04]  /*05a0*/  LDG.E.CONSTANT R7, desc[UR6][R10.64] ;  /* 0x000000060a077981 */ /* 0x001ee8000c1e9900 */
[----:B------:R-:W4:Y:S01]  /*05b0*/  LDG.E.CONSTANT R9, desc[UR6][R10.64+0x8] ;  /* 0x000008060a097981 */ /* 0x000f22000c1e9900 */
[----:B--2---:R-:W-:-:S04]  /*05c0*/  FMUL R12, R8, R8 ;  /* 0x00000008080c7220 */ /* 0x004fc80000400000 */
[----:B---3--:R-:W-:-:S04]  /*05d0*/  FFMA R12, R7, R7, R12 ;  /* 0x00000007070c7223 */ /* 0x008fc8000000000c */
[----:B----4-:R-:W-:-:S05]  /*05e0*/  FFMA R12, R9, R9, R12 ;  /* 0x00000009090c7223 */ /* 0x010fca000000000c */
[----:B------:R-:W-:-:S13]  /*05f0*/  FSETP.GEU.AND P0, PT, |R12|, 1.175494350822287508e-38, PT ;  /* 0x008000000c00780b */ /* 0x000fda0003f0e200 */
[----:B------:R-:W-:-:S04]  /*0600*/  @!P0 FMUL R12, R12, 16777216 ;  /* 0x4b8000000c0c8820 */ /* 0x000fc80000400000 */
[----:B------:R-:W0:Y:S02]  /*0610*/  MUFU.RSQ R14, R12 ;  /* 0x0000000c000e7308 */ /* 0x000e240000001400 */
[----:B0-----:R-:W-:Y:S01]  /*0620*/  @!P0 FMUL R14, R14, 4096 ;  /* 0x458000000e0e8820 */ /* 0x001fe20000400000 */
[----:B------:R-:W-:-:S03]  /*0630*/  ISETP.NE.AND P0, PT, R6, 0x1, PT ;  /* 0x000000010600780c */ /* 0x000fc60003f05270 */
[-C--:B------:R-:W-:Y:S01]  /*0640*/  FMUL R7, R7, R14.reuse ;  /* 0x0000000e07077220 */ /* 0x080fe20000400000 */
[-C--:B------:R-:W-:Y:S01]  /*0650*/  FMUL R9, R9, R14.reuse ;  /* 0x0000000e09097220 */ /* 0x080fe20000400000 */
[----:B------:R-:W-:Y:S02]  /*0660*/  FMUL R8, R8, R14 ;  /* 0x0000000e08087220 */ /* 0x000fe40000400000 */
[----:B------:R-:W-:Y:S01]  /*0670*/  FMUL R13, R7, -0.48860251903533935547 ;  /* 0xbefa2a1c070d7820 */ /* 0x000fe20000400000 */
[----:B------:R-:W-:-:S03]  /*0680*/  FMUL R11, R9, 0.48860251903533935547 ;  /* 0x3efa2a1c090b7820 */ /* 0x000fc60000400000 */
[-C--:B------:R-:W-:Y:S01]  /*0690*/  FMUL R17, R4, R13.reuse ;  /* 0x0000000d04117220 */ /* 0x080fe20000400000 */
[-C--:B------:R-:W-:Y:S01]  /*06a0*/  FMUL R23, R0, R13.reuse ;  /* 0x0000000d00177220 */ /* 0x080fe20000400000 */
[C---:B------:R-:W-:Y:S01]  /*06b0*/  FMUL R27, R5.reuse, R13 ;  /* 0x0000000d051b7220 */ /* 0x040fe20000400000 */
[----:B------:R-:W-:Y:S01]  /*06c0*/  FMUL R13, R8, -0.48860251903533935547 ;  /* 0xbefa2a1c080d7820 */ /* 0x000fe20000400000 */
[-C--:B------:R-:W-:Y:S01]  /*06d0*/  FMUL R15, R4, R11.reuse ;  /* 0x0000000b040f7220 */ /* 0x080fe20000400000 */
[-C--:B------:R-:W-:Y:S01]  /*06e0*/  FMUL R21, R0, R11.reuse ;  /* 0x0000000b00157220 */ /* 0x080fe20000400000 */
[C---:B------:R-:W-:Y:S01]  /*06f0*/  FMUL R25, R5.reuse, R11 ;  /* 0x0000000b05197220 */ /* 0x040fe20000400000 */
[-C--:B------:R-:W-:Y:S01]  /*0700*/  FMUL R11, R4, R13.reuse ;  /* 0x0000000d040b7220 */ /* 0x080fe20000400000 */
[-C--:B------:R-:W-:Y:S01]  /*0710*/  FMUL R19, R0, R13.reuse ;  /* 0x0000000d00137220 */ /* 0x080fe20000400000 */
[----:B------:R-:W-:Y:S01]  /*0720*/  FMUL R13, R5, R13 ;  /* 0x0000000d050d7220 */ /* 0x000fe20000400000 */
[----:B------:R0:W-:Y:S04]  /*0730*/  STG.E desc[UR6][R2.64+0x24], R17 ;  /* 0x0000241102007986 */ /* 0x0001e8000c101906 */
[----:B------:R0:W-:Y:S04]  /*0740*/  STG.E desc[UR6][R2.64+0x28], R23 ;  /* 0x0000281702007986 */ /* 0x0001e8000c101906 */
[----:B------:R0:W-:Y:S04]  /*0750*/  STG.E desc[UR6][R2.64+0x2c], R27 ;  /* 0x00002c1b02007986 */ /* 0x0001e8000c101906 */
[----:B------:R0:W-:Y:S04]  /*0760*/  STG.E desc[UR6][R2.64+0x18], R15 ;  /* 0x0000180f02007986 */ /* 0x0001e8000c101906 */
[----:B------:R0:W-:Y:S04]  /*0770*/  STG.E desc[UR6][R2.64+0x1c], R21 ;  /* 0x00001c1502007986 */ /* 0x0001e8000c101906 */
[----:B------:R0:W-:Y:S04]  /*0780*/  STG.E desc[UR6][R2.64+0x20], R25 ;  /* 0x0000201902007986 */ /* 0x0001e8000c101906 */
[----:B------:R0:W-:Y:S04]  /*0790*/  STG.E desc[UR6][R2.64+0xc], R11 ;  /* 0x00000c0b02007986 */ /* 0x0001e8000c101906 */
[----:B------:R0:W-:Y:S04]  /*07a0*/  STG.E desc[UR6][R2.64+0x10], R19 ;  /* 0x0000101302007986 */ /* 0x0001e8000c101906 */
[----:B------:R0:W-:Y:S01]  /*07b0*/  STG.E desc[UR6][R2.64+0x14], R13 ;  /* 0x0000140d02007986 */ /* 0x0001e2000c101906 */
[----:B------:R-:W-:Y:S05]  /*07c0*/  @!P0 EXIT ;  /* 0x000000000000894d */ /* 0x000fea0003800000 */
[----:B------:R-:W-:Y:S01]  /*07d0*/  FMUL R10, R9, -1.0925484895706176758 ;  /* 0xbf8bd8a1090a7820 */ /* 0x000fe20000400000 */
[----:B------:R-:W-:Y:S02]  /*07e0*/  HFMA2 R12, -RZ, RZ, 1.861328125, 0.56298828125 ;  /* 0x3f723881ff0c7431 */ /* 0x000fe400000001ff */
[C---:B0-----:R-:W-:Y:S01]  /*07f0*/  FADD R13, R7.reuse, R7 ;  /* 0x00000007070d7221 */ /* 0x041fe20000000000 */
[----:B------:R-:W-:Y:S01]  /*0800*/  ISETP.GE.U32.AND P0, PT, R6, 0x3, PT ;  /* 0x000000030600780c */ /* 0x000fe20003f06070 */
[CC--:B------:R-:W-:Y:S01]  /*0810*/  FMUL R11, R8.reuse, R10.reuse ;  /* 0x0000000a080b7220 */ /* 0x0c0fe20000400000 */
[----:B------:R-:W-:Y:S01]  /*0820*/  FMUL R15, R7, R10 ;  /* 0x0000000a070f7220 */ /* 0x000fe20000400000 */
[----:B------:R-:W-:Y:S02]  /*0830*/  FMUL R10, R8, R13 ;  /* 0x0000000d080a7220 */ /* 0x000fe40000400000 */
[-C--:B------:R-:W-:Y:S01]  /*0840*/  FMUL R17, R4, R11.reuse ;  /* 0x0000000b04117220 */ /* 0x080fe20000400000 */
[-C--:B------:R-:W-:Y:S01]  /*0850*/  FMUL R19, R0, R11.reuse ;  /* 0x0000000b00137220 */ /* 0x080fe20000400000 */
[----:B------:R-:W-:Y:S01]  /*0860*/  FMUL R21, R5, R11 ;  /* 0x0000000b05157220 */ /* 0x000fe20000400000 */
[----:B------:R-:W-:Y:S01]  /*0870*/  FMUL R11, R9, R9 ;  /* 0x00000009090b7220 */ /* 0x000fe20000400000 */
[-C--:B------:R-:W-:Y:S01]  /*0880*/  FMUL R23, R4, R15.reuse ;  /* 0x0000000f04177220 */ /* 0x080fe20000400000 */
[-C--:B------:R-:W-:Y:S01]  /*0890*/  FMUL R29, R5, R15.reuse ;  /* 0x0000000f051d7220 */ /* 0x080fe20000400000 */
[----:B------:R-:W-:Y:S01]  /*08a0*/  FMUL R27, R0, R15 ;  /* 0x0000000f001b7220 */ /* 0x000fe20000400000 */
[----:B------:R-:W-:Y:S01]  /*08b0*/  FFMA R13, R11, R12, -0.3153915703296661377 ;  /* 0xbea17b010b0d7423 */ /* 0x000fe2000000000c */
[----:B------:R-:W-:Y:S01]  /*08c0*/  FMUL R12, R8, R8 ;  /* 0x00000008080c7220 */ /* 0x000fe20000400000 */
[----:B------:R0:W-:Y:S01]  /*08d0*/  STG.E desc[UR6][R2.64+0x3c], R17 ;  /* 0x00003c1102007986 */ /* 0x0001e2000c101906 */
[----:B------:R-:W-:Y:S01]  /*08e0*/  FMUL R15, R10, 0.54627424478530883789 ;  /* 0x3f0bd8a10a0f7820 */ /* 0x000fe20000400000 */
[----:B------:R-:W-:Y:S01]  /*08f0*/  FMUL R25, R0, R13 ;  /* 0x0000000d00197220 */ /* 0x000fe20000400000 */
[----:B------:R-:W-:Y:S01]  /*0900*/  FFMA R12, R7, R7, -R12 ;  /* 0x00000007070c7223 */ /* 0x000fe2000000080c */
[----:B------:R1:W-:Y:S01]  /*0910*/  STG.E desc[UR6][R2.64+0x40], R19 ;  /* 0x0000401302007986 */ /* 0x0003e2000c101906 */
[----:B------:R-:W-:-:S03]  /*0920*/  FMUL R14, R5, R13 ;  /* 0x0000000d050e7220 */ /* 0x000fc60000400000 */
[----:B------:R2:W-:Y:S01]  /*0930*/  STG.E desc[UR6][R2.64+0x54], R23 ;  /* 0x0000541702007986 */ /* 0x0005e2000c101906 */
[----:B0-----:R-:W-:-:S03]  /*0940*/  FMUL R17, R12, 0.54627424478530883789 ;  /* 0x3f0bd8a10c117820 */ /* 0x001fc60000400000 */
[----:B------:R0:W-:Y:S01]  /*0950*/  STG.E desc[UR6][R2.64+0x5c], R29 ;  /* 0x00005c1d02007986 */ /* 0x0001e2000c101906 */
[----:B-1----:R-:W-:-:S03]  /*0960*/  FMUL R19, R4, R15 ;  /* 0x0000000f04137220 */ /* 0x002fc60000400000 */
[----:B------:R1:W-:Y:S01]  /*0970*/  STG.E desc[UR6][R2.64+0x58], R27 ;  /* 0x0000581b02007986 */ /* 0x0003e2000c101906 */
[----:B--2---:R-:W-:-:S03]  /*0980*/  FMUL R23, R0, R15 ;  /* 0x0000000f00177220 */ /* 0x004fc60000400000 */
[----:B------:R2:W-:Y:S01]  /*0990*/  STG.E desc[UR6][R2.64+0x44], R21 ;  /* 0x0000441502007986 */ /* 0x0005e2000c101906 */
[C---:B0-----:R-:W-:Y:S01]  /*09a0*/  FMUL R29, R5.reuse, R15 ;  /* 0x0000000f051d7220 */ /* 0x041fe20000400000 */
[-C--:B------:R-:W-:Y:S02]  /*09b0*/  FMUL R15, R4, R17.reuse ;  /* 0x00000011040f7220 */ /* 0x080fe40000400000 */
[----:B------:R0:W-:Y:S01]  /*09c0*/  STG.E desc[UR6][R2.64+0x4c], R25 ;  /* 0x00004c1902007986 */ /* 0x0001e2000c101906 */
[-C--:B-1----:R-:W-:Y:S01]  /*09d0*/  FMUL R27, R0, R17.reuse ;  /* 0x00000011001b7220 */ /* 0x082fe20000400000 */
[----:B------:R-:W-:Y:S02]  /*09e0*/  FMUL R17, R5, R17 ;  /* 0x0000001105117220 */ /* 0x000fe40000400000 */
[----:B------:R0:W-:Y:S01]  /*09f0*/  STG.E desc[UR6][R2.64+0x50], R14 ;  /* 0x0000500e02007986 */ /* 0x0001e2000c101906 */
[----:B--2---:R-:W-:-:S03]  /*0a00*/  FMUL R21, R4, R13 ;  /* 0x0000000d04157220 */ /* 0x004fc60000400000 */
        /* <DEDUP_REMOVED lines=8> */
[----:B0-----:R-:W-:Y:S01]  /*0a90*/  MOV R14, 0x40124131 ;  /* 0x40124131000e7802 */ /* 0x001fe20000000f00 */
[----:B------:R-:W-:Y:S01]  /*0aa0*/  FMUL R15, R9, 1.4453057050704956055 ;  /* 0x3fb8ffc7090f7820 */ /* 0x000fe20000400000 */
[----:B------:R-:W-:-:S03]  /*0ab0*/  ISETP.NE.AND P0, PT, R6, 0x3, PT ;  /* 0x000000030600780c */ /* 0x000fc60003f05270 */
[----:B------:R-:W-:Y:S01]  /*0ac0*/  FFMA R6, R11, -R14, 0.45704579353332519531 ;  /* 0x3eea01e80b067423 */ /* 0x000fe2000000080e */
[-C--:B------:R-:W-:Y:S01]  /*0ad0*/  FMUL R19, R10, R15.reuse ;  /* 0x0000000f0a137220 */ /* 0x080fe20000400000 */
[----:B------:R-:W-:Y:S01]  /*0ae0*/  FMUL R17, R12, R15 ;  /* 0x0000000f0c117220 */ /* 0x000fe20000400000 */
[C---:B------:R-:W-:Y:S01]  /*0af0*/  FMUL R14, R8.reuse, R10 ;  /* 0x0000000a080e7220 */ /* 0x040fe20000400000 */
[-C--:B------:R-:W-:Y:S01]  /*0b00*/  FMUL R15, R8, R6.reuse ;  /* 0x00000006080f7220 */ /* 0x080fe20000400000 */
[-C--:B------:R-:W-:Y:S01]  /*0b10*/  FMUL R21, R4, R19.reuse ;  /* 0x0000001304157220 */ /* 0x080fe20000400000 */
[-C--:B------:R-:W-:Y:S01]  /*0b20*/  FMUL R23, R0, R19.reuse ;  /* 0x0000001300177220 */ /* 0x080fe20000400000 */
[C---:B------:R-:W-:Y:S01]  /*0b30*/  FMUL R27, R5.reuse, R19 ;  /* 0x00000013051b7220 */ /* 0x040fe20000400000 */
[-C--:B------:R-:W-:Y:S01]  /*0b40*/  FMUL R19, R4, R17.reuse ;  /* 0x0000001104137220 */ /* 0x080fe20000400000 */
[-C--:B------:R-:W-:Y:S01]  /*0b50*/  FMUL R29, R0, R17.reuse ;  /* 0x00000011001d7220 */ /* 0x080fe20000400000 */
[C---:B------:R-:W-:Y:S01]  /*0b60*/  FMUL R20, R5.reuse, R17 ;  /* 0x0000001105147220 */ /* 0x040fe20000400000 */
[-C--:B------:R-:W-:Y:S01]  /*0b70*/  FMUL R17, R4, R15.reuse ;  /* 0x0000000f04117220 */ /* 0x080fe20000400000 */
[-C--:B------:R-:W-:Y:S01]  /*0b80*/  FMUL R25, R0, R15.reuse ;  /* 0x0000000f00197220 */ /* 0x080fe20000400000 */
[----:B------:R-:W-:Y:S01]  /*0b90*/  FMUL R16, R5, R15 ;  /* 0x0000000f05107220 */ /* 0x000fe20000400000 */
[C---:B------:R-:W-:Y:S01]  /*0ba0*/  FMUL R15, R7.reuse, R6 ;  /* 0x00000006070f7220 */ /* 0x040fe20000400000 */
[-C--:B------:R-:W-:Y:S01]  /*0bb0*/  FMUL R6, R8, R12.reuse ;  /* 0x0000000c08067220 */ /* 0x080fe20000400000 */
[----:B------:R0:W-:Y:S01]  /*0bc0*/  STG.E desc[UR6][R2.64+0x78], R21 ;  /* 0x0000781502007986 */ /* 0x0001e2000c101906 */
[----:B------:R-:W-:Y:S01]  /*0bd0*/  FFMA R14, R7, R12, -R14 ;  /* 0x0000000c070e7223 */ /* 0x000fe2000000080e */
[-C--:B------:R-:W-:Y:S01]  /*0be0*/  FMUL R18, R5, R15.reuse ;  /* 0x0000000f05127220 */ /* 0x080fe20000400000 */
[----:B------:R-:W-:Y:S01]  /*0bf0*/  FFMA R6, R7, R10, R6 ;  /* 0x0000000a07067223 */ /* 0x000fe20000000006 */
[----:B------:R1:W-:Y:S04]  /*0c00*/  STG.E desc[UR6][R2.64+0x8c], R16 ;  /* 0x00008c1002007986 */ /* 0x0003e8000c101906 */
[----:B------:R2:W-:Y:S01]  /*0c10*/  STG.E desc[UR6][R2.64+0x80], R27 ;  /* 0x0000801b02007986 */ /* 0x0005e2000c101906 */
[----:B0-----:R-:W-:-:S03]  /*0c20*/  FMUL R21, R4, R15 ;  /* 0x0000000f04157220 */ /* 0x001fc60000400000 */
[----:B------:R0:W-:Y:S01]  /*0c30*/  STG.E desc[UR6][R2.64+0x7c], R23 ;  /* 0x00007c1702007986 */ /* 0x0001e2000c101906 */
[----:B-1----:R-:W-:-:S03]  /*0c40*/  MOV R16, 0x3feed536 ;  /* 0x3feed53600107802 */ /* 0x002fc60000000f00 */
[----:B------:R1:W-:Y:S01]  /*0c50*/  STG.E desc[UR6][R2.64+0xa8], R19 ;  /* 0x0000a81302007986 */ /* 0x0003e2000c101906 */
[----:B--2---:R-:W-:Y:S01]  /*0c60*/  FMUL R27, R0, R15 ;  /* 0x0000000f001b7220 */ /* 0x004fe20000400000 */
[----:B------:R-:W-:Y:S01]  /*0c70*/  FMUL R15, R6, -0.59004360437393188477 ;  /* 0xbf170d19060f7820 */ /* 0x000fe20000400000 */
[----:B------:R-:W-:Y:S01]  /*0c80*/  FFMA R16, R11, R16, -1.1195290088653564453 ;  /* 0xbf8f4cba0b107423 */ /* 0x000fe20000000010 */
[----:B------:R2:W-:Y:S02]  /*0c90*/  STG.E desc[UR6][R2.64+0xac], R29 ;  /* 0x0000ac1d02007986 */ /* 0x0005e4000c101906 */
[-C--:B0-----:R-:W-:Y:S02]  /*0ca0*/  FMUL R23, R0, R15.reuse ;  /* 0x0000000f00177220 */ /* 0x081fe40000400000 */
[----:B------:R0:W-:Y:S01]  /*0cb0*/  STG.E desc[UR6][R2.64+0x84], R17 ;  /* 0x0000841102007986 */ /* 0x0001e2000c101906 */
[----:B-1----:R-:W-:-:S03]  /*0cc0*/  FMUL R19, R4, R15 ;  /* 0x0000000f04137220 */ /* 0x002fc60000400000 */
[----:B------:R1:W-:Y:S01]  /*0cd0*/  STG.E desc[UR6][R2.64+0x9c], R21 ;  /* 0x00009c1502007986 */ /* 0x0003e2000c101906 */
[----:B--2---:R-:W-:Y:S01]  /*0ce0*/  FMUL R29, R5, R15 ;  /* 0x0000000f051d7220 */ /* 0x004fe20000400000 */
[----:B------:R-:W-:Y:S02]  /*0cf0*/  FMUL R15, R9, R16 ;  /* 0x00000010090f7220 */ /* 0x000fe40000400000 */
[----:B------:R2:W-:Y:S01]  /*0d00*/  STG.E desc[UR6][R2.64+0xa0], R27 ;  /* 0x0000a01b02007986 */ /* 0x0005e2000c101906 */
[----:B0-----:R-:W-:Y:S01]  /*0d10*/  FMUL R17, R14, -0.59004360437393188477 ;  /* 0xbf170d190e117820 */ /* 0x001fe20000400000 */
[----:B------:R-:W-:Y:S02]  /*0d20*/  FMUL R16, R5, R15 ;  /* 0x0000000f05107220 */ /* 0x000fe40000400000 */
[----:B------:R0:W-:Y:S01]  /*0d30*/  STG.E desc[UR6][R2.64+0xa4], R18 ;  /* 0x0000a41202007986 */ /* 0x0001e2000c101906 */
[----:B-1----:R-:W-:-:S03]  /*0d40*/  FMUL R21, R4, R17 ;  /* 0x0000001104157220 */ /* 0x002fc60000400000 */
[----:B------:R1:W-:Y:S01]  /*0d50*/  STG.E desc[UR6][R2.64+0x88], R25 ;  /* 0x0000881902007986 */ /* 0x0003e2000c101906 */
[----:B--2---:R-:W-:-:S03]  /*0d60*/  FMUL R27, R0, R17 ;  /* 0x00000011001b7220 */ /* 0x004fc60000400000 */
[----:B------:R2:W-:Y:S01]  /*0d70*/  STG.E desc[UR6][R2.64+0xb0], R20 ;  /* 0x0000b01402007986 */ /* 0x0005e2000c101906 */
[----:B0-----:R-:W-:Y:S01]  /*0d80*/  FMUL R18, R5, R17 ;  /* 0x0000001105127220 */ /* 0x001fe20000400000 */
[-C--:B------:R-:W-:Y:S02]  /*0d90*/  FMUL R17, R4, R15.reuse ;  /* 0x0000000f04117220 */ /* 0x080fe40000400000 */
[----:B------:R2:W-:Y:S01]  /*0da0*/  STG.E desc[UR6][R2.64+0x6c], R19 ;  /* 0x00006c1302007986 */ /* 0x0005e2000c101906 */
[----:B-1----:R-:W-:-:S03]  /*0db0*/  FMUL R25, R0, R15 ;  /* 0x0000000f00197220 */ /* 0x002fc60000400000 */
        /* <DEDUP_REMOVED lines=9> */
[----:B------:R-:W-:Y:S02]  /*0e50*/  HFMA2 R22, -RZ, RZ, 2.162109375, -11144 ;  /* 0x4053f171ff167431 */ /* 0x000fe400000001ff */
[----:B--2---:R-:W-:Y:S01]  /*0e60*/  FMUL R18, R13, -1.0062305927276611328 ;  /* 0xbf80cc2a0d127820 */ /* 0x004fe20000400000 */
[C---:B------:R-:W-:Y:S01]  /*0e70*/  FMUL R16, R9.reuse, 1.9843134880065917969 ;  /* 0x3ffdfdfc09107820 */ /* 0x040fe20000400000 */
[----:B------:R-:W-:Y:S01]  /*0e80*/  MOV R20, 0x4095ddce ;  /* 0x4095ddce00147802 */ /* 0x000fe20000000f00 */
[----:B------:R-:W-:Y:S02]  /*0e90*/  FMUL R17, R9, -1.7701307535171508789 ;  /* 0xbfe293a509117820 */ /* 0x000fe40000400000 */
[----:B------:R-:W-:Y:S01]  /*0ea0*/  FFMA R13, R15, R16, R18 ;  /* 0x000000100f0d7223 */ /* 0x000fe20000000012 */
[----:B------:R-:W-:Y:S01]  /*0eb0*/  FMUL R15, R8, R14 ;  /* 0x0000000e080f7220 */ /* 0x000fe20000400000 */
[C---:B------:R-:W-:Y:S01]  /*0ec0*/  FFMA R16, R11.reuse, -R20, 2.0071396827697753906 ;  /* 0x400074fa0b107423 */ /* 0x040fe20000000814 */
[-C--:B------:R-:W-:Y:S01]  /*0ed0*/  FMUL R23, R6, R17.reuse ;  /* 0x0000001106177220 */ /* 0x080fe20000400000 */
[----:B------:R-:W-:Y:S01]  /*0ee0*/  FFMA R21, R11, R22, -0.4730873405933380127 ;  /* 0xbef238810b157423 */ /* 0x000fe20000000016 */
[----:B------:R-:W-:Y:S01]  /*0ef0*/  FFMA R15, R7, R6, R15 ;  /* 0x00000006070f7223 */ /* 0x000fe2000000000f */
[----:B------:R-:W-:Y:S01]  /*0f00*/  FMUL R16, R9, R16 ;  /* 0x0000001009107220 */ /* 0x000fe20000400000 */
[----:B------:R-:W-:Y:S01]  /*0f10*/  FMUL R19, R14, R17 ;  /* 0x000000110e137220 */ /* 0x000fe20000400000 */
[-C--:B------:R-:W-:Y:S01]  /*0f20*/  FMUL R9, R12, R21.reuse ;  /* 0x000000150c097220 */ /* 0x080fe20000400000 */
[----:B------:R-:W-:Y:S01]  /*0f30*/  FMUL R21, R10, R21 ;  /* 0x000000150a157220 */ /* 0x000fe20000400000 */
[-C--:B------:R-:W-:Y:S01]  /*0f40*/  FMUL R25, R4, R23.reuse ;  /* 0x0000001704197220 */ /* 0x080fe20000400000 */
[-C--:B------:R-:W-:Y:S01]  /*0f50*/  FMUL R29, R0, R23.reuse ;  /* 0x00000017001d7220 */ /* 0x080fe20000400000 */
[----:B------:R-:W-:Y:S01]  /*0f60*/  FMUL R10, R5, R23 ;  /* 0x00000017050a7220 */ /* 0x000fe20000400000 */
[----:B------:R-:W-:Y:S01]  /*0f70*/  FMUL R18, R8, R6 ;  /* 0x0000000608127220 */ /* 0x000fe20000400000 */
[----:B------:R-:W-:Y:S01]  /*0f80*/  FMUL R23, R4, R13 ;  /* 0x0000000d04177220 */ /* 0x000fe20000400000 */
[----:B------:R-:W-:Y:S01]  /*0f90*/  FMUL R15, R15, 0.62583571672439575195 ;  /* 0x3f2036c50f0f7820 */ /* 0x000fe20000400000 */
[----:B------:R-:W-:Y:S01]  /*0fa0*/  FMUL R17, R8, R16 ;  /* 0x0000001008117220 */ /* 0x000fe20000400000 */
[-C--:B------:R-:W-:Y:S01]  /*0fb0*/  FMUL R27, R4, R19.reuse ;  /* 0x00000013041b7220 */ /* 0x080fe20000400000 */
[C---:B------:R-:W-:Y:S01]  /*0fc0*/  FMUL R8, R0.reuse, R19 ;  /* 0x0000001300087220 */ /* 0x040fe20000400000 */
[----:B------:R-:W-:Y:S01]  /*0fd0*/  FFMA R11, R7, R14, -R18 ;  /* 0x0000000e070b7223 */ /* 0x000fe20000000812 */
[-C--:B------:R-:W-:Y:S01]  /*0fe0*/  FMUL R6, R0, R13.reuse ;  /* 0x0000000d00067220 */ /* 0x080fe20000400000 */
[C---:B------:R-:W-:Y:S01]  /*0ff0*/  FMUL R12, R5.reuse, R13 ;  /* 0x0000000d050c7220 */ /* 0x040fe20000400000 */
[----:B------:R-:W-:Y:S01]  /*1000*/  FMUL R19, R5, R19 ;  /* 0x0000001305137220 */ /* 0x000fe20000400000 */
[----:B------:R0:W-:Y:S01]  /*1010*/  STG.E desc[UR6][R2.64+0xcc], R25 ;  /* 0x0000cc1902007986 */ /* 0x0001e2000c101906 */
[----:B------:R-:W-:Y:S01]  /*1020*/  FMUL R13, R4, R15 ;  /* 0x0000000f040d7220 */ /* 0x000fe20000400000 */
[----:B------:R-:W-:Y:S01]  /*1030*/  FMUL R11, R11, 0.62583571672439575195 ;  /* 0x3f2036c50b0b7820 */ /* 0x000fe20000400000 */
[----:B------:R-:W-:Y:S01]  /*1040*/  FMUL R7, R7, R16 ;  /* 0x0000001007077220 */ /* 0x000fe20000400000 */
[----:B------:R1:W-:Y:S04]  /*1050*/  STG.E desc[UR6][R2.64+0xd0], R29 ;  /* 0x0000d01d02007986 */ /* 0x0003e8000c101906 */
[----:B------:R2:W-:Y:S01]  /*1060*/  STG.E desc[UR6][R2.64+0xf0], R23 ;  /* 0x0000f01702007986 */ /* 0x0005e2000c101906 */
[----:B0-----:R-:W-:-:S03]  /*1070*/  FMUL R25, R0, R21 ;  /* 0x0000001500197220 */ /* 0x001fc60000400000 */
[----:B------:R0:W-:Y:S01]  /*1080*/  STG.E desc[UR6][R2.64+0x114], R27 ;  /* 0x0001141b02007986 */ /* 0x0001e2000c101906 */
[----:B-1----:R-:W-:-:S03]  /*1090*/  FMUL R29, R5, R15 ;  /* 0x0000000f051d7220 */ /* 0x002fc60000400000 */
[----:B------:R1:W-:Y:S01]  /*10a0*/  STG.E desc[UR6][R2.64+0x118], R8 ;  /* 0x0001180802007986 */ /* 0x0003e2000c101906 */
[----:B--2---:R-:W-:Y:S01]  /*10b0*/  FMUL R23, R0, R15 ;  /* 0x0000000f00177220 */ /* 0x004fe20000400000 */
[----:B------:R-:W-:Y:S02]  /*10c0*/  FMUL R15, R4, R21 ;  /* 0x00000015040f7220 */ /* 0x000fe40000400000 */
[----:B------:R2:W-:Y:S01]  /*10d0*/  STG.E desc[UR6][R2.64+0x11c], R19 ;  /* 0x00011c1302007986 */ /* 0x0005e2000c101906 */
[----:B0-----:R-:W-:-:S03]  /*10e0*/  FMUL R27, R0, R9 ;  /* 0x00000009001b7220 */ /* 0x001fc60000400000 */
[----:B------:R0:W-:Y:S01]  /*10f0*/  STG.E desc[UR6][R2.64+0xf4], R6 ;  /* 0x0000f40602007986 */ /* 0x0001e2000c101906 */
[----:B-1----:R-:W-:-:S03]  /*1100*/  FMUL R8, R5, R9 ;  /* 0x0000000905087220 */ /* 0x002fc60000400000 */
[----:B------:R1:W-:Y:S01]  /*1110*/  STG.E desc[UR6][R2.64+0xc0], R13 ;  /* 0x0000c00d02007986 */ /* 0x0003e2000c101906 */
[----:B--2---:R-:W-:-:S03]  /*1120*/  FMUL R19, R4, R9 ;  /* 0x0000000904137220 */ /* 0x004fc60000400000 */
[----:B------:R2:W-:Y:S01]  /*1130*/  STG.E desc[UR6][R2.64+0xc4], R23 ;  /* 0x0000c41702007986 */ /* 0x0005e2000c101906 */
[C---:B------:R-:W-:Y:S01]  /*1140*/  FMUL R9, R4.reuse, R17 ;  /* 0x0000001104097220 */ /* 0x040fe20000400000 */
[C---:B0-----:R-:W-:Y:S02]  /*1150*/  FMUL R6, R5.reuse, R21 ;  /* 0x0000001505067220 */ /* 0x041fe40000400000 */
[----:B------:R0:W-:Y:S01]  /*1160*/  STG.E desc[UR6][R2.64+0xdc], R25 ;  /* 0x0000dc1902007986 */ /* 0x0001e2000c101906 */
[----:B------:R-:W-:Y:S01]  /*1170*/  FMUL R21, R4, R11 ;  /* 0x0000000b04157220 */ /* 0x000fe20000400000 */
[CC--:B-1----:R-:W-:Y:S02]  /*1180*/  FMUL R13, R0.reuse, R17.reuse ;  /* 0x00000011000d7220 */ /* 0x0c2fe40000400000 */
[----:B------:R1:W-:Y:S01]  /*1190*/  STG.E desc[UR6][R2.64+0xd8], R15 ;  /* 0x0000d80f02007986 */ /* 0x0003e2000c101906 */
[----:B------:R-:W-:Y:S01]  /*11a0*/  FMUL R17, R5, R17 ;  /* 0x0000001105117220 */ /* 0x000fe20000400000 */
[----:B--2---:R-:W-:-:S02]  /*11b0*/  FMUL R23, R0, R11 ;  /* 0x0000000b00177220 */ /* 0x004fc40000400000 */
[----:B------:R-:W-:Y:S01]  /*11c0*/  STG.E desc[UR6][R2.64+0xd4], R10 ;  /* 0x0000d40a02007986 */ /* 0x000fe2000c101906 */
[C---:B0-----:R-:W-:Y:S01]  /*11d0*/  FMUL R25, R5.reuse, R11 ;  /* 0x0000000b05197220 */ /* 0x041fe20000400000 */
[-C--:B------:R-:W-:Y:S01]  /*11e0*/  FMUL R11, R4, R7.reuse ;  /* 0x00000007040b7220 */ /* 0x080fe20000400000 */
[-C--:B------:R-:W-:Y:S01]  /*11f0*/  FMUL R5, R5, R7.reuse ;  /* 0x0000000705057220 */ /* 0x080fe20000400000 */
[----:B------:R-:W-:Y:S01]  /*1200*/  STG.E desc[UR6][R2.64+0xf8], R12 ;  /* 0x0000f80c02007986 */ /* 0x000fe2000c101906 */
[----:B-1----:R-:W-:-:S03]  /*1210*/  FMUL R15, R0, R7 ;  /* 0x00000007000f7220 */ /* 0x002fc60000400000 */
[----:B------:R-:W-:Y:S04]  /*1220*/  STG.E desc[UR6][R2.64+0xc8], R29 ;  /* 0x0000c81d02007986 */ /* 0x000fe8000c101906 */
        /* <DEDUP_REMOVED lines=12> */
[----:B------:R-:W-:Y:S01]  /*12f0*/  STG.E desc[UR6][R2.64+0x104], R5 ;  /* 0x0001040502007986 */ /* 0x000fe2000c101906 */
[----:B------:R-:W-:Y:S05]  /*1300*/  EXIT ;  /* 0x000000000000794d */ /* 0x000fea0003800000 */
.L_x_2260:
        /* <DEDUP_REMOVED lines=15> */
.L_x_2302:


//--------------------- .text._Z25compute_sh_forward_kerneljjjPK6float3PKfPf --------------------------
	.section	.text._Z25compute_sh_forward_kerneljjjPK6float3PKfPf,"ax",@progbits
	.align	128
        .global         _Z25compute_sh_forward_kerneljjjPK6float3PKfPf
        .type           _Z25compute_sh_forward_kerneljjjPK6float3PKfPf,@function
        .size           _Z25compute_sh_forward_kerneljjjPK6float3PKfPf,(.L_x_2303 - _Z25compute_sh_forward_kerneljjjPK6float3PKfPf)
        .other          _Z25compute_sh_forward_kerneljjjPK6float3PKfPf,@"STO_CUDA_ENTRY STV_DEFAULT"
_Z25compute_sh_forward_kerneljjjPK6float3PKfPf:
.text._Z25compute_sh_forward_kerneljjjPK6float3PKfPf:
        /* <DEDUP_REMOVED lines=40> */
.L_x_2292:
[----:B------:R-:W-:Y:S05]  /*0280*/  BRX R4 -0x290                                                    (*"BRANCH_TARGETS .L_x_2262,.L_x_2294,.L_x_2295"*) ;  /* 0xfffffffc045c7949 */ /* 0x000fea000383ffff */
.L_x_2294:
[----:B------:R-:W-:Y:S01]  /*0290*/  UMOV UR5, 0xc ;  /* 0x0000000c00057882 */ /* 0x000fe20000000000 */
[----:B------:R-:W-:Y:S05]  /*02a0*/  BRA `(.L_x_2262) ;  /* 0x00000000002c7947 */ /* 0x000fea0003800000 */
.L_x_2261:
[----:B------:R-:W-:-:S04]  /*02b0*/  MOV R5, 0xfffffffe ;  /* 0xfffffffe00057802 */ /* 0x000fc80000000f00 */
[----:B------:R-:W-:-:S04]  /*02c0*/  VIADDMNMX.U32 R4, R4, R5, 0x2, PT ;  /* 0x0000000204047446 */ /* 0x000fc80003800005 */
[----:B------:R-:W-:-:S04]  /*02d0*/  SHF.L.U32 R6, R4, 0x2, RZ ;  /* 0x0000000204067819 */ /* 0x000fc800000006ff */
[----:B------:R-:W0:Y:S02]  /*02e0*/  LDC R4, c[0x2][R6+0xc] ;  /* 0x0080030006047b82 */ /* 0x000e240000000800 */
[----:B0-----:R-:W-:-:S04]  /*02f0*/  SHF.R.S32.HI R5, RZ, 0x1f, R4 ;  /* 0x0000001fff057819 */ /* 0x001fc80000011404 */
.L_x_2296:
[----:B------:R-:W-:Y:S05]  /*0300*/  BRX R4 -0x310                                                    (*"BRANCH_TARGETS .L_x_2297,.L_x_2298,.L_x_2295"*) ;  /* 0xfffffffc043c7949 */ /* 0x000fea000383ffff */
.L_x_2298:
[----:B------:R-:W-:Y:S01]  /*0310*/  UMOV UR5, 0x30 ;  /* 0x0000003000057882 */ /* 0x000fe20000000000 */
[----:B------:R-:W-:Y:S05]  /*0320*/  BRA `(.L_x_2262) ;  /* 0x00000000000c7947 */ /* 0x000fea0003800000 */
.L_x_2295:
[----:B------:R-:W-:Y:S01]  /*0330*/  UMOV UR5, 0x4b ;  /* 0x0000004b00057882 */ /* 0x000fe20000000000 */
[----:B------:R-:W-:Y:S05]  /*0340*/  BRA `(.L_x_2262) ;  /* 0x0000000000047947 */ /* 0x000fea0003800000 */
.L_x_2297:
[----:B------:R-:W-:-:S05]  /*0350*/  UMOV UR5, 0x1b ;  /* 0x0000001b00057882 */ /* 0x000fca0000000000 */
.L_x_2262:
[----:B------:R-:W0:Y:S01]  /*0360*/  LDCU.64 UR8, c[0x0][0x398] ;  /* 0x00007300ff0877ac */ /* 0x000e220008000a00 */
[C---:B------:R-:W-:Y:S01]  /*0370*/  IMAD R3, R2.reuse, UR4, RZ ;  /* 0x0000000402037c24 */ /* 0x040fe2000f8e02ff */
[----:B------:R-:W1:Y:S01]  /*0380*/  LDC.64 R18, c[0x0][0x390] ;  /* 0x0000e400ff127b82 */ /* 0x000e620000000a00 */
[----:B------:R-:W-:-:S04]  /*0390*/  IMAD.WIDE.U32 R4, R2, UR5, RZ ;  /* 0x0000000502047c25 */ /* 0x000fc8000f8e00ff */
[----:B------:R-:W-:Y:S01]  /*03a0*/  IMAD R7, R0, UR5, R3 ;  /* 0x0000000500077c24 */ /* 0x000fe2000f8e0203 */
[C---:B------:R-:W-:Y:S01]  /*03b0*/  SHF.L.U32 R3, R4.reuse, 0x2, RZ ;  /* 0x0000000204037819 */ /* 0x040fe200000006ff */
[----:B------:R-:W2:Y:S03]  /*03c0*/  LDCU.64 UR4, c[0x0][0x3a0] ;  /* 0x00007400ff0477ac */ /* 0x000ea60008000a00 */
[----:B------:R-:W-:Y:S02]  /*03d0*/  IADD3 R7, PT, PT, R5, R7, RZ ;  /* 0x0000000705077210 */ /* 0x000fe40007ffe0ff */
[----:B------:R-:W-:Y:S02]  /*03e0*/  LOP3.LUT R5, R3, 0xfffffffc, RZ, 0xc0, !PT ;  /* 0xfffffffc03057812 */ /* 0x000fe400078ec0ff */
[----:B------:R-:W-:Y:S02]  /*03f0*/  SHF.L.U64.HI R3, R4, 0x2, R7 ;  /* 0x0000000204037819 */ /* 0x000fe40000010207 */
[----:B0-----:R-:W-:Y:S01]  /*0400*/  IADD3 R4, P0, PT, R5, UR8, RZ ;  /* 0x0000000805047c10 */ /* 0x001fe2000ff1e0ff */
[----:B------:R-:W0:Y:S01]  /*0410*/  LDC R7, c[0x0][0x388] ;  /* 0x0000e200ff077b82 */ /* 0x000e220000000800 */
[----:B------:R-:W-:-:S04]  /*0420*/  LOP3.LUT R3, R3, 0x3, RZ, 0xc0, !PT ;  /* 0x0000000303037812 */ /* 0x000fc800078ec0ff */
[----:B------:R-:W-:-:S05]  /*0430*/  IADD3.X R5, PT, PT, R3, UR9, RZ, P0, !PT ;  /* 0x0000000903057c10 */ /* 0x000fca00087fe4ff */
[----:B------:R-:W3:Y:S04]  /*0440*/  LDG.E.CONSTANT R11, desc[UR6][R4.64] ;  /* 0x00000006040b7981 */ /* 0x000ee8000c1e9900 */
[----:B------:R-:W4:Y:S04]  /*0450*/  LDG.E.CONSTANT R6, desc[UR6][R4.64+0x4] ;  /* 0x0000040604067981 */ /* 0x000f28000c1e9900 */
[----:B------:R-:W5:Y:S01]  /*0460*/  LDG.E.CONSTANT R21, desc[UR6][R4.64+0x8] ;  /* 0x0000080604157981 */ /* 0x000f62000c1e9900 */
[----:B------:R-:W-:Y:S02]  /*0470*/  IMAD R3, R0, 0xc, RZ ;  /* 0x0000000c00037824 */ /* 0x000fe400078e02ff */
[----:B------:R-:W-:-:S04]  /*0480*/  IMAD.WIDE.U32 R8, R2, 0xc, RZ ;  /* 0x0000000c02087825 */ /* 0x000fc800078e00ff */
[----:B-1----:R-:W-:Y:S01]  /*0490*/  IMAD.WIDE.U32 R18, R2, 0xc, R18 ;  /* 0x0000000c02127825 */ /* 0x002fe200078e0012 */
[----:B------:R-:W-:Y:S02]  /*04a0*/  IADD3 R0, PT, PT, R9, R3, RZ ;  /* 0x0000000309007210 */ /* 0x000fe40007ffe0ff */
[----:B------:R-:W-:Y:S02]  /*04b0*/  LOP3.LUT R3, R8, 0xfffffffc, RZ, 0xc0, !PT ;  /* 0xfffffffc08037812 */ /* 0x000fe400078ec0ff */
[----:B------:R-:W-:Y:S02]  /*04c0*/  LOP3.LUT R0, R0, 0x3, RZ, 0xc0, !PT ;  /* 0x0000000300007812 */ /* 0x000fe400078ec0ff */
[----:B--2---:R-:W-:Y:S01]  /*04d0*/  IADD3 R2, P0, PT, R3, UR4, RZ ;  /* 0x0000000403027c10 */ /* 0x004fe2000ff1e0ff */
[----:B------:R-:W-:Y:S02]  /*04e0*/  UMOV UR4, URZ ;  /* 0x000000ff00047c82 */ /* 0x000fe40008000000 */
[----:B------:R-:W-:-:S02]  /*04f0*/  IADD3 R19, PT, PT, R19, UR4, RZ ;  /* 0x0000000413137c10 */ /* 0x000fc4000fffe0ff */
[----:B------:R-:W-:Y:S02]  /*0500*/  IADD3.X R3, PT, PT, R0, UR5, RZ, P0, !PT ;  /* 0x0000000500037c10 */ /* 0x000fe400087fe4ff */
[----:B0-----:R-:W-:Y:S01]  /*0510*/  ISETP.NE.AND P0, PT, R7, RZ, PT ;  /* 0x000000ff0700720c */ /* 0x001fe20003f05270 */
        /* <DEDUP_REMOVED lines=8> */
[----:B------:R-:W3:Y:S04]  /*05a0*/  LDG.E.CONSTANT R10, desc[UR6][R18.64] ;  /* 0x00000006120a7981 */ /* 0x000ee8000c1e9900 */
        /* <DEDUP_REMOVED lines=10> */
[----:B--2---:R-:W-:-:S04]  /*0650*/  FMUL R23, R12, R12 ;  /* 0x0000000c0c177220 */ /* 0x004fc80000400000 */
[----:B---3--:R-:W-:-:S04]  /*0660*/  FFMA R23, R10, R10, R23 ;  /* 0x0000000a0a177223 */ /* 0x008fc80000000017 */
[----:B----4-:R-:W-:-:S05]  /*0670*/  FFMA R23, R14, R14, R23 ;  /* 0x0000000e0e177223 */ /* 0x010fca0000000017 */
[----:B------:R-:W-:-:S13]  /*0680*/  FSETP.GEU.AND P0, PT, |R23|, 1.175494350822287508e-38, PT ;  /* 0x008000001700780b */ /* 0x000fda0003f0e200 */
[----:B------:R-:W-:-:S04]  /*0690*/  @!P0 FMUL R23, R23, 16777216 ;  /* 0x4b80000017178820 */ /* 0x000fc80000400000 */
[----:B------:R-:W1:Y:S02]  /*06a0*/  MUFU.RSQ R25, R23 ;  /* 0x0000001700197308 */ /* 0x000e640000001400 */
[----:B-1----:R-:W-:Y:S01]  /*06b0*/  @!P0 FMUL R25, R25, 4096 ;  /* 0x4580000019198820 */ /* 0x002fe20000400000 */
[----:B------:R-:W-:-:S03]  /*06c0*/  ISETP.NE.AND P0, PT, R7, 0x1, PT ;  /* 0x000000010700780c */ /* 0x000fc60003f05270 */
[-C--:B------:R-:W-:Y:S01]  /*06d0*/  FMUL R12, R12, R25.reuse ;  /* 0x000000190c0c7220 */ /* 0x080fe20000400000 */
[-C--:B------:R-:W-:Y:S01]  /*06e0*/  FMUL R19, R14, R25.reuse ;  /* 0x000000190e137220 */ /* 0x080fe20000400000 */
[----:B------:R-:W-:Y:S02]  /*06f0*/  FMUL R10, R10, R25 ;  /* 0x000000190a0a7220 */ /* 0x000fe40000400000 */
[C---:B-----5:R-:W-:Y:S01]  /*0700*/  FMUL R14, R12.reuse, R27 ;  /* 0x0000001b0c0e7220 */ /* 0x060fe20000400000 */
[C---:B------:R-:W-:Y:S01]  /*0710*/  FMUL R29, R12.reuse, R29 ;  /* 0x0000001d0c1d7220 */ /* 0x040fe20000400000 */
[----:B------:R-:W-:Y:S02]  /*0720*/  FMUL R27, R12, R16 ;  /* 0x000000100c1b7220 */ /* 0x000fe40000400000 */
[C---:B------:R-:W-:Y:S01]  /*0730*/  FFMA R25, R19.reuse, R8, -R14 ;  /* 0x0000000813197223 */ /* 0x040fe2000000080e */
[C---:B------:R-:W-:Y:S01]  /*0740*/  FFMA R6, R19.reuse, R6, -R29 ;  /* 0x0000000613067223 */ /* 0x040fe2000000081d */
[----:B------:R-:W-:-:S02]  /*0750*/  FFMA R8, R19, R0, -R27 ;  /* 0x0000000013087223 */ /* 0x000fc4000000081b */
[C---:B------:R-:W-:Y:S01]  /*0760*/  FFMA R0, -R10.reuse, R17, R25 ;  /* 0x000000110a007223 */ /* 0x040fe20000000119 */
[C---:B------:R-:W-:Y:S01]  /*0770*/  FFMA R6, -R10.reuse, R15, R6 ;  /* 0x0000000f0a067223 */ /* 0x040fe20000000106 */
[----:B------:R-:W-:Y:S02]  /*0780*/  FFMA R8, -R10, R13, R8 ;  /* 0x0000000d0a087223 */ /* 0x000fe40000000108 */
[----:B0-----:R-:W-:Y:S01]  /*0790*/  FFMA R11, R0, 0.48860251903533935547, R11 ;  /* 0x3efa2a1c000b7823 */ /* 0x001fe2000000000b */
[----:B------:R-:W-:Y:S01]  /*07a0*/  FFMA R9, R6, 0.48860251903533935547, R9 ;  /* 0x3efa2a1c06097823 */ /* 0x000fe20000000009 */
[----:B------:R-:W-:-:S03]  /*07b0*/  FFMA R21, R8, 0.48860251903533935547, R21 ;  /* 0x3efa2a1c08157823 */ /* 0x000fc60000000015 */
        /* <DEDUP_REMOVED lines=10> */
[----:B------:R-:W5:Y:S01]  /*0860*/  LDG.E.CONSTANT R27, desc[UR6][R4.64+0x48] ;  /* 0x00004806041b7981 */ /* 0x000f62000c1e9900 */
[----:B------:R-:W-:Y:S01]  /*0870*/  FADD R29, R10, R10 ;  /* 0x0000000a0a1d7221 */ /* 0x000fe20000000000 */
[----:B------:R-:W-:-:S02]  /*0880*/  FMUL R15, R19, -1.0925484895706176758 ;  /* 0xbf8bd8a1130f7820 */ /* 0x000fc40000400000 */
[----:B------:R-:W5:Y:S01]  /*0890*/  LDG.E.CONSTANT R17, desc[UR6][R4.64+0x4c] ;  /* 0x00004c0604117981 */ /* 0x000f62000c1e9900 */
[C---:B------:R-:W-:Y:S01]  /*08a0*/  FMUL R29, R12.reuse, R29 ;  /* 0x0000001d0c1d7220 */ /* 0x040fe20000400000 */
[----:B------:R-:W-:Y:S02]  /*08b0*/  FMUL R13, R12, R15 ;  /* 0x0000000f0c0d7220 */ /* 0x000fe40000400000 */
[----:B------:R-:W5:Y:S01]  /*08c0*/  LDG.E.CONSTANT R22, desc[UR6][R4.64+0x60] ;  /* 0x0000600604167981 */ /* 0x000f62000c1e9900 */
[----:B------:R-:W-:-:S03]  /*08d0*/  FMUL R14, R29, 0.54627424478530883789 ;  /* 0x3f0bd8a11d0e7820 */ /* 0x000fc60000400000 */
[----:B------:R-:W5:Y:S01]  /*08e0*/  LDG.E.CONSTANT R20, desc[UR6][R4.64+0x64] ;  /* 0x0000640604147981 */ /* 0x000f62000c1e9900 */
[----:B--2---:R-:W-:-:S04]  /*08f0*/  FMUL R6, R13, R6 ;  /* 0x000000060d067220 */ /* 0x004fc80000400000 */
[----:B---3--:R-:W-:Y:S01]  /*0900*/  FFMA R18, R14, R23, R6 ;  /* 0x000000170e127223 */ /* 0x008fe20000000006 */
[----:B------:R-:W-:Y:S02]  /*0910*/  HFMA2 R6, -RZ, RZ, 1.861328125, 0.56298828125 ;  /* 0x3f723881ff067431 */ /* 0x000fe400000001ff */
[----:B----4-:R-:W-:-:S04]  /*0920*/  FMUL R16, R13, R16 ;  /* 0x000000100d107220 */ /* 0x010fc80000400000 */
[----:B-----5:R-:W-:Y:S01]  /*0930*/  FFMA R23, R14, R8, R16 ;  /* 0x000000080e177223 */ /* 0x020fe20000000010 */
[----:B------:R-:W-:Y:S01]  /*0940*/  FMUL R8, R19, R19 ;  /* 0x0000001313087220 */ /* 0x000fe20000400000 */
[----:B------:R-:W-:Y:S02]  /*0950*/  FMUL R16, R13, R0 ;  /* 0x000000000d107220 */ /* 0x000fe40000400000 */
[----:B------:R-:W2:Y:S01]  /*0960*/  LDG.E.CONSTANT R13, desc[UR6][R4.64+0x50] ;  /* 0x00005006040d7981 */ /* 0x000ea2000c1e9900 */
[----:B------:R-:W-:Y:S01]  /*0970*/  FFMA R6, R8, R6, -0.3153915703296661377 ;  /* 0xbea17b0108067423 */ /* 0x000fe20000000006 */
[----:B------:R-:W-:Y:S02]  /*0980*/  FFMA R25, R14, R25, R16 ;  /* 0x000000190e197223 */ /* 0x000fe40000000010 */
[----:B------:R-:W3:Y:S04]  /*0990*/  LDG.E.CONSTANT R0, desc[UR6][R4.64+0x54] ;  /* 0x0000540604007981 */ /* 0x000ee8000c1e9900 */
[----:B------:R-:W4:Y:S01]  /*09a0*/  LDG.E.CONSTANT R14, desc[UR6][R4.64+0x58] ;  /* 0x00005806040e7981 */ /* 0x000f22000c1e9900 */
[----:B------:R-:W-:-:S03]  /*09b0*/  FFMA R27, R6, R27, R18 ;  /* 0x0000001b061b7223 */ /* 0x000fc60000000012 */
[----:B------:R-:W5:Y:S04]  /*09c0*/  LDG.E.CONSTANT R16, desc[UR6][R4.64+0x5c] ;  /* 0x00005c0604107981 */ /* 0x000f68000c1e9900 */
[----:B------:R-:W5:Y:S01]  /*09d0*/  LDG.E.CONSTANT R18, desc[UR6][R4.64+0x68] ;  /* 0x0000680604127981 */ /* 0x000f62000c1e9900 */
[----:B------:R-:W-:Y:S01]  /*09e0*/  FFMA R23, R6, R17, R23 ;  /* 0x0000001106177223 */ /* 0x000fe20000000017 */
[----:B------:R-:W-:Y:S01]  /*09f0*/  FMUL R17, R12, R12 ;  /* 0x0000000c0c117220 */ /* 0x000fe20000400000 */
[----:B------:R-:W-:-:S03]  /*0a00*/  FMUL R24, R10, R15 ;  /* 0x0000000f0a187220 */ /* 0x000fc60000400000 */
[----:B------:R-:W-:Y:S01]  /*0a10*/  FFMA R17, R10, R10, -R17 ;  /* 0x0000000a0a117223 */ /* 0x000fe20000000811 */
[----:B------:R-:W-:Y:S01]  /*0a20*/  ISETP.GE.U32.AND P0, PT, R7, 0x3, PT ;  /* 0x000000030700780c */ /* 0x000fe20003f06070 */
[----:B--2---:R-:W-:Y:S02]  /*0a30*/  FFMA R25, R6, R13, R25 ;  /* 0x0000000d06197223 */ /* 0x004fe40000000019 */
[----:B------:R-:W-:Y:S01]  /*0a40*/  FMUL R13, R17, 0.54627424478530883789 ;  /* 0x3f0bd8a1110d7820 */ /* 0x000fe20000400000 */
[C---:B---3--:R-:W-:Y:S01]  /*0a50*/  FFMA R0, R24.reuse, R0, R27 ;  /* 0x0000000018007223 */ /* 0x048fe2000000001b */
[C---:B----4-:R-:W-:Y:S01]  /*0a60*/  FFMA R23, R24.reuse, R14, R23 ;  /* 0x0000000e18177223 */ /* 0x050fe20000000017 */
[----:B-----5:R-:W-:Y:S02]  /*0a70*/  FFMA R25, R24, R16, R25 ;  /* 0x0000001018197223 */ /* 0x020fe40000000019 */
[C---:B------:R-:W-:Y:S01]  /*0a80*/  FFMA R0, R13.reuse, R22, R0 ;  /* 0x000000160d007223 */ /* 0x040fe20000000000 */
[C---:B------:R-:W-:Y:S01]  /*0a90*/  FFMA R20, R13.reuse, R20, R23 ;  /* 0x000000140d147223 */ /* 0x040fe20000000017 */
[----:B------:R-:W-:-:S02]  /*0aa0*/  FFMA R18, R13, R18, R25 ;  /* 0x000000120d127223 */ /* 0x000fc40000000019 */
[----:B0-----:R-:W-:Y:S01]  /*0ab0*/  FADD R11, R11, R0 ;  /* 0x000000000b0b7221 */ /* 0x001fe20000000000 */
[----:B------:R-:W-:Y:S01]  /*0ac0*/  FADD R9, R9, R20 ;  /* 0x0000001409097221 */ /* 0x000fe20000000000 */
[----:B------:R-:W-:-:S03]  /*0ad0*/  FADD R21, R21, R18 ;  /* 0x0000001215157221 */ /* 0x000fc60000000000 */
        /* <DEDUP_REMOVED lines=8> */
[----:B------:R-:W5:Y:S01]  /*0b60*/  LDG.E.CONSTANT R23, desc[UR6][R4.64+0x9c] ;  /* 0x00009c0604177981 */ /* 0x000f62000c1e9900 */
[----:B------:R-:W-:Y:S01]  /*0b70*/  FMUL R15, R12, R17 ;  /* 0x000000110c0f7220 */ /* 0x000fe20000400000 */
[----:B------:R-:W-:Y:S01]  /*0b80*/  FMUL R24, R19, 1.4453057050704956055 ;  /* 0x3fb8ffc713187820 */ /* 0x000fe20000400000 */
[----:B------:R-:W-:Y:S01]  /*0b90*/  MOV R20, 0x40124131 ;  /* 0x4012413100147802 */ /* 0x000fe20000000f00 */
[----:B------:R-:W5:Y:S01]  /*0ba0*/  LDG.E.CONSTANT R22, desc[UR6][R4.64+0xb4] ;  /* 0x0000b40604167981 */ /* 0x000f62000c1e9900 */
[----:B------:R-:W-:Y:S01]  /*0bb0*/  FFMA R15, R10, R29, R15 ;  /* 0x0000001d0a0f7223 */ /* 0x000fe2000000000f */
[----:B------:R-:W-:-:S02]  /*0bc0*/  FMUL R16, R29, R24 ;  /* 0x000000181d107220 */ /* 0x000fc40000400000 */
[----:B------:R-:W5:Y:S01]  /*0bd0*/  LDG.E.CONSTANT R28, desc[UR6][R4.64+0x88] ;  /* 0x00008806041c7981 */ /* 0x000f62000c1e9900 */
[----:B------:R-:W-:-:S04]  /*0be0*/  FMUL R14, R15, 0.59004360437393188477 ;  /* 0x3f170d190f0e7820 */ /* 0x000fc80000400000 */
[----:B--2---:R-:W-:Y:S01]  /*0bf0*/  FMUL R0, R14, R27 ;  /* 0x0000001b0e007220 */ /* 0x004fe20000400000 */
[----:B------:R-:W-:-:S03]  /*0c00*/  FFMA R27, R8, -R20, 0.45704579353332519531 ;  /* 0x3eea01e8081b7423 */ /* 0x000fc60000000814 */
[----:B---3--:R-:W-:Y:S01]  /*0c10*/  FFMA R0, R16, R18, -R0 ;  /* 0x0000001210007223 */ /* 0x008fe20000000800 */
[----:B------:R-:W-:-:S04]  /*0c20*/  FMUL R18, R12, R27 ;  /* 0x0000001b0c127220 */ /* 0x000fc80000400000 */
[----:B----4-:R-:W-:Y:S01]  /*0c30*/  FFMA R20, R18, R13, R0 ;  /* 0x0000000d12147223 */ /* 0x010fe20000000000 */
[----:B------:R-:W-:Y:S01]  /*0c40*/  MOV R0, 0x3feed536 ;  /* 0x3feed53600007802 */ /* 0x000fe20000000f00 */
[----:B------:R-:W2:Y:S04]  /*0c50*/  LDG.E.CONSTANT R13, desc[UR6][R4.64+0xa8] ;  /* 0x0000a806040d7981 */ /* 0x000ea8000c1e9900 */
[----:B------:R-:W-:-:S04]  /*0c60*/  FFMA R0, R8, R0, -1.1195290088653564453 ;  /* 0xbf8f4cba08007423 */ /* 0x000fc80000000000 */
[----:B------:R-:W-:-:S04]  /*0c70*/  FMUL R0, R19, R0 ;  /* 0x0000000013007220 */ /* 0x000fc80000400000 */
[----:B-----5:R-:W-:Y:S01]  /*0c80*/  FFMA R25, R0, R25, R20 ;  /* 0x0000001900197223 */ /* 0x020fe20000000014 */
[----:B------:R-:W-:-:S04]  /*0c90*/  FMUL R20, R10, R27 ;  /* 0x0000001b0a147220 */ /* 0x000fc80000400000 */
[----:B------:R-:W-:Y:S02]  /*0ca0*/  FFMA R27, R20, R23, R25 ;  /* 0x00000017141b7223 */ /* 0x000fe40000000019 */
[----:B------:R-:W3:Y:S04]  /*0cb0*/  LDG.E.CONSTANT R23, desc[UR6][R4.64+0x70] ;  /* 0x0000700604177981 */ /* 0x000ee8000c1e9900 */
[----:B------:R-:W4:Y:S01]  /*0cc0*/  LDG.E.CONSTANT R25, desc[UR6][R4.64+0x7c] ;  /* 0x00007c0604197981 */ /* 0x000f22000c1e9900 */
[----:B------:R-:W-:-:S04]  /*0cd0*/  FMUL R24, R17, R24 ;  /* 0x0000001811187220 */ /* 0x000fc80000400000 */
[----:B--2---:R-:W-:Y:S01]  /*0ce0*/  FFMA R26, R24, R13, R27 ;  /* 0x0000000d181a7223 */ /* 0x004fe2000000001b */
[----:B------:R-:W-:-:S04]  /*0cf0*/  FMUL R13, R12, R29 ;  /* 0x0000001d0c0d7220 */ /* 0x000fc80000400000 */
[----:B------:R-:W-:-:S04]  /*0d00*/  FFMA R13, R10, R17, -R13 ;  /* 0x000000110a0d7223 */ /* 0x000fc8000000080d */
[----:B------:R-:W-:-:S04]  /*0d10*/  FMUL R27, R13, 0.59004360437393188477 ;  /* 0x3f170d190d1b7820 */ /* 0x000fc80000400000 */
[----:B------:R-:W-:-:S04]  /*0d20*/  FFMA R22, -R27, R22, R26 ;  /* 0x000000161b167223 */ /* 0x000fc8000000011a */
[----:B0-----:R-:W-:Y:S01]  /*0d30*/  FADD R11, R11, R22 ;  /* 0x000000160b0b7221 */ /* 0x001fe20000000000 */
[----:B---3--:R-:W-:Y:S01]  /*0d40*/  FMUL R23, R14, R23 ;  /* 0x000000170e177220 */ /* 0x008fe20000400000 */
[----:B------:R-:W2:Y:S03]  /*0d50*/  LDG.E.CONSTANT R22, desc[UR6][R4.64+0x94] ;  /* 0x0000940604167981 */ /* 0x000ea6000c1e9900 */
[----:B----4-:R-:W-:Y:S02]  /*0d60*/  FFMA R26, R16, R25, -R23 ;  /* 0x00000019101a7223 */ /* 0x010fe40000000817 */
[----:B------:R-:W3:Y:S04]  /*0d70*/  LDG.E.CONSTANT R25, desc[UR6][R4.64+0xa0] ;  /* 0x0000a00604197981 */ /* 0x000ee8000c1e9900 */
[----:B------:R-:W4:Y:S01]  /*0d80*/  LDG.E.CONSTANT R23, desc[UR6][R4.64+0xac] ;  /* 0x0000ac0604177981 */ /* 0x000f22000c1e9900 */
[----:B------:R-:W-:-:S03]  /*0d90*/  FFMA R26, R18, R28, R26 ;  /* 0x0000001c121a7223 */ /* 0x000fc6000000001a */
[----:B------:R-:W5:Y:S01]  /*0da0*/  LDG.E.CONSTANT R28, desc[UR6][R4.64+0xb8] ;  /* 0x0000b806041c7981 */ /* 0x000f62000c1e9900 */
[----:B--2---:R-:W-:-:S04]  /*0db0*/  FFMA R22, R0, R22, R26 ;  /* 0x0000001600167223 */ /* 0x004fc8000000001a */
[----:B---3--:R-:W-:Y:S02]  /*0dc0*/  FFMA R25, R20, R25, R22 ;  /* 0x0000001914197223 */ /* 0x008fe40000000016 */
[----:B------:R-:W2:Y:S02]  /*0dd0*/  LDG.E.CONSTANT R22, desc[UR6][R4.64+0x8c] ;  /* 0x00008c0604167981 */ /* 0x000ea4000c1e9900 */
[----:B----4-:R-:W-:Y:S02]  /*0de0*/  FFMA R26, R24, R23, R25 ;  /* 0x00000017181a7223 */ /* 0x010fe40000000019 */
[----:B------:R-:W3:Y:S04]  /*0df0*/  LDG.E.CONSTANT R23, desc[UR6][R4.64+0x74] ;  /* 0x0000740604177981 */ /* 0x000ee8000c1e9900 */
[----:B------:R-:W4:Y:S01]  /*0e00*/  LDG.E.CONSTANT R25, desc[UR6][R4.64+0x80] ;  /* 0x0000800604197981 */ /* 0x000f22000c1e9900 */
[----:B---3--:R-:W-:-:S03]  /*0e10*/  FMUL R23, R14, R23 ;  /* 0x000000170e177220 */ /* 0x008fc60000400000 */
[----:B------:R-:W3:Y:S01]  /*0e20*/  LDG.E.CONSTANT R14, desc[UR6][R4.64+0xbc] ;  /* 0x0000bc06040e7981 */ /* 0x000ee2000c1e9900 */
[----:B----4-:R-:W-:-:S03]  /*0e30*/  FFMA R23, R16, R25, -R23 ;  /* 0x0000001910177223 */ /* 0x010fc60000000817 */
[----:B------:R-:W4:Y:S01]  /*0e40*/  LDG.E.CONSTANT R16, desc[UR6][R4.64+0x98] ;  /* 0x0000980604107981 */ /* 0x000f22000c1e9900 */
[----:B--2---:R-:W-:-:S03]  /*0e50*/  FFMA R23, R18, R22, R23 ;  /* 0x0000001612177223 */ /* 0x004fc60000000017 */
[----:B------:R-:W2:Y:S04]  /*0e60*/  LDG.E.CONSTANT R18, desc[UR6][R4.64+0xa4] ;  /* 0x0000a40604127981 */ /* 0x000ea8000c1e9900 */
[----:B------:R-:W3:Y:S01]  /*0e70*/  LDG.E.CONSTANT R22, desc[UR6][R4.64+0xb0] ;  /* 0x0000b00604167981 */ /* 0x000ee2000c1e9900 */
[----:B------:R-:W-:Y:S01]  /*0e80*/  ISETP.NE.AND P0, PT, R7, 0x3, PT ;  /* 0x000000030700780c */ /* 0x000fe20003f05270 */
[----:B-----5:R-:W-:-:S04]  /*0e90*/  FFMA R26, -R27, R28, R26 ;  /* 0x0000001c1b1a7223 */ /* 0x020fc8000000011a */
[----:B------:R-:W-:Y:S01]  /*0ea0*/  FADD R9, R9, R26 ;  /* 0x0000001a09097221 */ /* 0x000fe20000000000 */
[----:B------:R0:W-:Y:S04]  /*0eb0*/  STG.E desc[UR6][R2.64], R11 ;  /* 0x0000000b02007986 */ /* 0x0001e8000c101906 */
[----:B------:R0:W-:Y:S01]  /*0ec0*/  STG.E desc[UR6][R2.64+0x4], R9 ;  /* 0x0000040902007986 */ /* 0x0001e2000c101906 */
[----:B----4-:R-:W-:-:S04]  /*0ed0*/  FFMA R23, R0, R16, R23 ;  /* 0x0000001000177223 */ /* 0x010fc80000000017 */
[----:B--2---:R-:W-:-:S04]  /*0ee0*/  FFMA R23, R20, R18, R23 ;  /* 0x0000001214177223 */ /* 0x004fc80000000017 */
[----:B---3--:R-:W-:-:S04]  /*0ef0*/  FFMA R22, R24, R22, R23 ;  /* 0x0000001618167223 */ /* 0x008fc80000000017 */
[----:B------:R-:W-:-:S04]  /*0f00*/  FFMA R14, -R27, R14, R22 ;  /* 0x0000000e1b0e7223 */ /* 0x000fc80000000116 */
[----:B------:R-:W-:-:S05]  /*0f10*/  FADD R7, R21, R14 ;  /* 0x0000000e15077221 */ /* 0x000fca0000000000 */
[----:B------:R0:W-:Y:S01]  /*0f20*/  STG.E desc[UR6][R2.64+0x8], R7 ;  /* 0x0000080702007986 */ /* 0x0001e2000c101906 */
[----:B------:R-:W-:Y:S05]  /*0f30*/  @!P0 EXIT ;  /* 0x000000000000894d */ /* 0x000fea0003800000 */
[----:B------:R-:W2:Y:S04]  /*0f40*/  LDG.E.CONSTANT R18, desc[UR6][R4.64+0xcc] ;  /* 0x0000cc0604127981 */ /* 0x000ea8000c1e9900 */
[----:B------:R-:W3:Y:S04]  /*0f50*/  LDG.E.CONSTANT R22, desc[UR6][R4.64+0xc0] ;  /* 0x0000c00604167981 */ /* 0x000ee8000c1e9900 */
[----:B------:R-:W4:Y:S04]  /*0f60*/  LDG.E.CONSTANT R27, desc[UR6][R4.64+0xd8] ;  /* 0x0000d806041b7981 */ /* 0x000f28000c1e9900 */
[----:B------:R-:W5:Y:S04]  /*0f70*/  LDG.E.CONSTANT R20, desc[UR6][R4.64+0xd0] ;  /* 0x0000d00604147981 */ /* 0x000f68000c1e9900 */
[----:B------:R-:W5:Y:S04]  /*0f80*/  LDG.E.CONSTANT R25, desc[UR6][R4.64+0xc4] ;  /* 0x0000c40604197981 */ /* 0x000f68000c1e9900 */
[----:B------:R-:W5:Y:S01]  /*0f90*/  LDG.E.CONSTANT R23, desc[UR6][R4.64+0xe4] ;  /* 0x0000e40604177981 */ /* 0x000f62000c1e9900 */
[----:B------:R-:W-:Y:S01]  /*0fa0*/  FMUL R6, R6, -1.0062305927276611328 ;  /* 0xbf80cc2a06067820 */ /* 0x000fe20000400000 */
[----:B------:R-:W-:-:S02]  /*0fb0*/  FMUL R21, R19, 1.9843134880065917969 ;  /* 0x3ffdfdfc13157820 */ /* 0x000fc40000400000 */
[----:B------:R-:W5:Y:S02]  /*0fc0*/  LDG.E.CONSTANT R14, desc[UR6][R4.64+0xd4] ;  /* 0x0000d406040e7981 */ /* 0x000f64000c1e9900 */
[----:B------:R-:W-:Y:S01]  /*0fd0*/  FFMA R0, R0, R21, R6 ;  /* 0x0000001500007223 */ /* 0x000fe20000000006 */
[----:B------:R-:W-:Y:S01]  /*0fe0*/  HFMA2 R6, -RZ, RZ, 2.162109375, -11144 ;  /* 0x4053f171ff067431 */ /* 0x000fe200000001ff */
[----:B------:R-:W-:Y:S01]  /*0ff0*/  MOV R21, 0x4095ddce ;  /* 0x4095ddce00157802 */ /* 0x000fe20000000f00 */
[----:B------:R-:W5:Y:S04]  /*1000*/  LDG.E.CONSTANT R24, desc[UR6][R4.64+0xf0] ;  /* 0x0000f00604187981 */ /* 0x000f68000c1e9900 */
[----:B------:R-:W-:Y:S01]  /*1010*/  FFMA R16, R8, -R21, 2.0071396827697753906 ;  /* 0x400074fa08107423 */ /* 0x000fe20000000815 */
[----:B------:R-:W-:Y:S01]  /*1020*/  FMUL R21, R12, R13 ;  /* 0x0000000d0c157220 */ /* 0x000fe20000400000 */
[----:B------:R-:W-:Y:S01]  /*1030*/  FFMA R8, R8, R6, -0.4730873405933380127 ;  /* 0xbef2388108087423 */ /* 0x000fe20000000006 */
[C---:B------:R-:W-:Y:S01]  /*1040*/  FMUL R6, R19.reuse, -1.7701307535171508789 ;  /* 0xbfe293a513067820 */ /* 0x040fe20000400000 */
[----:B------:R-:W-:Y:S01]  /*1050*/  FMUL R19, R19, R16 ;  /* 0x0000001013137220 */ /* 0x000fe20000400000 */
[----:B------:R-:W-:-:S02]  /*1060*/  FFMA R16, R10, R15, R21 ;  /* 0x0000000f0a107223 */ /* 0x000fc40000000015 */
[----:B------:R-:W-:Y:S02]  /*1070*/  FMUL R21, R15, R6 ;  /* 0x000000060f157220 */ /* 0x000fe40000400000 */
[----:B------:R-:W-:Y:S02]  /*1080*/  FMUL R16, R16, 0.62583571672439575195 ;  /* 0x3f2036c510107820 */ /* 0x000fe40000400000 */
[----:B--2---:R-:W-:-:S04]  /*1090*/  FMUL R18, R21, R18 ;  /* 0x0000001215127220 */ /* 0x004fc80000400000 */
[----:B---3--:R-:W-:Y:S01]  /*10a0*/  FFMA R22, R16, R22, R18 ;  /* 0x0000001610167223 */ /* 0x008fe20000000012 */
[----:B------:R-:W-:Y:S02]  /*10b0*/  FMUL R18, R29, R8 ;  /* 0x000000081d127220 */ /* 0x000fe40000400000 */
[----:B------:R-:W2:Y:S02]  /*10c0*/  LDG.E.CONSTANT R29, desc[UR6][R4.64+0xc8] ;  /* 0x0000c806041d7981 */ /* 0x000ea4000c1e9900 */
[----:B----4-:R-:W-:Y:S01]  /*10d0*/  FFMA R27, R18, R27, R22 ;  /* 0x0000001b121b7223 */ /* 0x010fe20000000016 */
[----:B-----5:R-:W-:Y:S01]  /*10e0*/  FMUL R22, R21, R20 ;  /* 0x0000001415167220 */ /* 0x020fe20000400000 */
[----:B------:R-:W-:-:S03]  /*10f0*/  FMUL R20, R12, R19 ;  /* 0x000000130c147220 */ /* 0x000fc60000400000 */
[----:B------:R-:W-:Y:S02]  /*1100*/  FFMA R25, R16, R25, R22 ;  /* 0x0000001910197223 */ /* 0x000fe40000000016 */
[----:B------:R-:W3:Y:S01]  /*1110*/  LDG.E.CONSTANT R22, desc[UR6][R4.64+0xdc] ;  /* 0x0000dc0604167981 */ /* 0x000ee2000c1e9900 */
[----:B------:R-:W-:-:S03]  /*1120*/  FFMA R27, R20, R23, R27 ;  /* 0x00000017141b7223 */ /* 0x000fc6000000001b */
[----:B------:R-:W4:Y:S01]  /*1130*/  LDG.E.CONSTANT R23, desc[UR6][R4.64+0xe8] ;  /* 0x0000e80604177981 */ /* 0x000f22000c1e9900 */
[----:B------:R-:W-:-:S03]  /*1140*/  FMUL R21, R21, R14 ;  /* 0x0000000e15157220 */ /* 0x000fc60000400000 */
[----:B------:R-:W5:Y:S01]  /*1150*/  LDG.E.CONSTANT R14, desc[UR6][R4.64+0xe0] ;  /* 0x0000e006040e7981 */ /* 0x000f62000c1e9900 */
[----:B------:R-:W-:Y:S01]  /*1160*/  FMUL R15, R12, R15 ;  /* 0x0000000f0c0f7220 */ /* 0x000fe20000400000 */
[----:B------:R-:W-:Y:S02]  /*1170*/  FFMA R12, R0, R24, R27 ;  /* 0x00000018000c7223 */ /* 0x000fe4000000001b */
[----:B------:R-:W5:Y:S01]  /*1180*/  LDG.E.CONSTANT R27, desc[UR6][R4.64+0xfc] ;  /* 0x0000fc06041b7981 */ /* 0x000f62000c1e9900 */
[----:B--2---:R-:W-:-:S03]  /*1190*/  FFMA R21, R16, R29, R21 ;  /* 0x0000001d10157223 */ /* 0x004fc60000000015 */
[----:B------:R-:W2:Y:S04]  /*11a0*/  LDG.E.CONSTANT R29, desc[UR6][R4.64+0xec] ;  /* 0x0000ec06041d7981 */ /* 0x000ea8000c1e9900 */
[----:B------:R-:W2:Y:S01]  /*11b0*/  LDG.E.CONSTANT R16, desc[UR6][R4.64+0x100] ;  /* 0x0001000604107981 */ /* 0x000ea2000c1e9900 */
[----:B---3--:R-:W-:-:S03]  /*11c0*/  FFMA R22, R18, R22, R25 ;  /* 0x0000001612167223 */ /* 0x008fc60000000019 */
[----:B------:R-:W3:Y:S01]  /*11d0*/  LDG.E.CONSTANT R25, desc[UR6][R4.64+0xf4] ;  /* 0x0000f40604197981 */ /* 0x000ee2000c1e9900 */
[----:B----4-:R-:W-:-:S03]  /*11e0*/  FFMA R23, R20, R23, R22 ;  /* 0x0000001714177223 */ /* 0x010fc60000000016 */
[----:B------:R-:W4:Y:S01]  /*11f0*/  LDG.E.CONSTANT R22, desc[UR6][R4.64+0x108] ;  /* 0x0001080604167981 */ /* 0x000f22000c1e9900 */
[----:B-----5:R-:W-:Y:S01]  /*1200*/  FFMA R14, R18, R14, R21 ;  /* 0x0000000e120e7223 */ /* 0x020fe20000000015 */
[----:B------:R-:W-:Y:S01]  /*1210*/  FMUL R21, R10, R19 ;  /* 0x000000130a157220 */ /* 0x000fe20000400000 */
[----:B------:R-:W-:Y:S01]  /*1220*/  FMUL R17, R17, R8 ;  /* 0x0000000811117220 */ /* 0x000fe20000400000 */
[----:B------:R-:W5:Y:S04]  /*1230*/  LDG.E.CONSTANT R19, desc[UR6][R4.64+0xf8] ;  /* 0x0000f80604137981 */ /* 0x000f68000c1e9900 */
[----:B------:R-:W5:Y:S01]  /*1240*/  LDG.E.CONSTANT R8, desc[UR6][R4.64+0x104] ;  /* 0x0001040604087981 */ /* 0x000f62000c1e9900 */
[----:B------:R-:W-:-:S03]  /*1250*/  FFMA R26, R21, R27, R12 ;  /* 0x0000001b151a7223 */ /* 0x000fc6000000000c */
[----:B------:R-:W5:Y:S04]  /*1260*/  LDG.E.CONSTANT R18, desc[UR6][R4.64+0x10c] ;  /* 0x00010c0604127981 */ /* 0x000f68000c1e9900 */
        /* <DEDUP_REMOVED lines=8> */
[----:B------:R-:W-:-:S03]  /*12f0*/  FFMA R26, R21, R16, R24 ;  /* 0x00000010151a7223 */ /* 0x000fc60000000018 */
[----:B------:R-:W4:Y:S04]  /*1300*/  LDG.E.CONSTANT R24, desc[UR6][R4.64+0x120] ;  /* 0x0001200604187981 */ /* 0x000f28000c1e9900 */
[----:B------:R-:W4:Y:S01]  /*1310*/  LDG.E.CONSTANT R16, desc[UR6][R4.64+0x124] ;  /* 0x0001240604107981 */ /* 0x000f22000c1e9900 */
[----:B-----5:R-:W-:Y:S01]  /*1320*/  FFMA R0, R0, R19, R29 ;  /* 0x0000001300007223 */ /* 0x020fe2000000001d */
[----:B------:R-:W-:-:S03]  /*1330*/  FMUL R6, R13, R6 ;  /* 0x000000060d067220 */ /* 0x000fc60000400000 */
[----:B------:R-:W-:Y:S01]  /*1340*/  FFMA R21, R21, R8, R0 ;  /* 0x0000000815157223 */ /* 0x000fe20000000000 */
[----:B------:R-:W-:Y:S01]  /*1350*/  FFMA R15, R10, R13, -R15 ;  /* 0x0000000d0a0f7223 */ /* 0x000fe2000000080f */
[----:B------:R-:W-:Y:S01]  /*1360*/  FFMA R13, R17, R18, R26 ;  /* 0x00000012110d7223 */ /* 0x000fe2000000001a */
[----:B------:R-:W-:Y:S02]  /*1370*/  FFMA R12, R6, R12, R23 ;  /* 0x0000000c060c7223 */ /* 0x000fe40000000017 */
[----:B------:R-:W-:Y:S01]  /*1380*/  FMUL R15, R15, 0.62583571672439575195 ;  /* 0x3f2036c50f0f7820 */ /* 0x000fe20000400000 */
[----:B--2---:R-:W-:-:S04]  /*1390*/  FFMA R21, R17, R14, R21 ;  /* 0x0000000e11157223 */ /* 0x004fc80000000015 */
[----:B------:R-:W-:-:S04]  /*13a0*/  FFMA R20, R6, R20, R21 ;  /* 0x0000001406147223 */ /* 0x000fc80000000015 */
[C---:B---3--:R-:W-:Y:S01]  /*13b0*/  FFMA R20, R15.reuse, R25, R20 ;  /* 0x000000190f147223 */ /* 0x048fe20000000014 */
[----:B----4-:R-:W-:Y:S01]  /*13c0*/  FFMA R13, R6, R22, R13 ;  /* 0x00000016060d7223 */ /* 0x010fe2000000000d */
[----:B------:R-:W-:-:S03]  /*13d0*/  FFMA R12, R15, R24, R12 ;  /* 0x000000180f0c7223 */ /* 0x000fc6000000000c */
[----:B------:R-:W-:Y:S01]  /*13e0*/  FFMA R16, R15, R16, R13 ;  /* 0x000000100f107223 */ /* 0x000fe2000000000d */
[----:B0-----:R-:W-:Y:S01]  /*13f0*/  FADD R11, R11, R12 ;  /* 0x0000000c0b0b7221 */ /* 0x001fe20000000000 */
[----:B------:R-:W-:Y:S02]  /*1400*/  FADD R7, R7, R20 ;  /* 0x0000001407077221 */ /* 0x000fe40000000000 */
[----:B------:R-:W-:Y:S02]  /*1410*/  FADD R9, R9, R16 ;  /* 0x0000001009097221 */ /* 0x000fe40000000000 */
[----:B------:R-:W-:Y:S04]  /*1420*/  STG.E desc[UR6][R2.64], R11 ;  /* 0x0000000b02007986 */ /* 0x000fe8000c101906 */
[----:B------:R-:W-:Y:S04]  /*1430*/  STG.E desc[UR6][R2.64+0x4], R9 ;  /* 0x0000040902007986 */ /* 0x000fe8000c101906 */
[----:B------:R-:W-:Y:S01]  /*1440*/  STG.E desc[UR6][R2.64+0x8], R7 ;  /* 0x0000080702007986 */ /* 0x000fe2000c101906 */
[----:B------:R-:W-:Y:S05]  /*1450*/  EXIT ;  /* 0x000000000000794d */ /* 0x000fea0003800000 */
.L_x_2263:
        /* <DEDUP_REMOVED lines=10> */
.L_x_2303:


//--------------------- .nv.shared.reserved.0     --------------------------
	.section	.nv.shared.reserved.0,"aw",@nobits
	.weak		__nv_reservedSMEM_offset_0_alias
	.size		__nv_reservedSMEM_offset_0_alias, 0, 64
	.other		__nv_reservedSMEM_offset_0_alias,@"STO_CUDA_RESERVED_SHARED STV_DEFAULT"
__nv_reservedSMEM_offset_0_alias:
	.zero		0
	.zero		64


//--------------------- .nv.global                --------------------------
	.section	.nv.global,"aw",@nobits
.nv.global:
	.type		_ZN31_INTERNAL_b5318cb2_4_k_cu_SH_C04cuda3std6ranges3__45__cpo9iter_moveE,@object
	.size		_ZN31_INTERNAL_b5318cb2_4_k_cu_SH_C04cuda3std6ranges3__45__cpo9iter_moveE,(_ZN31_INTERNAL_b5318cb2_4_k_cu_SH_C04cuda3std3__433_GLOBAL__N__b5318cb2_4_k_cu_SH_C06ignoreE - _ZN31_INTERNAL_b5318cb2_4_k_cu_SH_C04cuda3std6ranges3__45__cpo9iter_moveE)
_ZN31_INTERNAL_b5318cb2_4_k_cu_SH_C04cuda3std6ranges3__45__cpo9iter_moveE:
	.zero		1
	.type		_ZN31_INTERNAL_b5318cb2_4_k_cu_SH_C04cuda3std3__433_GLOBAL__N__b5318cb2_4_k_cu_SH_C06ignoreE,@object
	.size		_ZN31_INTERNAL_b5318cb2_4_k_cu_SH_C04cuda3std3__433_GLOBAL__N__b5318cb2_4_k_cu_SH_C06ignoreE,(_ZN31_INTERNAL_b5318cb2_4_k_cu_SH_C04cuda3std3__45__cpo4cendE - _ZN31_INTERNAL_b5318cb2_4_k_cu_SH_C04cuda3std3__433_GLOBAL__N__b5318cb2_4_k_cu_SH_C06ignoreE)
_ZN31_INTERNAL_b5318cb2_4_k_cu_SH_C04cuda3std3__433_GLOBAL__N__b5318cb2_4_k_cu_SH_C06ignoreE:
	.zero		1
	.type		_ZN31_INTERNAL_b5318cb2_4_k_cu_SH_C04cuda3std3__45__cpo4cendE,@object
	.size		_ZN31_INTERNAL_b5318cb2_4_k_cu_SH_C04cuda3std3__45__cpo4cendE,(_ZN31_INTERNAL_b5318cb2_4_k_cu_SH_C04cuda3std3__45__cpo3endE - _ZN31_INTERNAL_b5318cb2_4_k_cu_SH_C04cuda3std3__45__cpo4cendE)
_ZN31_INTERNAL_b5318cb2_4_k_cu_SH_C04cuda3std3__45__cpo4cendE:
	.zero		1
	.type		_ZN31_INTERNAL_b5318cb2_4_k_cu_SH_C04cuda3std3__45__cpo3endE,@object
	.size		_ZN31_INTERNAL_b5318cb2_4_k_cu_SH_C04cuda3std3__45__cpo3endE,(_ZN31_INTERNAL_b5318cb2_4_k_cu_SH_C04cuda3std3__48in_placeE - _ZN31_INTERNAL_b5318cb2_4_k_cu_SH_C04cuda3std3__45__cpo3endE)
_ZN31_INTERNAL_b5318cb2_4_k_cu_SH_C04cuda3std3__45__cpo3endE:
	.zero		1
	.type		_ZN31_INTERNAL_b5318cb2_4_k_cu_SH_C04cuda3std3__48in_placeE,@object
	.size		_ZN31_INTERNAL_b5318cb2_4_k_cu_SH_C04cuda3std3__48in_placeE,(_ZN31_INTERNAL_b5318cb2_4_k_cu_SH_C04cuda3std6ranges3__45__cpo7advanceE - _ZN31_INTERNAL_b5318cb2_4_k_cu_SH_C04cuda3std3__48in_placeE)
_ZN31_INTERNAL_b5318cb2_4_k_cu_SH_C04cuda3std3__48in_placeE:
	.zero		1
	.type		_ZN31_INTERNAL_b5318cb2_4_k_cu_SH_C04cuda3std6ranges3__45__cpo7advanceE,@object
	.size		_ZN31_INTERNAL_b5318cb2_4_k_cu_SH_C04cuda3std6ranges3__45__cpo7advanceE,(_ZN31_INTERNAL_b5318cb2_4_k_cu_SH_C04cuda3std3__45__cpo5beginE - _ZN31_INTERNAL_b5318cb2_4_k_cu_SH_C04cuda3std6ranges3__45__cpo7advanceE)
_ZN31_INTERNAL_b5318cb2_4_k_cu_SH_C04cuda3std6ranges3__45__cpo7advanceE:
	.zero		1
	.type		_ZN31_INTERNAL_b5318cb2_4_k_cu_SH_C04cuda3std3__45__cpo5beginE,@object
	.size		_ZN31_INTERNAL_b5318cb2_4_k_cu_SH_C04cuda3std3__45__cpo5beginE,(_ZN31_INTERNAL_b5318cb2_4_k_cu_SH_C04cuda3std3__419piecewise_constructE - _ZN31_INTERNAL_b5318cb2_4_k_cu_SH_C04cuda3std3__45__cpo5beginE)
_ZN31_INTERNAL_b5318cb2_4_k_cu_SH_C04cuda3std3__45__cpo5beginE:
	.zero		1
	.type		_ZN31_INTERNAL_b5318cb2_4_k_cu_SH_C04cuda3std3__419piecewise_constructE,@object
	.size		_ZN31_INTERNAL_b5318cb2_4_k_cu_SH_C04cuda3std3__419piecewise_constructE,(_ZN31_INTERNAL_b5318cb2_4_k_cu_SH_C04cuda3std3__45__cpo6cbeginE - _ZN31_INTERNAL_b5318cb2_4_k_cu_SH_C04cuda3std3__419piecewise_constructE)
_ZN31_INTERNAL_b5318cb2_4_k_cu_SH_C04cuda3std3__419piecewise_constructE:
	.zero		1
	.type		_ZN31_INTERNAL_b5318cb2_4_k_cu_SH_C04cuda3std3__45__cpo6cbeginE,@object
	.size		_ZN31_INTERNAL_b5318cb2_4_k_cu_SH_C04cuda3std3__45__cpo6cbeginE,(_ZN31_INTERNAL_b5318cb2_4_k_cu_SH_C04cuda3std6ranges3__45__cpo4swapE - _ZN31_INTERNAL_b5318cb2_4_k_cu_SH_C04cuda3std3__45__cpo6cbeginE)
_ZN31_INTERNAL_b5318cb2_4_k_cu_SH_C04cuda3std3__45__cpo6cbeginE:
	.zero		1
	.type		_ZN31_INTERNAL_b5318cb2_4_k_cu_SH_C04cuda3std6ranges3__45__cpo4swapE,@object
	.size		_ZN31_INTERNAL_b5318cb2_4_k_cu_SH_C04cuda3std6ranges3__45__cpo4swapE,(.L_12 - _ZN31_INTERNAL_b5318cb2_4_k_cu_SH_C04cuda3std6ranges3__45__cpo4swapE)
_ZN31_INTERNAL_b5318cb2_4_k_cu_SH_C04cuda3std6ranges3__45__cpo4swapE:
	.zero		1
.L_12:


//--------------------- .nv.constant0._Z33sparse_compute_sh_backward_kerneljjjPK6float3PKfPf --------------------------
	.section	.nv.constant0._Z33sparse_compute_sh_backward_kerneljjjPK6float3PKfPf,"a",@progbits
	.sectionflags	@""
	.align	4
.nv.constant0._Z33sparse_compute_sh_backward_kerneljjjPK6float3PKfPf:
	.zero		936


//--------------------- .nv.constant0._Z32sparse_compute_sh_forward_kerneljjjPK6float3PKfPf --------------------------
	.section	.nv.constant0._Z32sparse_compute_sh_forward_kerneljjjPK6float3PKfPf,"a",@progbits
	.sectionflags	@""
	.align	4
.nv.constant0._Z32sparse_compute_sh_forward_kerneljjjPK6float3PKfPf:
	.zero		936


//--------------------- .nv.constant0._Z26compute_sh_backward_kerneljjjPK6float3PKfPf --------------------------
	.section	.nv.constant0._Z26compute_sh_backward_kerneljjjPK6float3PKfPf,"a",@progbits
	.sectionflags	@""
	.align	4
.nv.constant0._Z26compute_sh_backward_kerneljjjPK6float3PKfPf:
	.zero		936


//--------------------- .nv.constant0._Z25compute_sh_forward_kerneljjjPK6float3PKfPf --------------------------
	.section	.nv.constant0._Z25compute_sh_forward_kerneljjjPK6float3PKfPf,"a",@progbits
	.sectionflags	@""
	.align	4
.nv.constant0._Z25compute_sh_forward_kerneljjjPK6float3PKfPf:
	.zero		936


//--------------------- SYMBOLS --------------------------

	.type		.nv.reservedSmem.offset0,@object
	.size		.nv.reservedSmem.offset0,0x4
